//
// Generated by NVIDIA NVVM Compiler
//
// Compiler Build ID: CL-36424714
// Cuda compilation tools, release 13.0, V13.0.88
// Based on NVVM 20.0.0
//

.version 9.0
.target sm_100
.address_size 64

	// .globl	search_seeds
.extern .func  (.param .b32 func_retval0) vprintf
(
	.param .b64 vprintf_param_0,
	.param .b64 vprintf_param_1
)
;
.const .align 1 .b8 wordlist[20480];
.const .align 8 .b8 K[640] = {34, 174, 40, 215, 152, 47, 138, 66, 205, 101, 239, 35, 145, 68, 55, 113, 47, 59, 77, 236, 207, 251, 192, 181, 188, 219, 137, 129, 165, 219, 181, 233, 56, 181, 72, 243, 91, 194, 86, 57, 25, 208, 5, 182, 241, 17, 241, 89, 155, 79, 25, 175, 164, 130, 63, 146, 24, 129, 109, 218, 213, 94, 28, 171, 66, 2, 3, 163, 152, 170, 7, 216, 190, 111, 112, 69, 1, 91, 131, 18, 140, 178, 228, 78, 190, 133, 49, 36, 226, 180, 255, 213, 195, 125, 12, 85, 111, 137, 123, 242, 116, 93, 190, 114, 177, 150, 22, 59, 254, 177, 222, 128, 53, 18, 199, 37, 167, 6, 220, 155, 148, 38, 105, 207, 116, 241, 155, 193, 210, 74, 241, 158, 193, 105, 155, 228, 227, 37, 79, 56, 134, 71, 190, 239, 181, 213, 140, 139, 198, 157, 193, 15, 101, 156, 172, 119, 204, 161, 12, 36, 117, 2, 43, 89, 111, 44, 233, 45, 131, 228, 166, 110, 170, 132, 116, 74, 212, 251, 65, 189, 220, 169, 176, 92, 181, 83, 17, 131, 218, 136, 249, 118, 171, 223, 102, 238, 82, 81, 62, 152, 16, 50, 180, 45, 109, 198, 49, 168, 63, 33, 251, 152, 200, 39, 3, 176, 228, 14, 239, 190, 199, 127, 89, 191, 194, 143, 168, 61, 243, 11, 224, 198, 37, 167, 10, 147, 71, 145, 167, 213, 111, 130, 3, 224, 81, 99, 202, 6, 112, 110, 14, 10, 103, 41, 41, 20, 252, 47, 210, 70, 133, 10, 183, 39, 38, 201, 38, 92, 56, 33, 27, 46, 237, 42, 196, 90, 252, 109, 44, 77, 223, 179, 149, 157, 19, 13, 56, 83, 222, 99, 175, 139, 84, 115, 10, 101, 168, 178, 119, 60, 187, 10, 106, 118, 230, 174, 237, 71, 46, 201, 194, 129, 59, 53, 130, 20, 133, 44, 114, 146, 100, 3, 241, 76, 161, 232, 191, 162, 1, 48, 66, 188, 75, 102, 26, 168, 145, 151, 248, 208, 112, 139, 75, 194, 48, 190, 84, 6, 163, 81, 108, 199, 24, 82, 239, 214, 25, 232, 146, 209, 16, 169, 101, 85, 36, 6, 153, 214, 42, 32, 113, 87, 133, 53, 14, 244, 184, 209, 187, 50, 112, 160, 106, 16, 200, 208, 210, 184, 22, 193, 164, 25, 83, 171, 65, 81, 8, 108, 55, 30, 153, 235, 142, 223, 76, 119, 72, 39, 168, 72, 155, 225, 181, 188, 176, 52, 99, 90, 201, 197, 179, 12, 28, 57, 203, 138, 65, 227, 74, 170, 216, 78, 115, 227, 99, 119, 79, 202, 156, 91, 163, 184, 178, 214, 243, 111, 46, 104, 252, 178, 239, 93, 238, 130, 143, 116, 96, 47, 23, 67, 111, 99, 165, 120, 114, 171, 240, 161, 20, 120, 200, 132, 236, 57, 100, 26, 8, 2, 199, 140, 40, 30, 99, 35, 250, 255, 190, 144, 233, 189, 130, 222, 235, 108, 80, 164, 21, 121, 198, 178, 247, 163, 249, 190, 43, 83, 114, 227, 242, 120, 113, 198, 156, 97, 38, 234, 206, 62, 39, 202, 7, 194, 192, 33, 199, 184, 134, 209, 30, 235, 224, 205, 214, 125, 218, 234, 120, 209, 110, 238, 127, 79, 125, 245, 186, 111, 23, 114, 170, 103, 240, 6, 166, 152, 200, 162, 197, 125, 99, 10, 174, 13, 249, 190, 4, 152, 63, 17, 27, 71, 28, 19, 53, 11, 113, 27, 132, 125, 4, 35, 245, 119, 219, 40, 147, 36, 199, 64, 123, 171, 202, 50, 188, 190, 201, 21, 10, 190, 158, 60, 76, 13, 16, 156, 196, 103, 29, 67, 182, 66, 62, 203, 190, 212, 197, 76, 42, 126, 101, 252, 156, 41, 127, 89, 236, 250, 214, 58, 171, 111, 203, 95, 23, 88, 71, 74, 140, 25, 68, 108};
.const .align 8 .b8 SECP256K1_P[32] = {47, 252, 255, 255, 255, 255, 255, 255, 255, 255, 255, 255, 255, 255, 255, 255, 255, 255, 255, 255, 255, 255, 255, 255, 255, 255, 255, 255, 255, 255, 255, 255};
.global .align 1 .b8 $str$1[22] = {91, 70, 79, 85, 78, 68, 93, 32, 77, 110, 101, 109, 111, 110, 105, 99, 58, 32, 37, 115, 10};

.visible .entry search_seeds(
	.param .u64 .ptr .align 1 search_seeds_param_0,
	.param .u64 .ptr .align 1 search_seeds_param_1,
	.param .u64 search_seeds_param_2,
	.param .u64 search_seeds_param_3,
	.param .u32 search_seeds_param_4,
	.param .u64 .ptr .align 1 search_seeds_param_5,
	.param .u64 .ptr .align 1 search_seeds_param_6,
	.param .u32 search_seeds_param_7,
	.param .u32 search_seeds_param_8
)
{
	.local .align 16 .b8 	__local_depot0[640];
	.reg .b64 	%SP;
	.reg .b64 	%SPL;
	.reg .pred 	%p<182>;
	.reg .b16 	%rs<431>;
	.reg .b32 	%r<11267>;
	.reg .b64 	%rd<17555>;

	mov.u64 	%SPL, __local_depot0;
	cvta.local.u64 	%SP, %SPL;
	ld.param.u64 	%rd339, [search_seeds_param_0];
	ld.param.u64 	%rd341, [search_seeds_param_2];
	ld.param.u64 	%rd342, [search_seeds_param_3];
	ld.param.u32 	%r11201, [search_seeds_param_4];
	ld.param.u64 	%rd343, [search_seeds_param_5];
	ld.param.u64 	%rd344, [search_seeds_param_6];
	cvta.to.global.u64 	%rd1, %rd343;
	cvta.to.global.u64 	%rd2, %rd339;
	cvta.to.global.u64 	%rd3, %rd344;
	add.u64 	%rd17529, %SPL, 0;
	add.u64 	%rd5, %SPL, 0;
	add.u64 	%rd6, %SPL, 448;
	add.u64 	%rd7, %SPL, 576;
	add.u64 	%rd17462, %SPL, 192;
	mov.u32 	%r168, %ctaid.x;
	mov.u32 	%r169, %ntid.x;
	mov.u32 	%r170, %tid.x;
	mad.lo.s32 	%r171, %r168, %r169, %r170;
	cvt.u64.u32 	%rd9, %r171;
	setp.le.u64 	%p1, %rd342, %rd9;
	@%p1 bra 	$L__BB0_244;
	add.s64 	%rd17459, %rd341, %rd9;
	setp.lt.s32 	%p2, %r11201, 1;
	@%p2 bra 	$L__BB0_14;
	and.b32  	%r1, %r11201, 15;
	setp.lt.u32 	%p3, %r11201, 16;
	mov.b32 	%r11194, 0;
	@%p3 bra 	$L__BB0_5;
	and.b32  	%r11194, %r11201, 2147483632;
	neg.s32 	%r11198, %r11194;
	add.s64 	%rd17457, %rd1, 32;
	add.s64 	%rd17456, %rd7, 32;
$L__BB0_4:
	.pragma "nounroll";
	ld.global.u32 	%r173, [%rd17457+-32];
	ld.global.u32 	%r174, [%rd17457+-28];
	ld.global.u32 	%r175, [%rd17457+-24];
	ld.global.u32 	%r176, [%rd17457+-20];
	st.local.v4.u32 	[%rd17456+-32], {%r173, %r174, %r175, %r176};
	ld.global.u32 	%r177, [%rd17457+-16];
	ld.global.u32 	%r178, [%rd17457+-12];
	ld.global.u32 	%r179, [%rd17457+-8];
	ld.global.u32 	%r180, [%rd17457+-4];
	st.local.v4.u32 	[%rd17456+-16], {%r177, %r178, %r179, %r180};
	ld.global.u32 	%r181, [%rd17457];
	ld.global.u32 	%r182, [%rd17457+4];
	ld.global.u32 	%r183, [%rd17457+8];
	ld.global.u32 	%r184, [%rd17457+12];
	st.local.v4.u32 	[%rd17456], {%r181, %r182, %r183, %r184};
	ld.global.u32 	%r185, [%rd17457+16];
	ld.global.u32 	%r186, [%rd17457+20];
	ld.global.u32 	%r187, [%rd17457+24];
	ld.global.u32 	%r188, [%rd17457+28];
	st.local.v4.u32 	[%rd17456+16], {%r185, %r186, %r187, %r188};
	add.s32 	%r11198, %r11198, 16;
	add.s64 	%rd17457, %rd17457, 64;
	add.s64 	%rd17456, %rd17456, 64;
	setp.eq.s32 	%p4, %r11198, 0;
	@%p4 bra 	$L__BB0_5;
	bra.uni 	$L__BB0_4;
$L__BB0_5:
	setp.eq.s32 	%p5, %r1, 0;
	@%p5 bra 	$L__BB0_14;
	and.b32  	%r5, %r11201, 7;
	setp.lt.u32 	%p6, %r1, 8;
	@%p6 bra 	$L__BB0_8;
	mul.wide.u32 	%rd350, %r11194, 4;
	add.s64 	%rd351, %rd1, %rd350;
	ld.global.u32 	%r189, [%rd351];
	add.s64 	%rd352, %rd7, %rd350;
	st.local.u32 	[%rd352], %r189;
	ld.global.u32 	%r190, [%rd351+4];
	st.local.u32 	[%rd352+4], %r190;
	ld.global.u32 	%r191, [%rd351+8];
	st.local.u32 	[%rd352+8], %r191;
	ld.global.u32 	%r192, [%rd351+12];
	st.local.u32 	[%rd352+12], %r192;
	ld.global.u32 	%r193, [%rd351+16];
	st.local.u32 	[%rd352+16], %r193;
	ld.global.u32 	%r194, [%rd351+20];
	st.local.u32 	[%rd352+20], %r194;
	ld.global.u32 	%r195, [%rd351+24];
	st.local.u32 	[%rd352+24], %r195;
	ld.global.u32 	%r196, [%rd351+28];
	st.local.u32 	[%rd352+28], %r196;
	add.s32 	%r11194, %r11194, 8;
$L__BB0_8:
	setp.eq.s32 	%p7, %r5, 0;
	@%p7 bra 	$L__BB0_14;
	and.b32  	%r8, %r11201, 3;
	setp.lt.u32 	%p8, %r5, 4;
	@%p8 bra 	$L__BB0_11;
	mul.wide.u32 	%rd353, %r11194, 4;
	add.s64 	%rd354, %rd1, %rd353;
	ld.global.u32 	%r197, [%rd354];
	add.s64 	%rd355, %rd7, %rd353;
	st.local.u32 	[%rd355], %r197;
	ld.global.u32 	%r198, [%rd354+4];
	st.local.u32 	[%rd355+4], %r198;
	ld.global.u32 	%r199, [%rd354+8];
	st.local.u32 	[%rd355+8], %r199;
	ld.global.u32 	%r200, [%rd354+12];
	st.local.u32 	[%rd355+12], %r200;
	add.s32 	%r11194, %r11194, 4;
$L__BB0_11:
	setp.eq.s32 	%p9, %r8, 0;
	@%p9 bra 	$L__BB0_14;
	mul.wide.u32 	%rd356, %r11194, 4;
	add.s64 	%rd17455, %rd7, %rd356;
	add.s64 	%rd17454, %rd1, %rd356;
	neg.s32 	%r11197, %r8;
$L__BB0_13:
	.pragma "nounroll";
	ld.global.u32 	%r201, [%rd17454];
	st.local.u32 	[%rd17455], %r201;
	add.s64 	%rd17455, %rd17455, 4;
	add.s64 	%rd17454, %rd17454, 4;
	add.s32 	%r11197, %r11197, 1;
	setp.ne.s32 	%p10, %r11197, 0;
	@%p10 bra 	$L__BB0_13;
$L__BB0_14:
	setp.gt.s32 	%p11, %r11201, 11;
	@%p11 bra 	$L__BB0_26;
	sub.s32 	%r14, 12, %r11201;
	and.b32  	%r15, %r14, 7;
	add.s32 	%r202, %r11201, -5;
	setp.lt.u32 	%p12, %r202, 7;
	@%p12 bra 	$L__BB0_18;
	and.b32  	%r203, %r14, -8;
	neg.s32 	%r11199, %r203;
$L__BB0_17:
	.pragma "nounroll";
	cvt.u32.u64 	%r204, %rd17459;
	and.b32  	%r205, %r204, 2047;
	mul.wide.s32 	%rd358, %r11201, 4;
	add.s64 	%rd359, %rd7, %rd358;
	st.local.u32 	[%rd359], %r205;
	shr.u32 	%r206, %r204, 11;
	and.b32  	%r207, %r206, 2047;
	st.local.u32 	[%rd359+4], %r207;
	shr.u64 	%rd360, %rd17459, 22;
	cvt.u32.u64 	%r208, %rd360;
	and.b32  	%r209, %r208, 2047;
	st.local.u32 	[%rd359+8], %r209;
	shr.u64 	%rd361, %rd17459, 33;
	cvt.u32.u64 	%r210, %rd361;
	and.b32  	%r211, %r210, 2047;
	st.local.u32 	[%rd359+12], %r211;
	shr.u64 	%rd362, %rd17459, 44;
	cvt.u32.u64 	%r212, %rd362;
	and.b32  	%r213, %r212, 2047;
	st.local.u32 	[%rd359+16], %r213;
	shr.u64 	%rd363, %rd17459, 55;
	st.local.u32 	[%rd359+20], %rd363;
	mov.b32 	%r214, 0;
	st.local.u32 	[%rd359+24], %r214;
	st.local.u32 	[%rd359+28], %r214;
	add.s32 	%r11201, %r11201, 8;
	add.s32 	%r11199, %r11199, 8;
	setp.ne.s32 	%p13, %r11199, 0;
	mov.b64 	%rd17459, 0;
	@%p13 bra 	$L__BB0_17;
$L__BB0_18:
	setp.eq.s32 	%p14, %r15, 0;
	@%p14 bra 	$L__BB0_26;
	and.b32  	%r24, %r14, 3;
	setp.lt.u32 	%p15, %r15, 4;
	@%p15 bra 	$L__BB0_21;
	cvt.u32.u64 	%r215, %rd17459;
	and.b32  	%r216, %r215, 2047;
	mul.wide.s32 	%rd364, %r11201, 4;
	add.s64 	%rd365, %rd7, %rd364;
	st.local.u32 	[%rd365], %r216;
	shr.u32 	%r217, %r215, 11;
	and.b32  	%r218, %r217, 2047;
	st.local.u32 	[%rd365+4], %r218;
	shr.u64 	%rd366, %rd17459, 22;
	cvt.u32.u64 	%r219, %rd366;
	and.b32  	%r220, %r219, 2047;
	st.local.u32 	[%rd365+8], %r220;
	shr.u64 	%rd367, %rd17459, 33;
	cvt.u32.u64 	%r221, %rd367;
	and.b32  	%r222, %r221, 2047;
	st.local.u32 	[%rd365+12], %r222;
	shr.u64 	%rd17459, %rd17459, 44;
	add.s32 	%r11201, %r11201, 4;
$L__BB0_21:
	setp.eq.s32 	%p16, %r24, 0;
	@%p16 bra 	$L__BB0_26;
	setp.eq.s32 	%p17, %r24, 1;
	@%p17 bra 	$L__BB0_24;
	cvt.u32.u64 	%r223, %rd17459;
	and.b32  	%r224, %r223, 2047;
	mul.wide.s32 	%rd368, %r11201, 4;
	add.s64 	%rd369, %rd7, %rd368;
	st.local.u32 	[%rd369], %r224;
	shr.u32 	%r225, %r223, 11;
	and.b32  	%r226, %r225, 2047;
	st.local.u32 	[%rd369+4], %r226;
	shr.u64 	%rd17459, %rd17459, 22;
	add.s32 	%r11201, %r11201, 2;
$L__BB0_24:
	and.b32  	%r227, %r14, 1;
	setp.eq.b32 	%p18, %r227, 1;
	not.pred 	%p19, %p18;
	@%p19 bra 	$L__BB0_26;
	cvt.u32.u64 	%r228, %rd17459;
	and.b32  	%r229, %r228, 2047;
	mul.wide.s32 	%rd370, %r11201, 4;
	add.s64 	%rd371, %rd7, %rd370;
	st.local.u32 	[%rd371], %r229;
$L__BB0_26:
	mov.b32 	%r11204, 0;
	st.local.v4.b32 	[%rd5], {%r11204, %r11204, %r11204, %r11204};
	st.local.v4.b32 	[%rd5+16], {%r11204, %r11204, %r11204, %r11204};
$L__BB0_27:
	cvt.u16.u32 	%rs153, %r11204;
	mul.lo.s16 	%rs154, %rs153, 117;
	shr.u16 	%rs155, %rs154, 8;
	sub.s16 	%rs156, %rs153, %rs155;
	and.b16  	%rs157, %rs156, 254;
	shr.u16 	%rs158, %rs157, 1;
	add.s16 	%rs159, %rs158, %rs155;
	and.b16  	%rs160, %rs159, 248;
	shr.u16 	%rs161, %rs160, 3;
	mul.lo.s16 	%rs162, %rs161, 11;
	sub.s16 	%rs163, %rs162, %rs153;
	add.s16 	%rs164, %rs163, 10;
	cvt.u32.u16 	%r231, %rs164;
	and.b32  	%r232, %r231, 255;
	cvt.u32.u16 	%r233, %rs161;
	mul.wide.u32 	%rd372, %r233, 2;
	add.s64 	%rd373, %rd7, %rd372;
	ld.local.u16 	%r234, [%rd373];
	shr.u32 	%r235, %r234, %r232;
	and.b32  	%r236, %r235, 1;
	setp.eq.b32 	%p20, %r236, 1;
	not.pred 	%p21, %p20;
	@%p21 bra 	$L__BB0_29;
	and.b32  	%r237, %r11204, 4;
	xor.b32  	%r238, %r237, 7;
	shr.u32 	%r239, %r11204, 3;
	cvt.u64.u32 	%rd374, %r239;
	add.s64 	%rd375, %rd5, %rd374;
	ld.local.u8 	%rs165, [%rd375];
	mov.b16 	%rs166, 1;
	shl.b16 	%rs167, %rs166, %r238;
	or.b16  	%rs168, %rs165, %rs167;
	st.local.u8 	[%rd375], %rs168;
$L__BB0_29:
	add.s32 	%r30, %r11204, 1;
	setp.eq.s32 	%p22, %r30, 121;
	@%p22 bra 	$L__BB0_37;
	cvt.u16.u32 	%rs169, %r30;
	mul.lo.s16 	%rs170, %rs169, 117;
	shr.u16 	%rs171, %rs170, 8;
	sub.s16 	%rs172, %rs169, %rs171;
	and.b16  	%rs173, %rs172, 254;
	shr.u16 	%rs174, %rs173, 1;
	add.s16 	%rs175, %rs174, %rs171;
	and.b16  	%rs176, %rs175, 248;
	shr.u16 	%rs177, %rs176, 3;
	mul.lo.s16 	%rs178, %rs177, 11;
	sub.s16 	%rs179, %rs178, %rs169;
	add.s16 	%rs180, %rs179, 10;
	cvt.u32.u16 	%r240, %rs180;
	and.b32  	%r241, %r240, 255;
	cvt.u32.u16 	%r242, %rs177;
	mul.wide.u32 	%rd376, %r242, 2;
	add.s64 	%rd377, %rd7, %rd376;
	ld.local.u16 	%r243, [%rd377];
	shr.u32 	%r244, %r243, %r241;
	and.b32  	%r245, %r244, 1;
	setp.eq.b32 	%p23, %r245, 1;
	not.pred 	%p24, %p23;
	@%p24 bra 	$L__BB0_32;
	and.b32  	%r246, %r30, 4;
	xor.b32  	%r247, %r246, 6;
	shr.u32 	%r248, %r11204, 3;
	cvt.u64.u32 	%rd378, %r248;
	add.s64 	%rd379, %rd5, %rd378;
	ld.local.u8 	%rs181, [%rd379];
	mov.b16 	%rs182, 1;
	shl.b16 	%rs183, %rs182, %r247;
	or.b16  	%rs184, %rs181, %rs183;
	st.local.u8 	[%rd379], %rs184;
$L__BB0_32:
	add.s32 	%r31, %r11204, 2;
	cvt.u16.u32 	%rs185, %r31;
	mul.lo.s16 	%rs186, %rs185, 117;
	shr.u16 	%rs187, %rs186, 8;
	sub.s16 	%rs188, %rs185, %rs187;
	and.b16  	%rs189, %rs188, 254;
	shr.u16 	%rs190, %rs189, 1;
	add.s16 	%rs191, %rs190, %rs187;
	and.b16  	%rs192, %rs191, 248;
	shr.u16 	%rs193, %rs192, 3;
	mul.lo.s16 	%rs194, %rs193, 11;
	sub.s16 	%rs195, %rs194, %rs185;
	add.s16 	%rs196, %rs195, 10;
	cvt.u32.u16 	%r249, %rs196;
	and.b32  	%r250, %r249, 255;
	cvt.u32.u16 	%r251, %rs193;
	mul.wide.u32 	%rd380, %r251, 2;
	add.s64 	%rd381, %rd7, %rd380;
	ld.local.u16 	%r252, [%rd381];
	shr.u32 	%r253, %r252, %r250;
	and.b32  	%r254, %r253, 1;
	setp.eq.b32 	%p25, %r254, 1;
	not.pred 	%p26, %p25;
	@%p26 bra 	$L__BB0_34;
	and.b32  	%r255, %r31, 4;
	xor.b32  	%r256, %r255, 5;
	shr.u32 	%r257, %r11204, 3;
	cvt.u64.u32 	%rd382, %r257;
	add.s64 	%rd383, %rd5, %rd382;
	ld.local.u8 	%rs197, [%rd383];
	mov.b16 	%rs198, 1;
	shl.b16 	%rs199, %rs198, %r256;
	or.b16  	%rs200, %rs197, %rs199;
	st.local.u8 	[%rd383], %rs200;
$L__BB0_34:
	add.s32 	%r32, %r11204, 3;
	cvt.u16.u32 	%rs201, %r32;
	mul.lo.s16 	%rs202, %rs201, 117;
	shr.u16 	%rs203, %rs202, 8;
	sub.s16 	%rs204, %rs201, %rs203;
	and.b16  	%rs205, %rs204, 254;
	shr.u16 	%rs206, %rs205, 1;
	add.s16 	%rs207, %rs206, %rs203;
	and.b16  	%rs208, %rs207, 248;
	shr.u16 	%rs209, %rs208, 3;
	mul.lo.s16 	%rs210, %rs209, 11;
	sub.s16 	%rs211, %rs210, %rs201;
	add.s16 	%rs212, %rs211, 10;
	cvt.u32.u16 	%r258, %rs212;
	and.b32  	%r259, %r258, 255;
	cvt.u32.u16 	%r260, %rs209;
	mul.wide.u32 	%rd384, %r260, 2;
	add.s64 	%rd385, %rd7, %rd384;
	ld.local.u16 	%r261, [%rd385];
	shr.u32 	%r262, %r261, %r259;
	and.b32  	%r263, %r262, 1;
	setp.eq.b32 	%p27, %r263, 1;
	not.pred 	%p28, %p27;
	@%p28 bra 	$L__BB0_36;
	not.b32 	%r264, %r32;
	and.b32  	%r265, %r264, 4;
	shr.u32 	%r266, %r11204, 3;
	cvt.u64.u32 	%rd386, %r266;
	add.s64 	%rd387, %rd5, %rd386;
	ld.local.u8 	%rs213, [%rd387];
	mov.b16 	%rs214, 1;
	shl.b16 	%rs215, %rs214, %r265;
	or.b16  	%rs216, %rs213, %rs215;
	st.local.u8 	[%rd387], %rs216;
$L__BB0_36:
	add.s32 	%r11204, %r11204, 4;
	bra.uni 	$L__BB0_27;
$L__BB0_37:
	ld.local.v4.b32 	{%r267, %r268, %r269, %r270}, [%rd5];
	bfe.u32 	%r271, %r270, 24, 8;
	bfe.u32 	%r272, %r269, 24, 8;
	bfe.u32 	%r273, %r269, 16, 8;
	bfe.u32 	%r274, %r269, 8, 8;
	bfe.u32 	%r275, %r269, 0, 8;
	bfe.u32 	%r276, %r268, 24, 8;
	bfe.u32 	%r277, %r267, 24, 8;
	bfe.u32 	%r278, %r267, 16, 8;
	bfe.u32 	%r279, %r267, 8, 8;
	bfe.u32 	%r280, %r267, 0, 8;
	cvt.u64.u32 	%rd388, %r280;
	shl.b64 	%rd389, %rd388, 56;
	cvt.u64.u32 	%rd390, %r279;
	shl.b64 	%rd391, %rd390, 48;
	and.b64  	%rd392, %rd391, 71776119061217280;
	or.b64  	%rd393, %rd392, %rd389;
	cvt.u64.u32 	%rd394, %r278;
	shl.b64 	%rd395, %rd394, 40;
	and.b64  	%rd396, %rd395, 280375465082880;
	or.b64  	%rd397, %rd393, %rd396;
	cvt.u64.u32 	%rd398, %r277;
	shl.b64 	%rd399, %rd398, 32;
	and.b64  	%rd400, %rd399, 1095216660480;
	or.b64  	%rd401, %rd397, %rd400;
	bfe.u32 	%r281, %r268, 0, 8;
	mul.wide.u32 	%rd402, %r281, 16777216;
	or.b64  	%rd403, %rd401, %rd402;
	bfe.u32 	%r282, %r268, 8, 8;
	mul.wide.u32 	%rd404, %r282, 65536;
	or.b64  	%rd405, %rd403, %rd404;
	bfe.u32 	%r283, %r268, 16, 8;
	mul.wide.u32 	%rd406, %r283, 256;
	or.b64  	%rd407, %rd405, %rd406;
	cvt.u64.u32 	%rd408, %r276;
	and.b64  	%rd409, %rd408, 255;
	or.b64  	%rd410, %rd407, %rd409;
	cvt.u64.u32 	%rd411, %r275;
	shl.b64 	%rd412, %rd411, 56;
	cvt.u64.u32 	%rd413, %r274;
	shl.b64 	%rd414, %rd413, 48;
	and.b64  	%rd415, %rd414, 71776119061217280;
	or.b64  	%rd416, %rd415, %rd412;
	cvt.u64.u32 	%rd417, %r273;
	shl.b64 	%rd418, %rd417, 40;
	and.b64  	%rd419, %rd418, 280375465082880;
	or.b64  	%rd420, %rd416, %rd419;
	cvt.u64.u32 	%rd421, %r272;
	shl.b64 	%rd422, %rd421, 32;
	and.b64  	%rd423, %rd422, 1095216660480;
	or.b64  	%rd424, %rd420, %rd423;
	bfe.u32 	%r284, %r270, 0, 8;
	mul.wide.u32 	%rd425, %r284, 16777216;
	or.b64  	%rd426, %rd424, %rd425;
	bfe.u32 	%r285, %r270, 8, 8;
	mul.wide.u32 	%rd427, %r285, 65536;
	or.b64  	%rd428, %rd426, %rd427;
	bfe.u32 	%r286, %r270, 16, 8;
	mul.wide.u32 	%rd429, %r286, 256;
	or.b64  	%rd430, %rd428, %rd429;
	cvt.u64.u32 	%rd431, %r271;
	and.b64  	%rd432, %rd431, 255;
	or.b64  	%rd433, %rd430, %rd432;
	ld.local.v4.b32 	{%r287, %r288, %r289, %r290}, [%rd5+16];
	bfe.u32 	%r291, %r290, 24, 8;
	bfe.u32 	%r292, %r289, 24, 8;
	bfe.u32 	%r293, %r289, 16, 8;
	bfe.u32 	%r294, %r289, 8, 8;
	bfe.u32 	%r295, %r289, 0, 8;
	bfe.u32 	%r296, %r288, 24, 8;
	bfe.u32 	%r297, %r287, 24, 8;
	bfe.u32 	%r298, %r287, 16, 8;
	bfe.u32 	%r299, %r287, 8, 8;
	bfe.u32 	%r300, %r287, 0, 8;
	cvt.u64.u32 	%rd434, %r300;
	shl.b64 	%rd435, %rd434, 56;
	cvt.u64.u32 	%rd436, %r299;
	shl.b64 	%rd437, %rd436, 48;
	and.b64  	%rd438, %rd437, 71776119061217280;
	or.b64  	%rd439, %rd438, %rd435;
	cvt.u64.u32 	%rd440, %r298;
	shl.b64 	%rd441, %rd440, 40;
	and.b64  	%rd442, %rd441, 280375465082880;
	or.b64  	%rd443, %rd439, %rd442;
	cvt.u64.u32 	%rd444, %r297;
	shl.b64 	%rd445, %rd444, 32;
	and.b64  	%rd446, %rd445, 1095216660480;
	or.b64  	%rd447, %rd443, %rd446;
	bfe.u32 	%r301, %r288, 0, 8;
	mul.wide.u32 	%rd448, %r301, 16777216;
	or.b64  	%rd449, %rd447, %rd448;
	bfe.u32 	%r302, %r288, 8, 8;
	mul.wide.u32 	%rd450, %r302, 65536;
	or.b64  	%rd451, %rd449, %rd450;
	bfe.u32 	%r303, %r288, 16, 8;
	mul.wide.u32 	%rd452, %r303, 256;
	or.b64  	%rd453, %rd451, %rd452;
	cvt.u64.u32 	%rd454, %r296;
	and.b64  	%rd455, %rd454, 255;
	or.b64  	%rd456, %rd453, %rd455;
	cvt.u64.u32 	%rd457, %r295;
	shl.b64 	%rd458, %rd457, 56;
	cvt.u64.u32 	%rd459, %r294;
	shl.b64 	%rd460, %rd459, 48;
	and.b64  	%rd461, %rd460, 71776119061217280;
	or.b64  	%rd462, %rd461, %rd458;
	cvt.u64.u32 	%rd463, %r293;
	shl.b64 	%rd464, %rd463, 40;
	and.b64  	%rd465, %rd464, 280375465082880;
	or.b64  	%rd466, %rd462, %rd465;
	cvt.u64.u32 	%rd467, %r292;
	shl.b64 	%rd468, %rd467, 32;
	and.b64  	%rd469, %rd468, 1095216660480;
	or.b64  	%rd470, %rd466, %rd469;
	bfe.u32 	%r304, %r290, 0, 8;
	mul.wide.u32 	%rd471, %r304, 16777216;
	or.b64  	%rd472, %rd470, %rd471;
	bfe.u32 	%r305, %r290, 8, 8;
	mul.wide.u32 	%rd473, %r305, 65536;
	or.b64  	%rd474, %rd472, %rd473;
	bfe.u32 	%r306, %r290, 16, 8;
	mul.wide.u32 	%rd475, %r306, 256;
	or.b64  	%rd476, %rd474, %rd475;
	cvt.u64.u32 	%rd477, %r291;
	and.b64  	%rd478, %rd477, 255;
	or.b64  	%rd479, %rd476, %rd478;
	ld.local.v4.b32 	{%r307, %r308, %r309, %r310}, [%rd5+32];
	bfe.u32 	%r311, %r310, 24, 8;
	bfe.u32 	%r312, %r309, 24, 8;
	bfe.u32 	%r313, %r309, 16, 8;
	bfe.u32 	%r314, %r309, 8, 8;
	bfe.u32 	%r315, %r309, 0, 8;
	bfe.u32 	%r316, %r308, 24, 8;
	bfe.u32 	%r317, %r307, 24, 8;
	bfe.u32 	%r318, %r307, 16, 8;
	bfe.u32 	%r319, %r307, 8, 8;
	bfe.u32 	%r320, %r307, 0, 8;
	cvt.u64.u32 	%rd480, %r320;
	shl.b64 	%rd481, %rd480, 56;
	cvt.u64.u32 	%rd482, %r319;
	shl.b64 	%rd483, %rd482, 48;
	and.b64  	%rd484, %rd483, 71776119061217280;
	or.b64  	%rd485, %rd484, %rd481;
	cvt.u64.u32 	%rd486, %r318;
	shl.b64 	%rd487, %rd486, 40;
	and.b64  	%rd488, %rd487, 280375465082880;
	or.b64  	%rd489, %rd485, %rd488;
	cvt.u64.u32 	%rd490, %r317;
	shl.b64 	%rd491, %rd490, 32;
	and.b64  	%rd492, %rd491, 1095216660480;
	or.b64  	%rd493, %rd489, %rd492;
	bfe.u32 	%r321, %r308, 0, 8;
	mul.wide.u32 	%rd494, %r321, 16777216;
	or.b64  	%rd495, %rd493, %rd494;
	bfe.u32 	%r322, %r308, 8, 8;
	mul.wide.u32 	%rd496, %r322, 65536;
	or.b64  	%rd497, %rd495, %rd496;
	bfe.u32 	%r323, %r308, 16, 8;
	mul.wide.u32 	%rd498, %r323, 256;
	or.b64  	%rd499, %rd497, %rd498;
	cvt.u64.u32 	%rd500, %r316;
	and.b64  	%rd501, %rd500, 255;
	or.b64  	%rd502, %rd499, %rd501;
	cvt.u64.u32 	%rd503, %r315;
	shl.b64 	%rd504, %rd503, 56;
	cvt.u64.u32 	%rd505, %r314;
	shl.b64 	%rd506, %rd505, 48;
	and.b64  	%rd507, %rd506, 71776119061217280;
	or.b64  	%rd508, %rd507, %rd504;
	cvt.u64.u32 	%rd509, %r313;
	shl.b64 	%rd510, %rd509, 40;
	and.b64  	%rd511, %rd510, 280375465082880;
	or.b64  	%rd512, %rd508, %rd511;
	cvt.u64.u32 	%rd513, %r312;
	shl.b64 	%rd514, %rd513, 32;
	and.b64  	%rd515, %rd514, 1095216660480;
	or.b64  	%rd516, %rd512, %rd515;
	bfe.u32 	%r324, %r310, 0, 8;
	mul.wide.u32 	%rd517, %r324, 16777216;
	or.b64  	%rd518, %rd516, %rd517;
	bfe.u32 	%r325, %r310, 8, 8;
	mul.wide.u32 	%rd519, %r325, 65536;
	or.b64  	%rd520, %rd518, %rd519;
	bfe.u32 	%r326, %r310, 16, 8;
	mul.wide.u32 	%rd521, %r326, 256;
	or.b64  	%rd522, %rd520, %rd521;
	cvt.u64.u32 	%rd523, %r311;
	and.b64  	%rd524, %rd523, 255;
	or.b64  	%rd525, %rd522, %rd524;
	ld.local.v4.b32 	{%r327, %r328, %r329, %r330}, [%rd5+48];
	bfe.u32 	%r331, %r330, 24, 8;
	bfe.u32 	%r332, %r329, 24, 8;
	bfe.u32 	%r333, %r329, 16, 8;
	bfe.u32 	%r334, %r329, 8, 8;
	bfe.u32 	%r335, %r329, 0, 8;
	bfe.u32 	%r336, %r328, 24, 8;
	bfe.u32 	%r337, %r327, 24, 8;
	bfe.u32 	%r338, %r327, 16, 8;
	bfe.u32 	%r339, %r327, 8, 8;
	bfe.u32 	%r340, %r327, 0, 8;
	cvt.u64.u32 	%rd526, %r340;
	shl.b64 	%rd527, %rd526, 56;
	cvt.u64.u32 	%rd528, %r339;
	shl.b64 	%rd529, %rd528, 48;
	and.b64  	%rd530, %rd529, 71776119061217280;
	or.b64  	%rd531, %rd530, %rd527;
	cvt.u64.u32 	%rd532, %r338;
	shl.b64 	%rd533, %rd532, 40;
	and.b64  	%rd534, %rd533, 280375465082880;
	or.b64  	%rd535, %rd531, %rd534;
	cvt.u64.u32 	%rd536, %r337;
	shl.b64 	%rd537, %rd536, 32;
	and.b64  	%rd538, %rd537, 1095216660480;
	or.b64  	%rd539, %rd535, %rd538;
	bfe.u32 	%r341, %r328, 0, 8;
	mul.wide.u32 	%rd540, %r341, 16777216;
	or.b64  	%rd541, %rd539, %rd540;
	bfe.u32 	%r342, %r328, 8, 8;
	mul.wide.u32 	%rd542, %r342, 65536;
	or.b64  	%rd543, %rd541, %rd542;
	bfe.u32 	%r343, %r328, 16, 8;
	mul.wide.u32 	%rd544, %r343, 256;
	or.b64  	%rd545, %rd543, %rd544;
	cvt.u64.u32 	%rd546, %r336;
	and.b64  	%rd547, %rd546, 255;
	or.b64  	%rd548, %rd545, %rd547;
	cvt.u64.u32 	%rd549, %r335;
	shl.b64 	%rd550, %rd549, 56;
	cvt.u64.u32 	%rd551, %r334;
	shl.b64 	%rd552, %rd551, 48;
	and.b64  	%rd553, %rd552, 71776119061217280;
	or.b64  	%rd554, %rd553, %rd550;
	cvt.u64.u32 	%rd555, %r333;
	shl.b64 	%rd556, %rd555, 40;
	and.b64  	%rd557, %rd556, 280375465082880;
	or.b64  	%rd558, %rd554, %rd557;
	cvt.u64.u32 	%rd559, %r332;
	shl.b64 	%rd560, %rd559, 32;
	and.b64  	%rd561, %rd560, 1095216660480;
	or.b64  	%rd562, %rd558, %rd561;
	bfe.u32 	%r344, %r330, 0, 8;
	mul.wide.u32 	%rd563, %r344, 16777216;
	or.b64  	%rd564, %rd562, %rd563;
	bfe.u32 	%r345, %r330, 8, 8;
	mul.wide.u32 	%rd565, %r345, 65536;
	or.b64  	%rd566, %rd564, %rd565;
	bfe.u32 	%r346, %r330, 16, 8;
	mul.wide.u32 	%rd567, %r346, 256;
	or.b64  	%rd568, %rd566, %rd567;
	cvt.u64.u32 	%rd569, %r331;
	and.b64  	%rd570, %rd569, 255;
	or.b64  	%rd571, %rd568, %rd570;
	ld.local.v4.b32 	{%r347, %r348, %r349, %r350}, [%rd5+64];
	bfe.u32 	%r351, %r350, 24, 8;
	bfe.u32 	%r352, %r349, 24, 8;
	bfe.u32 	%r353, %r349, 16, 8;
	bfe.u32 	%r354, %r349, 8, 8;
	bfe.u32 	%r355, %r349, 0, 8;
	bfe.u32 	%r356, %r348, 24, 8;
	bfe.u32 	%r357, %r347, 24, 8;
	bfe.u32 	%r358, %r347, 16, 8;
	bfe.u32 	%r359, %r347, 8, 8;
	bfe.u32 	%r360, %r347, 0, 8;
	cvt.u64.u32 	%rd572, %r360;
	shl.b64 	%rd573, %rd572, 56;
	cvt.u64.u32 	%rd574, %r359;
	shl.b64 	%rd575, %rd574, 48;
	and.b64  	%rd576, %rd575, 71776119061217280;
	or.b64  	%rd577, %rd576, %rd573;
	cvt.u64.u32 	%rd578, %r358;
	shl.b64 	%rd579, %rd578, 40;
	and.b64  	%rd580, %rd579, 280375465082880;
	or.b64  	%rd581, %rd577, %rd580;
	cvt.u64.u32 	%rd582, %r357;
	shl.b64 	%rd583, %rd582, 32;
	and.b64  	%rd584, %rd583, 1095216660480;
	or.b64  	%rd585, %rd581, %rd584;
	bfe.u32 	%r361, %r348, 0, 8;
	mul.wide.u32 	%rd586, %r361, 16777216;
	or.b64  	%rd587, %rd585, %rd586;
	bfe.u32 	%r362, %r348, 8, 8;
	mul.wide.u32 	%rd588, %r362, 65536;
	or.b64  	%rd589, %rd587, %rd588;
	bfe.u32 	%r363, %r348, 16, 8;
	mul.wide.u32 	%rd590, %r363, 256;
	or.b64  	%rd591, %rd589, %rd590;
	cvt.u64.u32 	%rd592, %r356;
	and.b64  	%rd593, %rd592, 255;
	or.b64  	%rd594, %rd591, %rd593;
	cvt.u64.u32 	%rd595, %r355;
	shl.b64 	%rd596, %rd595, 56;
	cvt.u64.u32 	%rd597, %r354;
	shl.b64 	%rd598, %rd597, 48;
	and.b64  	%rd599, %rd598, 71776119061217280;
	or.b64  	%rd600, %rd599, %rd596;
	cvt.u64.u32 	%rd601, %r353;
	shl.b64 	%rd602, %rd601, 40;
	and.b64  	%rd603, %rd602, 280375465082880;
	or.b64  	%rd604, %rd600, %rd603;
	cvt.u64.u32 	%rd605, %r352;
	shl.b64 	%rd606, %rd605, 32;
	and.b64  	%rd607, %rd606, 1095216660480;
	or.b64  	%rd608, %rd604, %rd607;
	bfe.u32 	%r364, %r350, 0, 8;
	mul.wide.u32 	%rd609, %r364, 16777216;
	or.b64  	%rd610, %rd608, %rd609;
	bfe.u32 	%r365, %r350, 8, 8;
	mul.wide.u32 	%rd611, %r365, 65536;
	or.b64  	%rd612, %rd610, %rd611;
	bfe.u32 	%r366, %r350, 16, 8;
	mul.wide.u32 	%rd613, %r366, 256;
	or.b64  	%rd614, %rd612, %rd613;
	cvt.u64.u32 	%rd615, %r351;
	and.b64  	%rd616, %rd615, 255;
	or.b64  	%rd617, %rd614, %rd616;
	ld.local.v4.b32 	{%r367, %r368, %r369, %r370}, [%rd5+80];
	bfe.u32 	%r371, %r370, 24, 8;
	bfe.u32 	%r372, %r369, 24, 8;
	bfe.u32 	%r373, %r369, 16, 8;
	bfe.u32 	%r374, %r369, 8, 8;
	bfe.u32 	%r375, %r369, 0, 8;
	bfe.u32 	%r376, %r368, 24, 8;
	bfe.u32 	%r377, %r367, 24, 8;
	bfe.u32 	%r378, %r367, 16, 8;
	bfe.u32 	%r379, %r367, 8, 8;
	bfe.u32 	%r380, %r367, 0, 8;
	cvt.u64.u32 	%rd618, %r380;
	shl.b64 	%rd619, %rd618, 56;
	cvt.u64.u32 	%rd620, %r379;
	shl.b64 	%rd621, %rd620, 48;
	and.b64  	%rd622, %rd621, 71776119061217280;
	or.b64  	%rd623, %rd622, %rd619;
	cvt.u64.u32 	%rd624, %r378;
	shl.b64 	%rd625, %rd624, 40;
	and.b64  	%rd626, %rd625, 280375465082880;
	or.b64  	%rd627, %rd623, %rd626;
	cvt.u64.u32 	%rd628, %r377;
	shl.b64 	%rd629, %rd628, 32;
	and.b64  	%rd630, %rd629, 1095216660480;
	or.b64  	%rd631, %rd627, %rd630;
	bfe.u32 	%r381, %r368, 0, 8;
	mul.wide.u32 	%rd632, %r381, 16777216;
	or.b64  	%rd633, %rd631, %rd632;
	bfe.u32 	%r382, %r368, 8, 8;
	mul.wide.u32 	%rd634, %r382, 65536;
	or.b64  	%rd635, %rd633, %rd634;
	bfe.u32 	%r383, %r368, 16, 8;
	mul.wide.u32 	%rd636, %r383, 256;
	or.b64  	%rd637, %rd635, %rd636;
	cvt.u64.u32 	%rd638, %r376;
	and.b64  	%rd639, %rd638, 255;
	or.b64  	%rd640, %rd637, %rd639;
	cvt.u64.u32 	%rd641, %r375;
	shl.b64 	%rd642, %rd641, 56;
	cvt.u64.u32 	%rd643, %r374;
	shl.b64 	%rd644, %rd643, 48;
	and.b64  	%rd645, %rd644, 71776119061217280;
	or.b64  	%rd646, %rd645, %rd642;
	cvt.u64.u32 	%rd647, %r373;
	shl.b64 	%rd648, %rd647, 40;
	and.b64  	%rd649, %rd648, 280375465082880;
	or.b64  	%rd650, %rd646, %rd649;
	cvt.u64.u32 	%rd651, %r372;
	shl.b64 	%rd652, %rd651, 32;
	and.b64  	%rd653, %rd652, 1095216660480;
	or.b64  	%rd654, %rd650, %rd653;
	bfe.u32 	%r384, %r370, 0, 8;
	mul.wide.u32 	%rd655, %r384, 16777216;
	or.b64  	%rd656, %rd654, %rd655;
	bfe.u32 	%r385, %r370, 8, 8;
	mul.wide.u32 	%rd657, %r385, 65536;
	or.b64  	%rd658, %rd656, %rd657;
	bfe.u32 	%r386, %r370, 16, 8;
	mul.wide.u32 	%rd659, %r386, 256;
	or.b64  	%rd660, %rd658, %rd659;
	cvt.u64.u32 	%rd661, %r371;
	and.b64  	%rd662, %rd661, 255;
	or.b64  	%rd663, %rd660, %rd662;
	ld.local.v4.b32 	{%r387, %r388, %r389, %r390}, [%rd5+96];
	bfe.u32 	%r391, %r390, 24, 8;
	bfe.u32 	%r392, %r389, 24, 8;
	bfe.u32 	%r393, %r389, 16, 8;
	bfe.u32 	%r394, %r389, 8, 8;
	bfe.u32 	%r395, %r389, 0, 8;
	bfe.u32 	%r396, %r388, 24, 8;
	bfe.u32 	%r397, %r387, 24, 8;
	bfe.u32 	%r398, %r387, 16, 8;
	bfe.u32 	%r399, %r387, 8, 8;
	bfe.u32 	%r400, %r387, 0, 8;
	cvt.u64.u32 	%rd664, %r400;
	shl.b64 	%rd665, %rd664, 56;
	cvt.u64.u32 	%rd666, %r399;
	shl.b64 	%rd667, %rd666, 48;
	and.b64  	%rd668, %rd667, 71776119061217280;
	or.b64  	%rd669, %rd668, %rd665;
	cvt.u64.u32 	%rd670, %r398;
	shl.b64 	%rd671, %rd670, 40;
	and.b64  	%rd672, %rd671, 280375465082880;
	or.b64  	%rd673, %rd669, %rd672;
	cvt.u64.u32 	%rd674, %r397;
	shl.b64 	%rd675, %rd674, 32;
	and.b64  	%rd676, %rd675, 1095216660480;
	or.b64  	%rd677, %rd673, %rd676;
	bfe.u32 	%r401, %r388, 0, 8;
	mul.wide.u32 	%rd678, %r401, 16777216;
	or.b64  	%rd679, %rd677, %rd678;
	bfe.u32 	%r402, %r388, 8, 8;
	mul.wide.u32 	%rd680, %r402, 65536;
	or.b64  	%rd681, %rd679, %rd680;
	bfe.u32 	%r403, %r388, 16, 8;
	mul.wide.u32 	%rd682, %r403, 256;
	or.b64  	%rd683, %rd681, %rd682;
	cvt.u64.u32 	%rd684, %r396;
	and.b64  	%rd685, %rd684, 255;
	or.b64  	%rd686, %rd683, %rd685;
	cvt.u64.u32 	%rd687, %r395;
	shl.b64 	%rd688, %rd687, 56;
	cvt.u64.u32 	%rd689, %r394;
	shl.b64 	%rd690, %rd689, 48;
	and.b64  	%rd691, %rd690, 71776119061217280;
	or.b64  	%rd692, %rd691, %rd688;
	cvt.u64.u32 	%rd693, %r393;
	shl.b64 	%rd694, %rd693, 40;
	and.b64  	%rd695, %rd694, 280375465082880;
	or.b64  	%rd696, %rd692, %rd695;
	cvt.u64.u32 	%rd697, %r392;
	shl.b64 	%rd698, %rd697, 32;
	and.b64  	%rd699, %rd698, 1095216660480;
	or.b64  	%rd700, %rd696, %rd699;
	bfe.u32 	%r404, %r390, 0, 8;
	mul.wide.u32 	%rd701, %r404, 16777216;
	or.b64  	%rd702, %rd700, %rd701;
	bfe.u32 	%r405, %r390, 8, 8;
	mul.wide.u32 	%rd703, %r405, 65536;
	or.b64  	%rd704, %rd702, %rd703;
	bfe.u32 	%r406, %r390, 16, 8;
	mul.wide.u32 	%rd705, %r406, 256;
	or.b64  	%rd706, %rd704, %rd705;
	cvt.u64.u32 	%rd707, %r391;
	and.b64  	%rd708, %rd707, 255;
	or.b64  	%rd709, %rd706, %rd708;
	ld.local.v4.b32 	{%r407, %r408, %r409, %r410}, [%rd5+112];
	bfe.u32 	%r411, %r410, 24, 8;
	bfe.u32 	%r412, %r409, 24, 8;
	bfe.u32 	%r413, %r409, 16, 8;
	bfe.u32 	%r414, %r409, 8, 8;
	bfe.u32 	%r415, %r409, 0, 8;
	bfe.u32 	%r416, %r408, 24, 8;
	bfe.u32 	%r417, %r407, 24, 8;
	bfe.u32 	%r418, %r407, 16, 8;
	bfe.u32 	%r419, %r407, 8, 8;
	bfe.u32 	%r420, %r407, 0, 8;
	cvt.u64.u32 	%rd710, %r420;
	shl.b64 	%rd711, %rd710, 56;
	cvt.u64.u32 	%rd712, %r419;
	shl.b64 	%rd713, %rd712, 48;
	and.b64  	%rd714, %rd713, 71776119061217280;
	or.b64  	%rd715, %rd714, %rd711;
	cvt.u64.u32 	%rd716, %r418;
	shl.b64 	%rd717, %rd716, 40;
	and.b64  	%rd718, %rd717, 280375465082880;
	or.b64  	%rd719, %rd715, %rd718;
	cvt.u64.u32 	%rd720, %r417;
	shl.b64 	%rd721, %rd720, 32;
	and.b64  	%rd722, %rd721, 1095216660480;
	or.b64  	%rd723, %rd719, %rd722;
	bfe.u32 	%r421, %r408, 0, 8;
	mul.wide.u32 	%rd724, %r421, 16777216;
	or.b64  	%rd725, %rd723, %rd724;
	bfe.u32 	%r422, %r408, 8, 8;
	mul.wide.u32 	%rd726, %r422, 65536;
	or.b64  	%rd727, %rd725, %rd726;
	bfe.u32 	%r423, %r408, 16, 8;
	mul.wide.u32 	%rd728, %r423, 256;
	or.b64  	%rd729, %rd727, %rd728;
	cvt.u64.u32 	%rd730, %r416;
	and.b64  	%rd731, %rd730, 255;
	or.b64  	%rd732, %rd729, %rd731;
	cvt.u64.u32 	%rd733, %r415;
	shl.b64 	%rd734, %rd733, 56;
	cvt.u64.u32 	%rd735, %r414;
	shl.b64 	%rd736, %rd735, 48;
	and.b64  	%rd737, %rd736, 71776119061217280;
	or.b64  	%rd738, %rd737, %rd734;
	cvt.u64.u32 	%rd739, %r413;
	shl.b64 	%rd740, %rd739, 40;
	and.b64  	%rd741, %rd740, 280375465082880;
	or.b64  	%rd742, %rd738, %rd741;
	cvt.u64.u32 	%rd743, %r412;
	shl.b64 	%rd744, %rd743, 32;
	and.b64  	%rd745, %rd744, 1095216660480;
	or.b64  	%rd746, %rd742, %rd745;
	bfe.u32 	%r424, %r410, 0, 8;
	mul.wide.u32 	%rd747, %r424, 16777216;
	or.b64  	%rd748, %rd746, %rd747;
	bfe.u32 	%r425, %r410, 8, 8;
	mul.wide.u32 	%rd749, %r425, 65536;
	or.b64  	%rd750, %rd748, %rd749;
	bfe.u32 	%r426, %r410, 16, 8;
	mul.wide.u32 	%rd751, %r426, 256;
	or.b64  	%rd752, %rd750, %rd751;
	cvt.u64.u32 	%rd753, %r411;
	and.b64  	%rd754, %rd753, 255;
	or.b64  	%rd755, %rd752, %rd754;
	mov.b64 	{%r427, %r428}, %rd433;
	shf.l.wrap.b32 	%r429, %r428, %r427, 31;
	shf.l.wrap.b32 	%r430, %r427, %r428, 31;
	mov.b64 	%rd756, {%r430, %r429};
	shf.l.wrap.b32 	%r431, %r428, %r427, 24;
	shf.l.wrap.b32 	%r432, %r427, %r428, 24;
	mov.b64 	%rd757, {%r432, %r431};
	xor.b64  	%rd758, %rd756, %rd757;
	shr.u64 	%rd759, %rd433, 7;
	xor.b64  	%rd760, %rd758, %rd759;
	mov.b64 	{%r433, %r434}, %rd732;
	shf.l.wrap.b32 	%r435, %r434, %r433, 13;
	shf.l.wrap.b32 	%r436, %r433, %r434, 13;
	mov.b64 	%rd761, {%r436, %r435};
	shf.l.wrap.b32 	%r437, %r433, %r434, 3;
	shf.l.wrap.b32 	%r438, %r434, %r433, 3;
	mov.b64 	%rd762, {%r438, %r437};
	xor.b64  	%rd763, %rd761, %rd762;
	shr.u64 	%rd764, %rd732, 6;
	xor.b64  	%rd765, %rd763, %rd764;
	add.s64 	%rd766, %rd760, %rd410;
	add.s64 	%rd767, %rd766, %rd617;
	add.s64 	%rd768, %rd767, %rd765;
	mov.b64 	{%r439, %r440}, %rd456;
	shf.l.wrap.b32 	%r441, %r440, %r439, 31;
	shf.l.wrap.b32 	%r442, %r439, %r440, 31;
	mov.b64 	%rd769, {%r442, %r441};
	shf.l.wrap.b32 	%r443, %r440, %r439, 24;
	shf.l.wrap.b32 	%r444, %r439, %r440, 24;
	mov.b64 	%rd770, {%r444, %r443};
	xor.b64  	%rd771, %rd769, %rd770;
	shr.u64 	%rd772, %rd456, 7;
	xor.b64  	%rd773, %rd771, %rd772;
	mov.b64 	{%r445, %r446}, %rd755;
	shf.l.wrap.b32 	%r447, %r446, %r445, 13;
	shf.l.wrap.b32 	%r448, %r445, %r446, 13;
	mov.b64 	%rd774, {%r448, %r447};
	shf.l.wrap.b32 	%r449, %r445, %r446, 3;
	shf.l.wrap.b32 	%r450, %r446, %r445, 3;
	mov.b64 	%rd775, {%r450, %r449};
	xor.b64  	%rd776, %rd774, %rd775;
	shr.u64 	%rd777, %rd755, 6;
	xor.b64  	%rd778, %rd776, %rd777;
	add.s64 	%rd779, %rd773, %rd433;
	add.s64 	%rd780, %rd779, %rd640;
	add.s64 	%rd781, %rd780, %rd778;
	mov.b64 	{%r451, %r452}, %rd479;
	shf.l.wrap.b32 	%r453, %r452, %r451, 31;
	shf.l.wrap.b32 	%r454, %r451, %r452, 31;
	mov.b64 	%rd782, {%r454, %r453};
	shf.l.wrap.b32 	%r455, %r452, %r451, 24;
	shf.l.wrap.b32 	%r456, %r451, %r452, 24;
	mov.b64 	%rd783, {%r456, %r455};
	xor.b64  	%rd784, %rd782, %rd783;
	shr.u64 	%rd785, %rd479, 7;
	xor.b64  	%rd786, %rd784, %rd785;
	mov.b64 	{%r457, %r458}, %rd768;
	shf.l.wrap.b32 	%r459, %r458, %r457, 13;
	shf.l.wrap.b32 	%r460, %r457, %r458, 13;
	mov.b64 	%rd787, {%r460, %r459};
	shf.l.wrap.b32 	%r461, %r457, %r458, 3;
	shf.l.wrap.b32 	%r462, %r458, %r457, 3;
	mov.b64 	%rd788, {%r462, %r461};
	xor.b64  	%rd789, %rd787, %rd788;
	shr.u64 	%rd790, %rd768, 6;
	xor.b64  	%rd791, %rd789, %rd790;
	add.s64 	%rd792, %rd786, %rd456;
	add.s64 	%rd793, %rd792, %rd663;
	add.s64 	%rd794, %rd793, %rd791;
	mov.b64 	{%r463, %r464}, %rd502;
	shf.l.wrap.b32 	%r465, %r464, %r463, 31;
	shf.l.wrap.b32 	%r466, %r463, %r464, 31;
	mov.b64 	%rd795, {%r466, %r465};
	shf.l.wrap.b32 	%r467, %r464, %r463, 24;
	shf.l.wrap.b32 	%r468, %r463, %r464, 24;
	mov.b64 	%rd796, {%r468, %r467};
	xor.b64  	%rd797, %rd795, %rd796;
	shr.u64 	%rd798, %rd502, 7;
	xor.b64  	%rd799, %rd797, %rd798;
	mov.b64 	{%r469, %r470}, %rd781;
	shf.l.wrap.b32 	%r471, %r470, %r469, 13;
	shf.l.wrap.b32 	%r472, %r469, %r470, 13;
	mov.b64 	%rd800, {%r472, %r471};
	shf.l.wrap.b32 	%r473, %r469, %r470, 3;
	shf.l.wrap.b32 	%r474, %r470, %r469, 3;
	mov.b64 	%rd801, {%r474, %r473};
	xor.b64  	%rd802, %rd800, %rd801;
	shr.u64 	%rd803, %rd781, 6;
	xor.b64  	%rd804, %rd802, %rd803;
	add.s64 	%rd805, %rd799, %rd479;
	add.s64 	%rd806, %rd805, %rd686;
	add.s64 	%rd807, %rd806, %rd804;
	mov.b64 	{%r475, %r476}, %rd525;
	shf.l.wrap.b32 	%r477, %r476, %r475, 31;
	shf.l.wrap.b32 	%r478, %r475, %r476, 31;
	mov.b64 	%rd808, {%r478, %r477};
	shf.l.wrap.b32 	%r479, %r476, %r475, 24;
	shf.l.wrap.b32 	%r480, %r475, %r476, 24;
	mov.b64 	%rd809, {%r480, %r479};
	xor.b64  	%rd810, %rd808, %rd809;
	shr.u64 	%rd811, %rd525, 7;
	xor.b64  	%rd812, %rd810, %rd811;
	mov.b64 	{%r481, %r482}, %rd794;
	shf.l.wrap.b32 	%r483, %r482, %r481, 13;
	shf.l.wrap.b32 	%r484, %r481, %r482, 13;
	mov.b64 	%rd813, {%r484, %r483};
	shf.l.wrap.b32 	%r485, %r481, %r482, 3;
	shf.l.wrap.b32 	%r486, %r482, %r481, 3;
	mov.b64 	%rd814, {%r486, %r485};
	xor.b64  	%rd815, %rd813, %rd814;
	shr.u64 	%rd816, %rd794, 6;
	xor.b64  	%rd817, %rd815, %rd816;
	add.s64 	%rd818, %rd812, %rd502;
	add.s64 	%rd819, %rd818, %rd709;
	add.s64 	%rd820, %rd819, %rd817;
	mov.b64 	{%r487, %r488}, %rd548;
	shf.l.wrap.b32 	%r489, %r488, %r487, 31;
	shf.l.wrap.b32 	%r490, %r487, %r488, 31;
	mov.b64 	%rd821, {%r490, %r489};
	shf.l.wrap.b32 	%r491, %r488, %r487, 24;
	shf.l.wrap.b32 	%r492, %r487, %r488, 24;
	mov.b64 	%rd822, {%r492, %r491};
	xor.b64  	%rd823, %rd821, %rd822;
	shr.u64 	%rd824, %rd548, 7;
	xor.b64  	%rd825, %rd823, %rd824;
	mov.b64 	{%r493, %r494}, %rd807;
	shf.l.wrap.b32 	%r495, %r494, %r493, 13;
	shf.l.wrap.b32 	%r496, %r493, %r494, 13;
	mov.b64 	%rd826, {%r496, %r495};
	shf.l.wrap.b32 	%r497, %r493, %r494, 3;
	shf.l.wrap.b32 	%r498, %r494, %r493, 3;
	mov.b64 	%rd827, {%r498, %r497};
	xor.b64  	%rd828, %rd826, %rd827;
	shr.u64 	%rd829, %rd807, 6;
	xor.b64  	%rd830, %rd828, %rd829;
	add.s64 	%rd831, %rd825, %rd525;
	add.s64 	%rd832, %rd831, %rd732;
	add.s64 	%rd833, %rd832, %rd830;
	mov.b64 	{%r499, %r500}, %rd571;
	shf.l.wrap.b32 	%r501, %r500, %r499, 31;
	shf.l.wrap.b32 	%r502, %r499, %r500, 31;
	mov.b64 	%rd834, {%r502, %r501};
	shf.l.wrap.b32 	%r503, %r500, %r499, 24;
	shf.l.wrap.b32 	%r504, %r499, %r500, 24;
	mov.b64 	%rd835, {%r504, %r503};
	xor.b64  	%rd836, %rd834, %rd835;
	shr.u64 	%rd837, %rd571, 7;
	xor.b64  	%rd838, %rd836, %rd837;
	mov.b64 	{%r505, %r506}, %rd820;
	shf.l.wrap.b32 	%r507, %r506, %r505, 13;
	shf.l.wrap.b32 	%r508, %r505, %r506, 13;
	mov.b64 	%rd839, {%r508, %r507};
	shf.l.wrap.b32 	%r509, %r505, %r506, 3;
	shf.l.wrap.b32 	%r510, %r506, %r505, 3;
	mov.b64 	%rd840, {%r510, %r509};
	xor.b64  	%rd841, %rd839, %rd840;
	shr.u64 	%rd842, %rd820, 6;
	xor.b64  	%rd843, %rd841, %rd842;
	add.s64 	%rd844, %rd838, %rd548;
	add.s64 	%rd845, %rd844, %rd755;
	add.s64 	%rd846, %rd845, %rd843;
	mov.b64 	{%r511, %r512}, %rd594;
	shf.l.wrap.b32 	%r513, %r512, %r511, 31;
	shf.l.wrap.b32 	%r514, %r511, %r512, 31;
	mov.b64 	%rd847, {%r514, %r513};
	shf.l.wrap.b32 	%r515, %r512, %r511, 24;
	shf.l.wrap.b32 	%r516, %r511, %r512, 24;
	mov.b64 	%rd848, {%r516, %r515};
	xor.b64  	%rd849, %rd847, %rd848;
	shr.u64 	%rd850, %rd594, 7;
	xor.b64  	%rd851, %rd849, %rd850;
	mov.b64 	{%r517, %r518}, %rd833;
	shf.l.wrap.b32 	%r519, %r518, %r517, 13;
	shf.l.wrap.b32 	%r520, %r517, %r518, 13;
	mov.b64 	%rd852, {%r520, %r519};
	shf.l.wrap.b32 	%r521, %r517, %r518, 3;
	shf.l.wrap.b32 	%r522, %r518, %r517, 3;
	mov.b64 	%rd853, {%r522, %r521};
	xor.b64  	%rd854, %rd852, %rd853;
	shr.u64 	%rd855, %rd833, 6;
	xor.b64  	%rd856, %rd854, %rd855;
	add.s64 	%rd857, %rd851, %rd571;
	add.s64 	%rd858, %rd857, %rd768;
	add.s64 	%rd859, %rd858, %rd856;
	mov.b64 	{%r523, %r524}, %rd617;
	shf.l.wrap.b32 	%r525, %r524, %r523, 31;
	shf.l.wrap.b32 	%r526, %r523, %r524, 31;
	mov.b64 	%rd860, {%r526, %r525};
	shf.l.wrap.b32 	%r527, %r524, %r523, 24;
	shf.l.wrap.b32 	%r528, %r523, %r524, 24;
	mov.b64 	%rd861, {%r528, %r527};
	xor.b64  	%rd862, %rd860, %rd861;
	shr.u64 	%rd863, %rd617, 7;
	xor.b64  	%rd864, %rd862, %rd863;
	mov.b64 	{%r529, %r530}, %rd846;
	shf.l.wrap.b32 	%r531, %r530, %r529, 13;
	shf.l.wrap.b32 	%r532, %r529, %r530, 13;
	mov.b64 	%rd865, {%r532, %r531};
	shf.l.wrap.b32 	%r533, %r529, %r530, 3;
	shf.l.wrap.b32 	%r534, %r530, %r529, 3;
	mov.b64 	%rd866, {%r534, %r533};
	xor.b64  	%rd867, %rd865, %rd866;
	shr.u64 	%rd868, %rd846, 6;
	xor.b64  	%rd869, %rd867, %rd868;
	add.s64 	%rd870, %rd864, %rd594;
	add.s64 	%rd871, %rd870, %rd781;
	add.s64 	%rd872, %rd871, %rd869;
	mov.b64 	{%r535, %r536}, %rd640;
	shf.l.wrap.b32 	%r537, %r536, %r535, 31;
	shf.l.wrap.b32 	%r538, %r535, %r536, 31;
	mov.b64 	%rd873, {%r538, %r537};
	shf.l.wrap.b32 	%r539, %r536, %r535, 24;
	shf.l.wrap.b32 	%r540, %r535, %r536, 24;
	mov.b64 	%rd874, {%r540, %r539};
	xor.b64  	%rd875, %rd873, %rd874;
	shr.u64 	%rd876, %rd640, 7;
	xor.b64  	%rd877, %rd875, %rd876;
	mov.b64 	{%r541, %r542}, %rd859;
	shf.l.wrap.b32 	%r543, %r542, %r541, 13;
	shf.l.wrap.b32 	%r544, %r541, %r542, 13;
	mov.b64 	%rd878, {%r544, %r543};
	shf.l.wrap.b32 	%r545, %r541, %r542, 3;
	shf.l.wrap.b32 	%r546, %r542, %r541, 3;
	mov.b64 	%rd879, {%r546, %r545};
	xor.b64  	%rd880, %rd878, %rd879;
	shr.u64 	%rd881, %rd859, 6;
	xor.b64  	%rd882, %rd880, %rd881;
	add.s64 	%rd883, %rd877, %rd617;
	add.s64 	%rd884, %rd883, %rd794;
	add.s64 	%rd885, %rd884, %rd882;
	mov.b64 	{%r547, %r548}, %rd663;
	shf.l.wrap.b32 	%r549, %r548, %r547, 31;
	shf.l.wrap.b32 	%r550, %r547, %r548, 31;
	mov.b64 	%rd886, {%r550, %r549};
	shf.l.wrap.b32 	%r551, %r548, %r547, 24;
	shf.l.wrap.b32 	%r552, %r547, %r548, 24;
	mov.b64 	%rd887, {%r552, %r551};
	xor.b64  	%rd888, %rd886, %rd887;
	shr.u64 	%rd889, %rd663, 7;
	xor.b64  	%rd890, %rd888, %rd889;
	mov.b64 	{%r553, %r554}, %rd872;
	shf.l.wrap.b32 	%r555, %r554, %r553, 13;
	shf.l.wrap.b32 	%r556, %r553, %r554, 13;
	mov.b64 	%rd891, {%r556, %r555};
	shf.l.wrap.b32 	%r557, %r553, %r554, 3;
	shf.l.wrap.b32 	%r558, %r554, %r553, 3;
	mov.b64 	%rd892, {%r558, %r557};
	xor.b64  	%rd893, %rd891, %rd892;
	shr.u64 	%rd894, %rd872, 6;
	xor.b64  	%rd895, %rd893, %rd894;
	add.s64 	%rd896, %rd890, %rd640;
	add.s64 	%rd897, %rd896, %rd807;
	add.s64 	%rd898, %rd897, %rd895;
	mov.b64 	{%r559, %r560}, %rd686;
	shf.l.wrap.b32 	%r561, %r560, %r559, 31;
	shf.l.wrap.b32 	%r562, %r559, %r560, 31;
	mov.b64 	%rd899, {%r562, %r561};
	shf.l.wrap.b32 	%r563, %r560, %r559, 24;
	shf.l.wrap.b32 	%r564, %r559, %r560, 24;
	mov.b64 	%rd900, {%r564, %r563};
	xor.b64  	%rd901, %rd899, %rd900;
	shr.u64 	%rd902, %rd686, 7;
	xor.b64  	%rd903, %rd901, %rd902;
	mov.b64 	{%r565, %r566}, %rd885;
	shf.l.wrap.b32 	%r567, %r566, %r565, 13;
	shf.l.wrap.b32 	%r568, %r565, %r566, 13;
	mov.b64 	%rd904, {%r568, %r567};
	shf.l.wrap.b32 	%r569, %r565, %r566, 3;
	shf.l.wrap.b32 	%r570, %r566, %r565, 3;
	mov.b64 	%rd905, {%r570, %r569};
	xor.b64  	%rd906, %rd904, %rd905;
	shr.u64 	%rd907, %rd885, 6;
	xor.b64  	%rd908, %rd906, %rd907;
	add.s64 	%rd909, %rd903, %rd663;
	add.s64 	%rd910, %rd909, %rd820;
	add.s64 	%rd911, %rd910, %rd908;
	mov.b64 	{%r571, %r572}, %rd709;
	shf.l.wrap.b32 	%r573, %r572, %r571, 31;
	shf.l.wrap.b32 	%r574, %r571, %r572, 31;
	mov.b64 	%rd912, {%r574, %r573};
	shf.l.wrap.b32 	%r575, %r572, %r571, 24;
	shf.l.wrap.b32 	%r576, %r571, %r572, 24;
	mov.b64 	%rd913, {%r576, %r575};
	xor.b64  	%rd914, %rd912, %rd913;
	shr.u64 	%rd915, %rd709, 7;
	xor.b64  	%rd916, %rd914, %rd915;
	mov.b64 	{%r577, %r578}, %rd898;
	shf.l.wrap.b32 	%r579, %r578, %r577, 13;
	shf.l.wrap.b32 	%r580, %r577, %r578, 13;
	mov.b64 	%rd917, {%r580, %r579};
	shf.l.wrap.b32 	%r581, %r577, %r578, 3;
	shf.l.wrap.b32 	%r582, %r578, %r577, 3;
	mov.b64 	%rd918, {%r582, %r581};
	xor.b64  	%rd919, %rd917, %rd918;
	shr.u64 	%rd920, %rd898, 6;
	xor.b64  	%rd921, %rd919, %rd920;
	add.s64 	%rd922, %rd916, %rd686;
	add.s64 	%rd923, %rd922, %rd833;
	add.s64 	%rd924, %rd923, %rd921;
	shf.l.wrap.b32 	%r583, %r434, %r433, 31;
	shf.l.wrap.b32 	%r584, %r433, %r434, 31;
	mov.b64 	%rd925, {%r584, %r583};
	shf.l.wrap.b32 	%r585, %r434, %r433, 24;
	shf.l.wrap.b32 	%r586, %r433, %r434, 24;
	mov.b64 	%rd926, {%r586, %r585};
	xor.b64  	%rd927, %rd925, %rd926;
	shr.u64 	%rd928, %rd732, 7;
	xor.b64  	%rd929, %rd927, %rd928;
	mov.b64 	{%r587, %r588}, %rd911;
	shf.l.wrap.b32 	%r589, %r588, %r587, 13;
	shf.l.wrap.b32 	%r590, %r587, %r588, 13;
	mov.b64 	%rd930, {%r590, %r589};
	shf.l.wrap.b32 	%r591, %r587, %r588, 3;
	shf.l.wrap.b32 	%r592, %r588, %r587, 3;
	mov.b64 	%rd931, {%r592, %r591};
	xor.b64  	%rd932, %rd930, %rd931;
	shr.u64 	%rd933, %rd911, 6;
	xor.b64  	%rd934, %rd932, %rd933;
	add.s64 	%rd935, %rd929, %rd709;
	add.s64 	%rd936, %rd935, %rd846;
	add.s64 	%rd937, %rd936, %rd934;
	shf.l.wrap.b32 	%r593, %r446, %r445, 31;
	shf.l.wrap.b32 	%r594, %r445, %r446, 31;
	mov.b64 	%rd938, {%r594, %r593};
	shf.l.wrap.b32 	%r595, %r446, %r445, 24;
	shf.l.wrap.b32 	%r596, %r445, %r446, 24;
	mov.b64 	%rd939, {%r596, %r595};
	xor.b64  	%rd940, %rd938, %rd939;
	shr.u64 	%rd941, %rd755, 7;
	xor.b64  	%rd942, %rd940, %rd941;
	mov.b64 	{%r597, %r598}, %rd924;
	shf.l.wrap.b32 	%r599, %r598, %r597, 13;
	shf.l.wrap.b32 	%r600, %r597, %r598, 13;
	mov.b64 	%rd943, {%r600, %r599};
	shf.l.wrap.b32 	%r601, %r597, %r598, 3;
	shf.l.wrap.b32 	%r602, %r598, %r597, 3;
	mov.b64 	%rd944, {%r602, %r601};
	xor.b64  	%rd945, %rd943, %rd944;
	shr.u64 	%rd946, %rd924, 6;
	xor.b64  	%rd947, %rd945, %rd946;
	add.s64 	%rd948, %rd942, %rd732;
	add.s64 	%rd949, %rd948, %rd859;
	add.s64 	%rd950, %rd949, %rd947;
	shf.l.wrap.b32 	%r603, %r458, %r457, 31;
	shf.l.wrap.b32 	%r604, %r457, %r458, 31;
	mov.b64 	%rd951, {%r604, %r603};
	shf.l.wrap.b32 	%r605, %r458, %r457, 24;
	shf.l.wrap.b32 	%r606, %r457, %r458, 24;
	mov.b64 	%rd952, {%r606, %r605};
	xor.b64  	%rd953, %rd951, %rd952;
	shr.u64 	%rd954, %rd768, 7;
	xor.b64  	%rd955, %rd953, %rd954;
	mov.b64 	{%r607, %r608}, %rd937;
	shf.l.wrap.b32 	%r609, %r608, %r607, 13;
	shf.l.wrap.b32 	%r610, %r607, %r608, 13;
	mov.b64 	%rd956, {%r610, %r609};
	shf.l.wrap.b32 	%r611, %r607, %r608, 3;
	shf.l.wrap.b32 	%r612, %r608, %r607, 3;
	mov.b64 	%rd957, {%r612, %r611};
	xor.b64  	%rd958, %rd956, %rd957;
	shr.u64 	%rd959, %rd937, 6;
	xor.b64  	%rd960, %rd958, %rd959;
	add.s64 	%rd961, %rd955, %rd755;
	add.s64 	%rd962, %rd961, %rd872;
	add.s64 	%rd963, %rd962, %rd960;
	shf.l.wrap.b32 	%r613, %r470, %r469, 31;
	shf.l.wrap.b32 	%r614, %r469, %r470, 31;
	mov.b64 	%rd964, {%r614, %r613};
	shf.l.wrap.b32 	%r615, %r470, %r469, 24;
	shf.l.wrap.b32 	%r616, %r469, %r470, 24;
	mov.b64 	%rd965, {%r616, %r615};
	xor.b64  	%rd966, %rd964, %rd965;
	shr.u64 	%rd967, %rd781, 7;
	xor.b64  	%rd968, %rd966, %rd967;
	mov.b64 	{%r617, %r618}, %rd950;
	shf.l.wrap.b32 	%r619, %r618, %r617, 13;
	shf.l.wrap.b32 	%r620, %r617, %r618, 13;
	mov.b64 	%rd969, {%r620, %r619};
	shf.l.wrap.b32 	%r621, %r617, %r618, 3;
	shf.l.wrap.b32 	%r622, %r618, %r617, 3;
	mov.b64 	%rd970, {%r622, %r621};
	xor.b64  	%rd971, %rd969, %rd970;
	shr.u64 	%rd972, %rd950, 6;
	xor.b64  	%rd973, %rd971, %rd972;
	add.s64 	%rd974, %rd968, %rd768;
	add.s64 	%rd975, %rd974, %rd885;
	add.s64 	%rd976, %rd975, %rd973;
	shf.l.wrap.b32 	%r623, %r482, %r481, 31;
	shf.l.wrap.b32 	%r624, %r481, %r482, 31;
	mov.b64 	%rd977, {%r624, %r623};
	shf.l.wrap.b32 	%r625, %r482, %r481, 24;
	shf.l.wrap.b32 	%r626, %r481, %r482, 24;
	mov.b64 	%rd978, {%r626, %r625};
	xor.b64  	%rd979, %rd977, %rd978;
	shr.u64 	%rd980, %rd794, 7;
	xor.b64  	%rd981, %rd979, %rd980;
	mov.b64 	{%r627, %r628}, %rd963;
	shf.l.wrap.b32 	%r629, %r628, %r627, 13;
	shf.l.wrap.b32 	%r630, %r627, %r628, 13;
	mov.b64 	%rd982, {%r630, %r629};
	shf.l.wrap.b32 	%r631, %r627, %r628, 3;
	shf.l.wrap.b32 	%r632, %r628, %r627, 3;
	mov.b64 	%rd983, {%r632, %r631};
	xor.b64  	%rd984, %rd982, %rd983;
	shr.u64 	%rd985, %rd963, 6;
	xor.b64  	%rd986, %rd984, %rd985;
	add.s64 	%rd987, %rd981, %rd781;
	add.s64 	%rd988, %rd987, %rd898;
	add.s64 	%rd989, %rd988, %rd986;
	shf.l.wrap.b32 	%r633, %r494, %r493, 31;
	shf.l.wrap.b32 	%r634, %r493, %r494, 31;
	mov.b64 	%rd990, {%r634, %r633};
	shf.l.wrap.b32 	%r635, %r494, %r493, 24;
	shf.l.wrap.b32 	%r636, %r493, %r494, 24;
	mov.b64 	%rd991, {%r636, %r635};
	xor.b64  	%rd992, %rd990, %rd991;
	shr.u64 	%rd993, %rd807, 7;
	xor.b64  	%rd994, %rd992, %rd993;
	mov.b64 	{%r637, %r638}, %rd976;
	shf.l.wrap.b32 	%r639, %r638, %r637, 13;
	shf.l.wrap.b32 	%r640, %r637, %r638, 13;
	mov.b64 	%rd995, {%r640, %r639};
	shf.l.wrap.b32 	%r641, %r637, %r638, 3;
	shf.l.wrap.b32 	%r642, %r638, %r637, 3;
	mov.b64 	%rd996, {%r642, %r641};
	xor.b64  	%rd997, %rd995, %rd996;
	shr.u64 	%rd998, %rd976, 6;
	xor.b64  	%rd999, %rd997, %rd998;
	add.s64 	%rd1000, %rd994, %rd794;
	add.s64 	%rd1001, %rd1000, %rd911;
	add.s64 	%rd1002, %rd1001, %rd999;
	shf.l.wrap.b32 	%r643, %r506, %r505, 31;
	shf.l.wrap.b32 	%r644, %r505, %r506, 31;
	mov.b64 	%rd1003, {%r644, %r643};
	shf.l.wrap.b32 	%r645, %r506, %r505, 24;
	shf.l.wrap.b32 	%r646, %r505, %r506, 24;
	mov.b64 	%rd1004, {%r646, %r645};
	xor.b64  	%rd1005, %rd1003, %rd1004;
	shr.u64 	%rd1006, %rd820, 7;
	xor.b64  	%rd1007, %rd1005, %rd1006;
	mov.b64 	{%r647, %r648}, %rd989;
	shf.l.wrap.b32 	%r649, %r648, %r647, 13;
	shf.l.wrap.b32 	%r650, %r647, %r648, 13;
	mov.b64 	%rd1008, {%r650, %r649};
	shf.l.wrap.b32 	%r651, %r647, %r648, 3;
	shf.l.wrap.b32 	%r652, %r648, %r647, 3;
	mov.b64 	%rd1009, {%r652, %r651};
	xor.b64  	%rd1010, %rd1008, %rd1009;
	shr.u64 	%rd1011, %rd989, 6;
	xor.b64  	%rd1012, %rd1010, %rd1011;
	add.s64 	%rd1013, %rd1007, %rd807;
	add.s64 	%rd1014, %rd1013, %rd924;
	add.s64 	%rd1015, %rd1014, %rd1012;
	shf.l.wrap.b32 	%r653, %r518, %r517, 31;
	shf.l.wrap.b32 	%r654, %r517, %r518, 31;
	mov.b64 	%rd1016, {%r654, %r653};
	shf.l.wrap.b32 	%r655, %r518, %r517, 24;
	shf.l.wrap.b32 	%r656, %r517, %r518, 24;
	mov.b64 	%rd1017, {%r656, %r655};
	xor.b64  	%rd1018, %rd1016, %rd1017;
	shr.u64 	%rd1019, %rd833, 7;
	xor.b64  	%rd1020, %rd1018, %rd1019;
	mov.b64 	{%r657, %r658}, %rd1002;
	shf.l.wrap.b32 	%r659, %r658, %r657, 13;
	shf.l.wrap.b32 	%r660, %r657, %r658, 13;
	mov.b64 	%rd1021, {%r660, %r659};
	shf.l.wrap.b32 	%r661, %r657, %r658, 3;
	shf.l.wrap.b32 	%r662, %r658, %r657, 3;
	mov.b64 	%rd1022, {%r662, %r661};
	xor.b64  	%rd1023, %rd1021, %rd1022;
	shr.u64 	%rd1024, %rd1002, 6;
	xor.b64  	%rd1025, %rd1023, %rd1024;
	add.s64 	%rd1026, %rd1020, %rd820;
	add.s64 	%rd1027, %rd1026, %rd937;
	add.s64 	%rd1028, %rd1027, %rd1025;
	shf.l.wrap.b32 	%r663, %r530, %r529, 31;
	shf.l.wrap.b32 	%r664, %r529, %r530, 31;
	mov.b64 	%rd1029, {%r664, %r663};
	shf.l.wrap.b32 	%r665, %r530, %r529, 24;
	shf.l.wrap.b32 	%r666, %r529, %r530, 24;
	mov.b64 	%rd1030, {%r666, %r665};
	xor.b64  	%rd1031, %rd1029, %rd1030;
	shr.u64 	%rd1032, %rd846, 7;
	xor.b64  	%rd1033, %rd1031, %rd1032;
	mov.b64 	{%r667, %r668}, %rd1015;
	shf.l.wrap.b32 	%r669, %r668, %r667, 13;
	shf.l.wrap.b32 	%r670, %r667, %r668, 13;
	mov.b64 	%rd1034, {%r670, %r669};
	shf.l.wrap.b32 	%r671, %r667, %r668, 3;
	shf.l.wrap.b32 	%r672, %r668, %r667, 3;
	mov.b64 	%rd1035, {%r672, %r671};
	xor.b64  	%rd1036, %rd1034, %rd1035;
	shr.u64 	%rd1037, %rd1015, 6;
	xor.b64  	%rd1038, %rd1036, %rd1037;
	add.s64 	%rd1039, %rd1033, %rd833;
	add.s64 	%rd1040, %rd1039, %rd950;
	add.s64 	%rd1041, %rd1040, %rd1038;
	shf.l.wrap.b32 	%r673, %r542, %r541, 31;
	shf.l.wrap.b32 	%r674, %r541, %r542, 31;
	mov.b64 	%rd1042, {%r674, %r673};
	shf.l.wrap.b32 	%r675, %r542, %r541, 24;
	shf.l.wrap.b32 	%r676, %r541, %r542, 24;
	mov.b64 	%rd1043, {%r676, %r675};
	xor.b64  	%rd1044, %rd1042, %rd1043;
	shr.u64 	%rd1045, %rd859, 7;
	xor.b64  	%rd1046, %rd1044, %rd1045;
	mov.b64 	{%r677, %r678}, %rd1028;
	shf.l.wrap.b32 	%r679, %r678, %r677, 13;
	shf.l.wrap.b32 	%r680, %r677, %r678, 13;
	mov.b64 	%rd1047, {%r680, %r679};
	shf.l.wrap.b32 	%r681, %r677, %r678, 3;
	shf.l.wrap.b32 	%r682, %r678, %r677, 3;
	mov.b64 	%rd1048, {%r682, %r681};
	xor.b64  	%rd1049, %rd1047, %rd1048;
	shr.u64 	%rd1050, %rd1028, 6;
	xor.b64  	%rd1051, %rd1049, %rd1050;
	add.s64 	%rd1052, %rd1046, %rd846;
	add.s64 	%rd1053, %rd1052, %rd963;
	add.s64 	%rd1054, %rd1053, %rd1051;
	shf.l.wrap.b32 	%r683, %r554, %r553, 31;
	shf.l.wrap.b32 	%r684, %r553, %r554, 31;
	mov.b64 	%rd1055, {%r684, %r683};
	shf.l.wrap.b32 	%r685, %r554, %r553, 24;
	shf.l.wrap.b32 	%r686, %r553, %r554, 24;
	mov.b64 	%rd1056, {%r686, %r685};
	xor.b64  	%rd1057, %rd1055, %rd1056;
	shr.u64 	%rd1058, %rd872, 7;
	xor.b64  	%rd1059, %rd1057, %rd1058;
	mov.b64 	{%r687, %r688}, %rd1041;
	shf.l.wrap.b32 	%r689, %r688, %r687, 13;
	shf.l.wrap.b32 	%r690, %r687, %r688, 13;
	mov.b64 	%rd1060, {%r690, %r689};
	shf.l.wrap.b32 	%r691, %r687, %r688, 3;
	shf.l.wrap.b32 	%r692, %r688, %r687, 3;
	mov.b64 	%rd1061, {%r692, %r691};
	xor.b64  	%rd1062, %rd1060, %rd1061;
	shr.u64 	%rd1063, %rd1041, 6;
	xor.b64  	%rd1064, %rd1062, %rd1063;
	add.s64 	%rd1065, %rd1059, %rd859;
	add.s64 	%rd1066, %rd1065, %rd976;
	add.s64 	%rd1067, %rd1066, %rd1064;
	shf.l.wrap.b32 	%r693, %r566, %r565, 31;
	shf.l.wrap.b32 	%r694, %r565, %r566, 31;
	mov.b64 	%rd1068, {%r694, %r693};
	shf.l.wrap.b32 	%r695, %r566, %r565, 24;
	shf.l.wrap.b32 	%r696, %r565, %r566, 24;
	mov.b64 	%rd1069, {%r696, %r695};
	xor.b64  	%rd1070, %rd1068, %rd1069;
	shr.u64 	%rd1071, %rd885, 7;
	xor.b64  	%rd1072, %rd1070, %rd1071;
	mov.b64 	{%r697, %r698}, %rd1054;
	shf.l.wrap.b32 	%r699, %r698, %r697, 13;
	shf.l.wrap.b32 	%r700, %r697, %r698, 13;
	mov.b64 	%rd1073, {%r700, %r699};
	shf.l.wrap.b32 	%r701, %r697, %r698, 3;
	shf.l.wrap.b32 	%r702, %r698, %r697, 3;
	mov.b64 	%rd1074, {%r702, %r701};
	xor.b64  	%rd1075, %rd1073, %rd1074;
	shr.u64 	%rd1076, %rd1054, 6;
	xor.b64  	%rd1077, %rd1075, %rd1076;
	add.s64 	%rd1078, %rd1072, %rd872;
	add.s64 	%rd1079, %rd1078, %rd989;
	add.s64 	%rd1080, %rd1079, %rd1077;
	shf.l.wrap.b32 	%r703, %r578, %r577, 31;
	shf.l.wrap.b32 	%r704, %r577, %r578, 31;
	mov.b64 	%rd1081, {%r704, %r703};
	shf.l.wrap.b32 	%r705, %r578, %r577, 24;
	shf.l.wrap.b32 	%r706, %r577, %r578, 24;
	mov.b64 	%rd1082, {%r706, %r705};
	xor.b64  	%rd1083, %rd1081, %rd1082;
	shr.u64 	%rd1084, %rd898, 7;
	xor.b64  	%rd1085, %rd1083, %rd1084;
	mov.b64 	{%r707, %r708}, %rd1067;
	shf.l.wrap.b32 	%r709, %r708, %r707, 13;
	shf.l.wrap.b32 	%r710, %r707, %r708, 13;
	mov.b64 	%rd1086, {%r710, %r709};
	shf.l.wrap.b32 	%r711, %r707, %r708, 3;
	shf.l.wrap.b32 	%r712, %r708, %r707, 3;
	mov.b64 	%rd1087, {%r712, %r711};
	xor.b64  	%rd1088, %rd1086, %rd1087;
	shr.u64 	%rd1089, %rd1067, 6;
	xor.b64  	%rd1090, %rd1088, %rd1089;
	add.s64 	%rd1091, %rd1085, %rd885;
	add.s64 	%rd1092, %rd1091, %rd1002;
	add.s64 	%rd1093, %rd1092, %rd1090;
	shf.l.wrap.b32 	%r713, %r588, %r587, 31;
	shf.l.wrap.b32 	%r714, %r587, %r588, 31;
	mov.b64 	%rd1094, {%r714, %r713};
	shf.l.wrap.b32 	%r715, %r588, %r587, 24;
	shf.l.wrap.b32 	%r716, %r587, %r588, 24;
	mov.b64 	%rd1095, {%r716, %r715};
	xor.b64  	%rd1096, %rd1094, %rd1095;
	shr.u64 	%rd1097, %rd911, 7;
	xor.b64  	%rd1098, %rd1096, %rd1097;
	mov.b64 	{%r717, %r718}, %rd1080;
	shf.l.wrap.b32 	%r719, %r718, %r717, 13;
	shf.l.wrap.b32 	%r720, %r717, %r718, 13;
	mov.b64 	%rd1099, {%r720, %r719};
	shf.l.wrap.b32 	%r721, %r717, %r718, 3;
	shf.l.wrap.b32 	%r722, %r718, %r717, 3;
	mov.b64 	%rd1100, {%r722, %r721};
	xor.b64  	%rd1101, %rd1099, %rd1100;
	shr.u64 	%rd1102, %rd1080, 6;
	xor.b64  	%rd1103, %rd1101, %rd1102;
	add.s64 	%rd1104, %rd1098, %rd898;
	add.s64 	%rd1105, %rd1104, %rd1015;
	add.s64 	%rd1106, %rd1105, %rd1103;
	shf.l.wrap.b32 	%r723, %r598, %r597, 31;
	shf.l.wrap.b32 	%r724, %r597, %r598, 31;
	mov.b64 	%rd1107, {%r724, %r723};
	shf.l.wrap.b32 	%r725, %r598, %r597, 24;
	shf.l.wrap.b32 	%r726, %r597, %r598, 24;
	mov.b64 	%rd1108, {%r726, %r725};
	xor.b64  	%rd1109, %rd1107, %rd1108;
	shr.u64 	%rd1110, %rd924, 7;
	xor.b64  	%rd1111, %rd1109, %rd1110;
	mov.b64 	{%r727, %r728}, %rd1093;
	shf.l.wrap.b32 	%r729, %r728, %r727, 13;
	shf.l.wrap.b32 	%r730, %r727, %r728, 13;
	mov.b64 	%rd1112, {%r730, %r729};
	shf.l.wrap.b32 	%r731, %r727, %r728, 3;
	shf.l.wrap.b32 	%r732, %r728, %r727, 3;
	mov.b64 	%rd1113, {%r732, %r731};
	xor.b64  	%rd1114, %rd1112, %rd1113;
	shr.u64 	%rd1115, %rd1093, 6;
	xor.b64  	%rd1116, %rd1114, %rd1115;
	add.s64 	%rd1117, %rd1111, %rd911;
	add.s64 	%rd1118, %rd1117, %rd1028;
	add.s64 	%rd1119, %rd1118, %rd1116;
	shf.l.wrap.b32 	%r733, %r608, %r607, 31;
	shf.l.wrap.b32 	%r734, %r607, %r608, 31;
	mov.b64 	%rd1120, {%r734, %r733};
	shf.l.wrap.b32 	%r735, %r608, %r607, 24;
	shf.l.wrap.b32 	%r736, %r607, %r608, 24;
	mov.b64 	%rd1121, {%r736, %r735};
	xor.b64  	%rd1122, %rd1120, %rd1121;
	shr.u64 	%rd1123, %rd937, 7;
	xor.b64  	%rd1124, %rd1122, %rd1123;
	mov.b64 	{%r737, %r738}, %rd1106;
	shf.l.wrap.b32 	%r739, %r738, %r737, 13;
	shf.l.wrap.b32 	%r740, %r737, %r738, 13;
	mov.b64 	%rd1125, {%r740, %r739};
	shf.l.wrap.b32 	%r741, %r737, %r738, 3;
	shf.l.wrap.b32 	%r742, %r738, %r737, 3;
	mov.b64 	%rd1126, {%r742, %r741};
	xor.b64  	%rd1127, %rd1125, %rd1126;
	shr.u64 	%rd1128, %rd1106, 6;
	xor.b64  	%rd1129, %rd1127, %rd1128;
	add.s64 	%rd1130, %rd1124, %rd924;
	add.s64 	%rd1131, %rd1130, %rd1041;
	add.s64 	%rd1132, %rd1131, %rd1129;
	shf.l.wrap.b32 	%r743, %r618, %r617, 31;
	shf.l.wrap.b32 	%r744, %r617, %r618, 31;
	mov.b64 	%rd1133, {%r744, %r743};
	shf.l.wrap.b32 	%r745, %r618, %r617, 24;
	shf.l.wrap.b32 	%r746, %r617, %r618, 24;
	mov.b64 	%rd1134, {%r746, %r745};
	xor.b64  	%rd1135, %rd1133, %rd1134;
	shr.u64 	%rd1136, %rd950, 7;
	xor.b64  	%rd1137, %rd1135, %rd1136;
	mov.b64 	{%r747, %r748}, %rd1119;
	shf.l.wrap.b32 	%r749, %r748, %r747, 13;
	shf.l.wrap.b32 	%r750, %r747, %r748, 13;
	mov.b64 	%rd1138, {%r750, %r749};
	shf.l.wrap.b32 	%r751, %r747, %r748, 3;
	shf.l.wrap.b32 	%r752, %r748, %r747, 3;
	mov.b64 	%rd1139, {%r752, %r751};
	xor.b64  	%rd1140, %rd1138, %rd1139;
	shr.u64 	%rd1141, %rd1119, 6;
	xor.b64  	%rd1142, %rd1140, %rd1141;
	add.s64 	%rd1143, %rd1137, %rd937;
	add.s64 	%rd1144, %rd1143, %rd1054;
	add.s64 	%rd1145, %rd1144, %rd1142;
	shf.l.wrap.b32 	%r753, %r628, %r627, 31;
	shf.l.wrap.b32 	%r754, %r627, %r628, 31;
	mov.b64 	%rd1146, {%r754, %r753};
	shf.l.wrap.b32 	%r755, %r628, %r627, 24;
	shf.l.wrap.b32 	%r756, %r627, %r628, 24;
	mov.b64 	%rd1147, {%r756, %r755};
	xor.b64  	%rd1148, %rd1146, %rd1147;
	shr.u64 	%rd1149, %rd963, 7;
	xor.b64  	%rd1150, %rd1148, %rd1149;
	mov.b64 	{%r757, %r758}, %rd1132;
	shf.l.wrap.b32 	%r759, %r758, %r757, 13;
	shf.l.wrap.b32 	%r760, %r757, %r758, 13;
	mov.b64 	%rd1151, {%r760, %r759};
	shf.l.wrap.b32 	%r761, %r757, %r758, 3;
	shf.l.wrap.b32 	%r762, %r758, %r757, 3;
	mov.b64 	%rd1152, {%r762, %r761};
	xor.b64  	%rd1153, %rd1151, %rd1152;
	shr.u64 	%rd1154, %rd1132, 6;
	xor.b64  	%rd1155, %rd1153, %rd1154;
	add.s64 	%rd1156, %rd1150, %rd950;
	add.s64 	%rd1157, %rd1156, %rd1067;
	add.s64 	%rd1158, %rd1157, %rd1155;
	shf.l.wrap.b32 	%r763, %r638, %r637, 31;
	shf.l.wrap.b32 	%r764, %r637, %r638, 31;
	mov.b64 	%rd1159, {%r764, %r763};
	shf.l.wrap.b32 	%r765, %r638, %r637, 24;
	shf.l.wrap.b32 	%r766, %r637, %r638, 24;
	mov.b64 	%rd1160, {%r766, %r765};
	xor.b64  	%rd1161, %rd1159, %rd1160;
	shr.u64 	%rd1162, %rd976, 7;
	xor.b64  	%rd1163, %rd1161, %rd1162;
	mov.b64 	{%r767, %r768}, %rd1145;
	shf.l.wrap.b32 	%r769, %r768, %r767, 13;
	shf.l.wrap.b32 	%r770, %r767, %r768, 13;
	mov.b64 	%rd1164, {%r770, %r769};
	shf.l.wrap.b32 	%r771, %r767, %r768, 3;
	shf.l.wrap.b32 	%r772, %r768, %r767, 3;
	mov.b64 	%rd1165, {%r772, %r771};
	xor.b64  	%rd1166, %rd1164, %rd1165;
	shr.u64 	%rd1167, %rd1145, 6;
	xor.b64  	%rd1168, %rd1166, %rd1167;
	add.s64 	%rd1169, %rd1163, %rd963;
	add.s64 	%rd1170, %rd1169, %rd1080;
	add.s64 	%rd1171, %rd1170, %rd1168;
	shf.l.wrap.b32 	%r773, %r648, %r647, 31;
	shf.l.wrap.b32 	%r774, %r647, %r648, 31;
	mov.b64 	%rd1172, {%r774, %r773};
	shf.l.wrap.b32 	%r775, %r648, %r647, 24;
	shf.l.wrap.b32 	%r776, %r647, %r648, 24;
	mov.b64 	%rd1173, {%r776, %r775};
	xor.b64  	%rd1174, %rd1172, %rd1173;
	shr.u64 	%rd1175, %rd989, 7;
	xor.b64  	%rd1176, %rd1174, %rd1175;
	mov.b64 	{%r777, %r778}, %rd1158;
	shf.l.wrap.b32 	%r779, %r778, %r777, 13;
	shf.l.wrap.b32 	%r780, %r777, %r778, 13;
	mov.b64 	%rd1177, {%r780, %r779};
	shf.l.wrap.b32 	%r781, %r777, %r778, 3;
	shf.l.wrap.b32 	%r782, %r778, %r777, 3;
	mov.b64 	%rd1178, {%r782, %r781};
	xor.b64  	%rd1179, %rd1177, %rd1178;
	shr.u64 	%rd1180, %rd1158, 6;
	xor.b64  	%rd1181, %rd1179, %rd1180;
	add.s64 	%rd1182, %rd1176, %rd976;
	add.s64 	%rd1183, %rd1182, %rd1093;
	add.s64 	%rd1184, %rd1183, %rd1181;
	shf.l.wrap.b32 	%r783, %r658, %r657, 31;
	shf.l.wrap.b32 	%r784, %r657, %r658, 31;
	mov.b64 	%rd1185, {%r784, %r783};
	shf.l.wrap.b32 	%r785, %r658, %r657, 24;
	shf.l.wrap.b32 	%r786, %r657, %r658, 24;
	mov.b64 	%rd1186, {%r786, %r785};
	xor.b64  	%rd1187, %rd1185, %rd1186;
	shr.u64 	%rd1188, %rd1002, 7;
	xor.b64  	%rd1189, %rd1187, %rd1188;
	mov.b64 	{%r787, %r788}, %rd1171;
	shf.l.wrap.b32 	%r789, %r788, %r787, 13;
	shf.l.wrap.b32 	%r790, %r787, %r788, 13;
	mov.b64 	%rd1190, {%r790, %r789};
	shf.l.wrap.b32 	%r791, %r787, %r788, 3;
	shf.l.wrap.b32 	%r792, %r788, %r787, 3;
	mov.b64 	%rd1191, {%r792, %r791};
	xor.b64  	%rd1192, %rd1190, %rd1191;
	shr.u64 	%rd1193, %rd1171, 6;
	xor.b64  	%rd1194, %rd1192, %rd1193;
	add.s64 	%rd1195, %rd1189, %rd989;
	add.s64 	%rd1196, %rd1195, %rd1106;
	add.s64 	%rd1197, %rd1196, %rd1194;
	shf.l.wrap.b32 	%r793, %r668, %r667, 31;
	shf.l.wrap.b32 	%r794, %r667, %r668, 31;
	mov.b64 	%rd1198, {%r794, %r793};
	shf.l.wrap.b32 	%r795, %r668, %r667, 24;
	shf.l.wrap.b32 	%r796, %r667, %r668, 24;
	mov.b64 	%rd1199, {%r796, %r795};
	xor.b64  	%rd1200, %rd1198, %rd1199;
	shr.u64 	%rd1201, %rd1015, 7;
	xor.b64  	%rd1202, %rd1200, %rd1201;
	mov.b64 	{%r797, %r798}, %rd1184;
	shf.l.wrap.b32 	%r799, %r798, %r797, 13;
	shf.l.wrap.b32 	%r800, %r797, %r798, 13;
	mov.b64 	%rd1203, {%r800, %r799};
	shf.l.wrap.b32 	%r801, %r797, %r798, 3;
	shf.l.wrap.b32 	%r802, %r798, %r797, 3;
	mov.b64 	%rd1204, {%r802, %r801};
	xor.b64  	%rd1205, %rd1203, %rd1204;
	shr.u64 	%rd1206, %rd1184, 6;
	xor.b64  	%rd1207, %rd1205, %rd1206;
	add.s64 	%rd1208, %rd1202, %rd1002;
	add.s64 	%rd1209, %rd1208, %rd1119;
	add.s64 	%rd1210, %rd1209, %rd1207;
	shf.l.wrap.b32 	%r803, %r678, %r677, 31;
	shf.l.wrap.b32 	%r804, %r677, %r678, 31;
	mov.b64 	%rd1211, {%r804, %r803};
	shf.l.wrap.b32 	%r805, %r678, %r677, 24;
	shf.l.wrap.b32 	%r806, %r677, %r678, 24;
	mov.b64 	%rd1212, {%r806, %r805};
	xor.b64  	%rd1213, %rd1211, %rd1212;
	shr.u64 	%rd1214, %rd1028, 7;
	xor.b64  	%rd1215, %rd1213, %rd1214;
	mov.b64 	{%r807, %r808}, %rd1197;
	shf.l.wrap.b32 	%r809, %r808, %r807, 13;
	shf.l.wrap.b32 	%r810, %r807, %r808, 13;
	mov.b64 	%rd1216, {%r810, %r809};
	shf.l.wrap.b32 	%r811, %r807, %r808, 3;
	shf.l.wrap.b32 	%r812, %r808, %r807, 3;
	mov.b64 	%rd1217, {%r812, %r811};
	xor.b64  	%rd1218, %rd1216, %rd1217;
	shr.u64 	%rd1219, %rd1197, 6;
	xor.b64  	%rd1220, %rd1218, %rd1219;
	add.s64 	%rd1221, %rd1215, %rd1015;
	add.s64 	%rd1222, %rd1221, %rd1132;
	add.s64 	%rd1223, %rd1222, %rd1220;
	shf.l.wrap.b32 	%r813, %r688, %r687, 31;
	shf.l.wrap.b32 	%r814, %r687, %r688, 31;
	mov.b64 	%rd1224, {%r814, %r813};
	shf.l.wrap.b32 	%r815, %r688, %r687, 24;
	shf.l.wrap.b32 	%r816, %r687, %r688, 24;
	mov.b64 	%rd1225, {%r816, %r815};
	xor.b64  	%rd1226, %rd1224, %rd1225;
	shr.u64 	%rd1227, %rd1041, 7;
	xor.b64  	%rd1228, %rd1226, %rd1227;
	mov.b64 	{%r817, %r818}, %rd1210;
	shf.l.wrap.b32 	%r819, %r818, %r817, 13;
	shf.l.wrap.b32 	%r820, %r817, %r818, 13;
	mov.b64 	%rd1229, {%r820, %r819};
	shf.l.wrap.b32 	%r821, %r817, %r818, 3;
	shf.l.wrap.b32 	%r822, %r818, %r817, 3;
	mov.b64 	%rd1230, {%r822, %r821};
	xor.b64  	%rd1231, %rd1229, %rd1230;
	shr.u64 	%rd1232, %rd1210, 6;
	xor.b64  	%rd1233, %rd1231, %rd1232;
	add.s64 	%rd1234, %rd1228, %rd1028;
	add.s64 	%rd1235, %rd1234, %rd1145;
	add.s64 	%rd1236, %rd1235, %rd1233;
	shf.l.wrap.b32 	%r823, %r698, %r697, 31;
	shf.l.wrap.b32 	%r824, %r697, %r698, 31;
	mov.b64 	%rd1237, {%r824, %r823};
	shf.l.wrap.b32 	%r825, %r698, %r697, 24;
	shf.l.wrap.b32 	%r826, %r697, %r698, 24;
	mov.b64 	%rd1238, {%r826, %r825};
	xor.b64  	%rd1239, %rd1237, %rd1238;
	shr.u64 	%rd1240, %rd1054, 7;
	xor.b64  	%rd1241, %rd1239, %rd1240;
	mov.b64 	{%r827, %r828}, %rd1223;
	shf.l.wrap.b32 	%r829, %r828, %r827, 13;
	shf.l.wrap.b32 	%r830, %r827, %r828, 13;
	mov.b64 	%rd1242, {%r830, %r829};
	shf.l.wrap.b32 	%r831, %r827, %r828, 3;
	shf.l.wrap.b32 	%r832, %r828, %r827, 3;
	mov.b64 	%rd1243, {%r832, %r831};
	xor.b64  	%rd1244, %rd1242, %rd1243;
	shr.u64 	%rd1245, %rd1223, 6;
	xor.b64  	%rd1246, %rd1244, %rd1245;
	add.s64 	%rd1247, %rd1241, %rd1041;
	add.s64 	%rd1248, %rd1247, %rd1158;
	add.s64 	%rd1249, %rd1248, %rd1246;
	shf.l.wrap.b32 	%r833, %r708, %r707, 31;
	shf.l.wrap.b32 	%r834, %r707, %r708, 31;
	mov.b64 	%rd1250, {%r834, %r833};
	shf.l.wrap.b32 	%r835, %r708, %r707, 24;
	shf.l.wrap.b32 	%r836, %r707, %r708, 24;
	mov.b64 	%rd1251, {%r836, %r835};
	xor.b64  	%rd1252, %rd1250, %rd1251;
	shr.u64 	%rd1253, %rd1067, 7;
	xor.b64  	%rd1254, %rd1252, %rd1253;
	mov.b64 	{%r837, %r838}, %rd1236;
	shf.l.wrap.b32 	%r839, %r838, %r837, 13;
	shf.l.wrap.b32 	%r840, %r837, %r838, 13;
	mov.b64 	%rd1255, {%r840, %r839};
	shf.l.wrap.b32 	%r841, %r837, %r838, 3;
	shf.l.wrap.b32 	%r842, %r838, %r837, 3;
	mov.b64 	%rd1256, {%r842, %r841};
	xor.b64  	%rd1257, %rd1255, %rd1256;
	shr.u64 	%rd1258, %rd1236, 6;
	xor.b64  	%rd1259, %rd1257, %rd1258;
	add.s64 	%rd1260, %rd1254, %rd1054;
	add.s64 	%rd1261, %rd1260, %rd1171;
	add.s64 	%rd1262, %rd1261, %rd1259;
	shf.l.wrap.b32 	%r843, %r718, %r717, 31;
	shf.l.wrap.b32 	%r844, %r717, %r718, 31;
	mov.b64 	%rd1263, {%r844, %r843};
	shf.l.wrap.b32 	%r845, %r718, %r717, 24;
	shf.l.wrap.b32 	%r846, %r717, %r718, 24;
	mov.b64 	%rd1264, {%r846, %r845};
	xor.b64  	%rd1265, %rd1263, %rd1264;
	shr.u64 	%rd1266, %rd1080, 7;
	xor.b64  	%rd1267, %rd1265, %rd1266;
	mov.b64 	{%r847, %r848}, %rd1249;
	shf.l.wrap.b32 	%r849, %r848, %r847, 13;
	shf.l.wrap.b32 	%r850, %r847, %r848, 13;
	mov.b64 	%rd1268, {%r850, %r849};
	shf.l.wrap.b32 	%r851, %r847, %r848, 3;
	shf.l.wrap.b32 	%r852, %r848, %r847, 3;
	mov.b64 	%rd1269, {%r852, %r851};
	xor.b64  	%rd1270, %rd1268, %rd1269;
	shr.u64 	%rd1271, %rd1249, 6;
	xor.b64  	%rd1272, %rd1270, %rd1271;
	add.s64 	%rd1273, %rd1267, %rd1067;
	add.s64 	%rd1274, %rd1273, %rd1184;
	add.s64 	%rd1275, %rd1274, %rd1272;
	shf.l.wrap.b32 	%r853, %r728, %r727, 31;
	shf.l.wrap.b32 	%r854, %r727, %r728, 31;
	mov.b64 	%rd1276, {%r854, %r853};
	shf.l.wrap.b32 	%r855, %r728, %r727, 24;
	shf.l.wrap.b32 	%r856, %r727, %r728, 24;
	mov.b64 	%rd1277, {%r856, %r855};
	xor.b64  	%rd1278, %rd1276, %rd1277;
	shr.u64 	%rd1279, %rd1093, 7;
	xor.b64  	%rd1280, %rd1278, %rd1279;
	mov.b64 	{%r857, %r858}, %rd1262;
	shf.l.wrap.b32 	%r859, %r858, %r857, 13;
	shf.l.wrap.b32 	%r860, %r857, %r858, 13;
	mov.b64 	%rd1281, {%r860, %r859};
	shf.l.wrap.b32 	%r861, %r857, %r858, 3;
	shf.l.wrap.b32 	%r862, %r858, %r857, 3;
	mov.b64 	%rd1282, {%r862, %r861};
	xor.b64  	%rd1283, %rd1281, %rd1282;
	shr.u64 	%rd1284, %rd1262, 6;
	xor.b64  	%rd1285, %rd1283, %rd1284;
	add.s64 	%rd1286, %rd1280, %rd1080;
	add.s64 	%rd1287, %rd1286, %rd1197;
	add.s64 	%rd1288, %rd1287, %rd1285;
	shf.l.wrap.b32 	%r863, %r738, %r737, 31;
	shf.l.wrap.b32 	%r864, %r737, %r738, 31;
	mov.b64 	%rd1289, {%r864, %r863};
	shf.l.wrap.b32 	%r865, %r738, %r737, 24;
	shf.l.wrap.b32 	%r866, %r737, %r738, 24;
	mov.b64 	%rd1290, {%r866, %r865};
	xor.b64  	%rd1291, %rd1289, %rd1290;
	shr.u64 	%rd1292, %rd1106, 7;
	xor.b64  	%rd1293, %rd1291, %rd1292;
	mov.b64 	{%r867, %r868}, %rd1275;
	shf.l.wrap.b32 	%r869, %r868, %r867, 13;
	shf.l.wrap.b32 	%r870, %r867, %r868, 13;
	mov.b64 	%rd1294, {%r870, %r869};
	shf.l.wrap.b32 	%r871, %r867, %r868, 3;
	shf.l.wrap.b32 	%r872, %r868, %r867, 3;
	mov.b64 	%rd1295, {%r872, %r871};
	xor.b64  	%rd1296, %rd1294, %rd1295;
	shr.u64 	%rd1297, %rd1275, 6;
	xor.b64  	%rd1298, %rd1296, %rd1297;
	add.s64 	%rd1299, %rd1293, %rd1093;
	add.s64 	%rd1300, %rd1299, %rd1210;
	add.s64 	%rd1301, %rd1300, %rd1298;
	shf.l.wrap.b32 	%r873, %r748, %r747, 31;
	shf.l.wrap.b32 	%r874, %r747, %r748, 31;
	mov.b64 	%rd1302, {%r874, %r873};
	shf.l.wrap.b32 	%r875, %r748, %r747, 24;
	shf.l.wrap.b32 	%r876, %r747, %r748, 24;
	mov.b64 	%rd1303, {%r876, %r875};
	xor.b64  	%rd1304, %rd1302, %rd1303;
	shr.u64 	%rd1305, %rd1119, 7;
	xor.b64  	%rd1306, %rd1304, %rd1305;
	mov.b64 	{%r877, %r878}, %rd1288;
	shf.l.wrap.b32 	%r879, %r878, %r877, 13;
	shf.l.wrap.b32 	%r880, %r877, %r878, 13;
	mov.b64 	%rd1307, {%r880, %r879};
	shf.l.wrap.b32 	%r881, %r877, %r878, 3;
	shf.l.wrap.b32 	%r882, %r878, %r877, 3;
	mov.b64 	%rd1308, {%r882, %r881};
	xor.b64  	%rd1309, %rd1307, %rd1308;
	shr.u64 	%rd1310, %rd1288, 6;
	xor.b64  	%rd1311, %rd1309, %rd1310;
	add.s64 	%rd1312, %rd1306, %rd1106;
	add.s64 	%rd1313, %rd1312, %rd1223;
	add.s64 	%rd1314, %rd1313, %rd1311;
	shf.l.wrap.b32 	%r883, %r758, %r757, 31;
	shf.l.wrap.b32 	%r884, %r757, %r758, 31;
	mov.b64 	%rd1315, {%r884, %r883};
	shf.l.wrap.b32 	%r885, %r758, %r757, 24;
	shf.l.wrap.b32 	%r886, %r757, %r758, 24;
	mov.b64 	%rd1316, {%r886, %r885};
	xor.b64  	%rd1317, %rd1315, %rd1316;
	shr.u64 	%rd1318, %rd1132, 7;
	xor.b64  	%rd1319, %rd1317, %rd1318;
	mov.b64 	{%r887, %r888}, %rd1301;
	shf.l.wrap.b32 	%r889, %r888, %r887, 13;
	shf.l.wrap.b32 	%r890, %r887, %r888, 13;
	mov.b64 	%rd1320, {%r890, %r889};
	shf.l.wrap.b32 	%r891, %r887, %r888, 3;
	shf.l.wrap.b32 	%r892, %r888, %r887, 3;
	mov.b64 	%rd1321, {%r892, %r891};
	xor.b64  	%rd1322, %rd1320, %rd1321;
	shr.u64 	%rd1323, %rd1301, 6;
	xor.b64  	%rd1324, %rd1322, %rd1323;
	add.s64 	%rd1325, %rd1319, %rd1119;
	add.s64 	%rd1326, %rd1325, %rd1236;
	add.s64 	%rd1327, %rd1326, %rd1324;
	shf.l.wrap.b32 	%r893, %r768, %r767, 31;
	shf.l.wrap.b32 	%r894, %r767, %r768, 31;
	mov.b64 	%rd1328, {%r894, %r893};
	shf.l.wrap.b32 	%r895, %r768, %r767, 24;
	shf.l.wrap.b32 	%r896, %r767, %r768, 24;
	mov.b64 	%rd1329, {%r896, %r895};
	xor.b64  	%rd1330, %rd1328, %rd1329;
	shr.u64 	%rd1331, %rd1145, 7;
	xor.b64  	%rd1332, %rd1330, %rd1331;
	mov.b64 	{%r897, %r898}, %rd1314;
	shf.l.wrap.b32 	%r899, %r898, %r897, 13;
	shf.l.wrap.b32 	%r900, %r897, %r898, 13;
	mov.b64 	%rd1333, {%r900, %r899};
	shf.l.wrap.b32 	%r901, %r897, %r898, 3;
	shf.l.wrap.b32 	%r902, %r898, %r897, 3;
	mov.b64 	%rd1334, {%r902, %r901};
	xor.b64  	%rd1335, %rd1333, %rd1334;
	shr.u64 	%rd1336, %rd1314, 6;
	xor.b64  	%rd1337, %rd1335, %rd1336;
	add.s64 	%rd1338, %rd1332, %rd1132;
	add.s64 	%rd1339, %rd1338, %rd1249;
	add.s64 	%rd1340, %rd1339, %rd1337;
	shf.l.wrap.b32 	%r903, %r778, %r777, 31;
	shf.l.wrap.b32 	%r904, %r777, %r778, 31;
	mov.b64 	%rd1341, {%r904, %r903};
	shf.l.wrap.b32 	%r905, %r778, %r777, 24;
	shf.l.wrap.b32 	%r906, %r777, %r778, 24;
	mov.b64 	%rd1342, {%r906, %r905};
	xor.b64  	%rd1343, %rd1341, %rd1342;
	shr.u64 	%rd1344, %rd1158, 7;
	xor.b64  	%rd1345, %rd1343, %rd1344;
	mov.b64 	{%r907, %r908}, %rd1327;
	shf.l.wrap.b32 	%r909, %r908, %r907, 13;
	shf.l.wrap.b32 	%r910, %r907, %r908, 13;
	mov.b64 	%rd1346, {%r910, %r909};
	shf.l.wrap.b32 	%r911, %r907, %r908, 3;
	shf.l.wrap.b32 	%r912, %r908, %r907, 3;
	mov.b64 	%rd1347, {%r912, %r911};
	xor.b64  	%rd1348, %rd1346, %rd1347;
	shr.u64 	%rd1349, %rd1327, 6;
	xor.b64  	%rd1350, %rd1348, %rd1349;
	add.s64 	%rd1351, %rd1345, %rd1145;
	add.s64 	%rd1352, %rd1351, %rd1262;
	add.s64 	%rd1353, %rd1352, %rd1350;
	shf.l.wrap.b32 	%r913, %r788, %r787, 31;
	shf.l.wrap.b32 	%r914, %r787, %r788, 31;
	mov.b64 	%rd1354, {%r914, %r913};
	shf.l.wrap.b32 	%r915, %r788, %r787, 24;
	shf.l.wrap.b32 	%r916, %r787, %r788, 24;
	mov.b64 	%rd1355, {%r916, %r915};
	xor.b64  	%rd1356, %rd1354, %rd1355;
	shr.u64 	%rd1357, %rd1171, 7;
	xor.b64  	%rd1358, %rd1356, %rd1357;
	mov.b64 	{%r917, %r918}, %rd1340;
	shf.l.wrap.b32 	%r919, %r918, %r917, 13;
	shf.l.wrap.b32 	%r920, %r917, %r918, 13;
	mov.b64 	%rd1359, {%r920, %r919};
	shf.l.wrap.b32 	%r921, %r917, %r918, 3;
	shf.l.wrap.b32 	%r922, %r918, %r917, 3;
	mov.b64 	%rd1360, {%r922, %r921};
	xor.b64  	%rd1361, %rd1359, %rd1360;
	shr.u64 	%rd1362, %rd1340, 6;
	xor.b64  	%rd1363, %rd1361, %rd1362;
	add.s64 	%rd1364, %rd1358, %rd1158;
	add.s64 	%rd1365, %rd1364, %rd1275;
	add.s64 	%rd1366, %rd1365, %rd1363;
	shf.l.wrap.b32 	%r923, %r798, %r797, 31;
	shf.l.wrap.b32 	%r924, %r797, %r798, 31;
	mov.b64 	%rd1367, {%r924, %r923};
	shf.l.wrap.b32 	%r925, %r798, %r797, 24;
	shf.l.wrap.b32 	%r926, %r797, %r798, 24;
	mov.b64 	%rd1368, {%r926, %r925};
	xor.b64  	%rd1369, %rd1367, %rd1368;
	shr.u64 	%rd1370, %rd1184, 7;
	xor.b64  	%rd1371, %rd1369, %rd1370;
	mov.b64 	{%r927, %r928}, %rd1353;
	shf.l.wrap.b32 	%r929, %r928, %r927, 13;
	shf.l.wrap.b32 	%r930, %r927, %r928, 13;
	mov.b64 	%rd1372, {%r930, %r929};
	shf.l.wrap.b32 	%r931, %r927, %r928, 3;
	shf.l.wrap.b32 	%r932, %r928, %r927, 3;
	mov.b64 	%rd1373, {%r932, %r931};
	xor.b64  	%rd1374, %rd1372, %rd1373;
	shr.u64 	%rd1375, %rd1353, 6;
	xor.b64  	%rd1376, %rd1374, %rd1375;
	add.s64 	%rd1377, %rd1371, %rd1171;
	add.s64 	%rd1378, %rd1377, %rd1288;
	add.s64 	%rd1379, %rd1378, %rd1376;
	shf.l.wrap.b32 	%r933, %r808, %r807, 31;
	shf.l.wrap.b32 	%r934, %r807, %r808, 31;
	mov.b64 	%rd1380, {%r934, %r933};
	shf.l.wrap.b32 	%r935, %r808, %r807, 24;
	shf.l.wrap.b32 	%r936, %r807, %r808, 24;
	mov.b64 	%rd1381, {%r936, %r935};
	xor.b64  	%rd1382, %rd1380, %rd1381;
	shr.u64 	%rd1383, %rd1197, 7;
	xor.b64  	%rd1384, %rd1382, %rd1383;
	mov.b64 	{%r937, %r938}, %rd1366;
	shf.l.wrap.b32 	%r939, %r938, %r937, 13;
	shf.l.wrap.b32 	%r940, %r937, %r938, 13;
	mov.b64 	%rd1385, {%r940, %r939};
	shf.l.wrap.b32 	%r941, %r937, %r938, 3;
	shf.l.wrap.b32 	%r942, %r938, %r937, 3;
	mov.b64 	%rd1386, {%r942, %r941};
	xor.b64  	%rd1387, %rd1385, %rd1386;
	shr.u64 	%rd1388, %rd1366, 6;
	xor.b64  	%rd1389, %rd1387, %rd1388;
	add.s64 	%rd1390, %rd1384, %rd1184;
	add.s64 	%rd1391, %rd1390, %rd1301;
	add.s64 	%rd1392, %rd1391, %rd1389;
	shf.l.wrap.b32 	%r943, %r818, %r817, 31;
	shf.l.wrap.b32 	%r944, %r817, %r818, 31;
	mov.b64 	%rd1393, {%r944, %r943};
	shf.l.wrap.b32 	%r945, %r818, %r817, 24;
	shf.l.wrap.b32 	%r946, %r817, %r818, 24;
	mov.b64 	%rd1394, {%r946, %r945};
	xor.b64  	%rd1395, %rd1393, %rd1394;
	shr.u64 	%rd1396, %rd1210, 7;
	xor.b64  	%rd1397, %rd1395, %rd1396;
	mov.b64 	{%r947, %r948}, %rd1379;
	shf.l.wrap.b32 	%r949, %r948, %r947, 13;
	shf.l.wrap.b32 	%r950, %r947, %r948, 13;
	mov.b64 	%rd1398, {%r950, %r949};
	shf.l.wrap.b32 	%r951, %r947, %r948, 3;
	shf.l.wrap.b32 	%r952, %r948, %r947, 3;
	mov.b64 	%rd1399, {%r952, %r951};
	xor.b64  	%rd1400, %rd1398, %rd1399;
	shr.u64 	%rd1401, %rd1379, 6;
	xor.b64  	%rd1402, %rd1400, %rd1401;
	add.s64 	%rd1403, %rd1397, %rd1197;
	add.s64 	%rd1404, %rd1403, %rd1314;
	add.s64 	%rd1405, %rd1404, %rd1402;
	shf.l.wrap.b32 	%r953, %r828, %r827, 31;
	shf.l.wrap.b32 	%r954, %r827, %r828, 31;
	mov.b64 	%rd1406, {%r954, %r953};
	shf.l.wrap.b32 	%r955, %r828, %r827, 24;
	shf.l.wrap.b32 	%r956, %r827, %r828, 24;
	mov.b64 	%rd1407, {%r956, %r955};
	xor.b64  	%rd1408, %rd1406, %rd1407;
	shr.u64 	%rd1409, %rd1223, 7;
	xor.b64  	%rd1410, %rd1408, %rd1409;
	mov.b64 	{%r957, %r958}, %rd1392;
	shf.l.wrap.b32 	%r959, %r958, %r957, 13;
	shf.l.wrap.b32 	%r960, %r957, %r958, 13;
	mov.b64 	%rd1411, {%r960, %r959};
	shf.l.wrap.b32 	%r961, %r957, %r958, 3;
	shf.l.wrap.b32 	%r962, %r958, %r957, 3;
	mov.b64 	%rd1412, {%r962, %r961};
	xor.b64  	%rd1413, %rd1411, %rd1412;
	shr.u64 	%rd1414, %rd1392, 6;
	xor.b64  	%rd1415, %rd1413, %rd1414;
	add.s64 	%rd1416, %rd1410, %rd1210;
	add.s64 	%rd1417, %rd1416, %rd1327;
	add.s64 	%rd1418, %rd1417, %rd1415;
	shf.l.wrap.b32 	%r963, %r838, %r837, 31;
	shf.l.wrap.b32 	%r964, %r837, %r838, 31;
	mov.b64 	%rd1419, {%r964, %r963};
	shf.l.wrap.b32 	%r965, %r838, %r837, 24;
	shf.l.wrap.b32 	%r966, %r837, %r838, 24;
	mov.b64 	%rd1420, {%r966, %r965};
	xor.b64  	%rd1421, %rd1419, %rd1420;
	shr.u64 	%rd1422, %rd1236, 7;
	xor.b64  	%rd1423, %rd1421, %rd1422;
	mov.b64 	{%r967, %r968}, %rd1405;
	shf.l.wrap.b32 	%r969, %r968, %r967, 13;
	shf.l.wrap.b32 	%r970, %r967, %r968, 13;
	mov.b64 	%rd1424, {%r970, %r969};
	shf.l.wrap.b32 	%r971, %r967, %r968, 3;
	shf.l.wrap.b32 	%r972, %r968, %r967, 3;
	mov.b64 	%rd1425, {%r972, %r971};
	xor.b64  	%rd1426, %rd1424, %rd1425;
	shr.u64 	%rd1427, %rd1405, 6;
	xor.b64  	%rd1428, %rd1426, %rd1427;
	add.s64 	%rd1429, %rd1423, %rd1223;
	add.s64 	%rd1430, %rd1429, %rd1340;
	add.s64 	%rd1431, %rd1430, %rd1428;
	shf.l.wrap.b32 	%r973, %r848, %r847, 31;
	shf.l.wrap.b32 	%r974, %r847, %r848, 31;
	mov.b64 	%rd1432, {%r974, %r973};
	shf.l.wrap.b32 	%r975, %r848, %r847, 24;
	shf.l.wrap.b32 	%r976, %r847, %r848, 24;
	mov.b64 	%rd1433, {%r976, %r975};
	xor.b64  	%rd1434, %rd1432, %rd1433;
	shr.u64 	%rd1435, %rd1249, 7;
	xor.b64  	%rd1436, %rd1434, %rd1435;
	mov.b64 	{%r977, %r978}, %rd1418;
	shf.l.wrap.b32 	%r979, %r978, %r977, 13;
	shf.l.wrap.b32 	%r980, %r977, %r978, 13;
	mov.b64 	%rd1437, {%r980, %r979};
	shf.l.wrap.b32 	%r981, %r977, %r978, 3;
	shf.l.wrap.b32 	%r982, %r978, %r977, 3;
	mov.b64 	%rd1438, {%r982, %r981};
	xor.b64  	%rd1439, %rd1437, %rd1438;
	shr.u64 	%rd1440, %rd1418, 6;
	xor.b64  	%rd1441, %rd1439, %rd1440;
	add.s64 	%rd1442, %rd1436, %rd1236;
	add.s64 	%rd1443, %rd1442, %rd1353;
	add.s64 	%rd1444, %rd1443, %rd1441;
	shf.l.wrap.b32 	%r983, %r858, %r857, 31;
	shf.l.wrap.b32 	%r984, %r857, %r858, 31;
	mov.b64 	%rd1445, {%r984, %r983};
	shf.l.wrap.b32 	%r985, %r858, %r857, 24;
	shf.l.wrap.b32 	%r986, %r857, %r858, 24;
	mov.b64 	%rd1446, {%r986, %r985};
	xor.b64  	%rd1447, %rd1445, %rd1446;
	shr.u64 	%rd1448, %rd1262, 7;
	xor.b64  	%rd1449, %rd1447, %rd1448;
	mov.b64 	{%r987, %r988}, %rd1431;
	shf.l.wrap.b32 	%r989, %r988, %r987, 13;
	shf.l.wrap.b32 	%r990, %r987, %r988, 13;
	mov.b64 	%rd1450, {%r990, %r989};
	shf.l.wrap.b32 	%r991, %r987, %r988, 3;
	shf.l.wrap.b32 	%r992, %r988, %r987, 3;
	mov.b64 	%rd1451, {%r992, %r991};
	xor.b64  	%rd1452, %rd1450, %rd1451;
	shr.u64 	%rd1453, %rd1431, 6;
	xor.b64  	%rd1454, %rd1452, %rd1453;
	add.s64 	%rd1455, %rd1449, %rd1249;
	add.s64 	%rd1456, %rd1455, %rd1366;
	add.s64 	%rd1457, %rd1456, %rd1454;
	shf.l.wrap.b32 	%r993, %r868, %r867, 31;
	shf.l.wrap.b32 	%r994, %r867, %r868, 31;
	mov.b64 	%rd1458, {%r994, %r993};
	shf.l.wrap.b32 	%r995, %r868, %r867, 24;
	shf.l.wrap.b32 	%r996, %r867, %r868, 24;
	mov.b64 	%rd1459, {%r996, %r995};
	xor.b64  	%rd1460, %rd1458, %rd1459;
	shr.u64 	%rd1461, %rd1275, 7;
	xor.b64  	%rd1462, %rd1460, %rd1461;
	mov.b64 	{%r997, %r998}, %rd1444;
	shf.l.wrap.b32 	%r999, %r998, %r997, 13;
	shf.l.wrap.b32 	%r1000, %r997, %r998, 13;
	mov.b64 	%rd1463, {%r1000, %r999};
	shf.l.wrap.b32 	%r1001, %r997, %r998, 3;
	shf.l.wrap.b32 	%r1002, %r998, %r997, 3;
	mov.b64 	%rd1464, {%r1002, %r1001};
	xor.b64  	%rd1465, %rd1463, %rd1464;
	shr.u64 	%rd1466, %rd1444, 6;
	xor.b64  	%rd1467, %rd1465, %rd1466;
	add.s64 	%rd1468, %rd1462, %rd1262;
	add.s64 	%rd1469, %rd1468, %rd1379;
	add.s64 	%rd1470, %rd1469, %rd1467;
	shf.l.wrap.b32 	%r1003, %r878, %r877, 31;
	shf.l.wrap.b32 	%r1004, %r877, %r878, 31;
	mov.b64 	%rd1471, {%r1004, %r1003};
	shf.l.wrap.b32 	%r1005, %r878, %r877, 24;
	shf.l.wrap.b32 	%r1006, %r877, %r878, 24;
	mov.b64 	%rd1472, {%r1006, %r1005};
	xor.b64  	%rd1473, %rd1471, %rd1472;
	shr.u64 	%rd1474, %rd1288, 7;
	xor.b64  	%rd1475, %rd1473, %rd1474;
	mov.b64 	{%r1007, %r1008}, %rd1457;
	shf.l.wrap.b32 	%r1009, %r1008, %r1007, 13;
	shf.l.wrap.b32 	%r1010, %r1007, %r1008, 13;
	mov.b64 	%rd1476, {%r1010, %r1009};
	shf.l.wrap.b32 	%r1011, %r1007, %r1008, 3;
	shf.l.wrap.b32 	%r1012, %r1008, %r1007, 3;
	mov.b64 	%rd1477, {%r1012, %r1011};
	xor.b64  	%rd1478, %rd1476, %rd1477;
	shr.u64 	%rd1479, %rd1457, 6;
	xor.b64  	%rd1480, %rd1478, %rd1479;
	add.s64 	%rd1481, %rd1475, %rd1275;
	add.s64 	%rd1482, %rd1481, %rd1392;
	add.s64 	%rd1483, %rd1482, %rd1480;
	shf.l.wrap.b32 	%r1013, %r888, %r887, 31;
	shf.l.wrap.b32 	%r1014, %r887, %r888, 31;
	mov.b64 	%rd1484, {%r1014, %r1013};
	shf.l.wrap.b32 	%r1015, %r888, %r887, 24;
	shf.l.wrap.b32 	%r1016, %r887, %r888, 24;
	mov.b64 	%rd1485, {%r1016, %r1015};
	xor.b64  	%rd1486, %rd1484, %rd1485;
	shr.u64 	%rd1487, %rd1301, 7;
	xor.b64  	%rd1488, %rd1486, %rd1487;
	mov.b64 	{%r1017, %r1018}, %rd1470;
	shf.l.wrap.b32 	%r1019, %r1018, %r1017, 13;
	shf.l.wrap.b32 	%r1020, %r1017, %r1018, 13;
	mov.b64 	%rd1489, {%r1020, %r1019};
	shf.l.wrap.b32 	%r1021, %r1017, %r1018, 3;
	shf.l.wrap.b32 	%r1022, %r1018, %r1017, 3;
	mov.b64 	%rd1490, {%r1022, %r1021};
	xor.b64  	%rd1491, %rd1489, %rd1490;
	shr.u64 	%rd1492, %rd1470, 6;
	xor.b64  	%rd1493, %rd1491, %rd1492;
	add.s64 	%rd1494, %rd1488, %rd1288;
	add.s64 	%rd1495, %rd1494, %rd1405;
	add.s64 	%rd1496, %rd1495, %rd1493;
	shf.l.wrap.b32 	%r1023, %r898, %r897, 31;
	shf.l.wrap.b32 	%r1024, %r897, %r898, 31;
	mov.b64 	%rd1497, {%r1024, %r1023};
	shf.l.wrap.b32 	%r1025, %r898, %r897, 24;
	shf.l.wrap.b32 	%r1026, %r897, %r898, 24;
	mov.b64 	%rd1498, {%r1026, %r1025};
	xor.b64  	%rd1499, %rd1497, %rd1498;
	shr.u64 	%rd1500, %rd1314, 7;
	xor.b64  	%rd1501, %rd1499, %rd1500;
	mov.b64 	{%r1027, %r1028}, %rd1483;
	shf.l.wrap.b32 	%r1029, %r1028, %r1027, 13;
	shf.l.wrap.b32 	%r1030, %r1027, %r1028, 13;
	mov.b64 	%rd1502, {%r1030, %r1029};
	shf.l.wrap.b32 	%r1031, %r1027, %r1028, 3;
	shf.l.wrap.b32 	%r1032, %r1028, %r1027, 3;
	mov.b64 	%rd1503, {%r1032, %r1031};
	xor.b64  	%rd1504, %rd1502, %rd1503;
	shr.u64 	%rd1505, %rd1483, 6;
	xor.b64  	%rd1506, %rd1504, %rd1505;
	add.s64 	%rd1507, %rd1501, %rd1301;
	add.s64 	%rd1508, %rd1507, %rd1418;
	add.s64 	%rd1509, %rd1508, %rd1506;
	shf.l.wrap.b32 	%r1033, %r908, %r907, 31;
	shf.l.wrap.b32 	%r1034, %r907, %r908, 31;
	mov.b64 	%rd1510, {%r1034, %r1033};
	shf.l.wrap.b32 	%r1035, %r908, %r907, 24;
	shf.l.wrap.b32 	%r1036, %r907, %r908, 24;
	mov.b64 	%rd1511, {%r1036, %r1035};
	xor.b64  	%rd1512, %rd1510, %rd1511;
	shr.u64 	%rd1513, %rd1327, 7;
	xor.b64  	%rd1514, %rd1512, %rd1513;
	mov.b64 	{%r1037, %r1038}, %rd1496;
	shf.l.wrap.b32 	%r1039, %r1038, %r1037, 13;
	shf.l.wrap.b32 	%r1040, %r1037, %r1038, 13;
	mov.b64 	%rd1515, {%r1040, %r1039};
	shf.l.wrap.b32 	%r1041, %r1037, %r1038, 3;
	shf.l.wrap.b32 	%r1042, %r1038, %r1037, 3;
	mov.b64 	%rd1516, {%r1042, %r1041};
	xor.b64  	%rd1517, %rd1515, %rd1516;
	shr.u64 	%rd1518, %rd1496, 6;
	xor.b64  	%rd1519, %rd1517, %rd1518;
	add.s64 	%rd1520, %rd1514, %rd1314;
	add.s64 	%rd1521, %rd1520, %rd1431;
	add.s64 	%rd1522, %rd1521, %rd1519;
	shf.l.wrap.b32 	%r1043, %r918, %r917, 31;
	shf.l.wrap.b32 	%r1044, %r917, %r918, 31;
	mov.b64 	%rd1523, {%r1044, %r1043};
	shf.l.wrap.b32 	%r1045, %r918, %r917, 24;
	shf.l.wrap.b32 	%r1046, %r917, %r918, 24;
	mov.b64 	%rd1524, {%r1046, %r1045};
	xor.b64  	%rd1525, %rd1523, %rd1524;
	shr.u64 	%rd1526, %rd1340, 7;
	xor.b64  	%rd1527, %rd1525, %rd1526;
	mov.b64 	{%r1047, %r1048}, %rd1509;
	shf.l.wrap.b32 	%r1049, %r1048, %r1047, 13;
	shf.l.wrap.b32 	%r1050, %r1047, %r1048, 13;
	mov.b64 	%rd1528, {%r1050, %r1049};
	shf.l.wrap.b32 	%r1051, %r1047, %r1048, 3;
	shf.l.wrap.b32 	%r1052, %r1048, %r1047, 3;
	mov.b64 	%rd1529, {%r1052, %r1051};
	xor.b64  	%rd1530, %rd1528, %rd1529;
	shr.u64 	%rd1531, %rd1509, 6;
	xor.b64  	%rd1532, %rd1530, %rd1531;
	add.s64 	%rd1533, %rd1527, %rd1327;
	add.s64 	%rd1534, %rd1533, %rd1444;
	add.s64 	%rd1535, %rd1534, %rd1532;
	shf.l.wrap.b32 	%r1053, %r928, %r927, 31;
	shf.l.wrap.b32 	%r1054, %r927, %r928, 31;
	mov.b64 	%rd1536, {%r1054, %r1053};
	shf.l.wrap.b32 	%r1055, %r928, %r927, 24;
	shf.l.wrap.b32 	%r1056, %r927, %r928, 24;
	mov.b64 	%rd1537, {%r1056, %r1055};
	xor.b64  	%rd1538, %rd1536, %rd1537;
	shr.u64 	%rd1539, %rd1353, 7;
	xor.b64  	%rd1540, %rd1538, %rd1539;
	mov.b64 	{%r1057, %r1058}, %rd1522;
	shf.l.wrap.b32 	%r1059, %r1058, %r1057, 13;
	shf.l.wrap.b32 	%r1060, %r1057, %r1058, 13;
	mov.b64 	%rd1541, {%r1060, %r1059};
	shf.l.wrap.b32 	%r1061, %r1057, %r1058, 3;
	shf.l.wrap.b32 	%r1062, %r1058, %r1057, 3;
	mov.b64 	%rd1542, {%r1062, %r1061};
	xor.b64  	%rd1543, %rd1541, %rd1542;
	shr.u64 	%rd1544, %rd1522, 6;
	xor.b64  	%rd1545, %rd1543, %rd1544;
	add.s64 	%rd1546, %rd1540, %rd1340;
	add.s64 	%rd1547, %rd1546, %rd1457;
	add.s64 	%rd1548, %rd1547, %rd1545;
	shf.l.wrap.b32 	%r1063, %r938, %r937, 31;
	shf.l.wrap.b32 	%r1064, %r937, %r938, 31;
	mov.b64 	%rd1549, {%r1064, %r1063};
	shf.l.wrap.b32 	%r1065, %r938, %r937, 24;
	shf.l.wrap.b32 	%r1066, %r937, %r938, 24;
	mov.b64 	%rd1550, {%r1066, %r1065};
	xor.b64  	%rd1551, %rd1549, %rd1550;
	shr.u64 	%rd1552, %rd1366, 7;
	xor.b64  	%rd1553, %rd1551, %rd1552;
	mov.b64 	{%r1067, %r1068}, %rd1535;
	shf.l.wrap.b32 	%r1069, %r1068, %r1067, 13;
	shf.l.wrap.b32 	%r1070, %r1067, %r1068, 13;
	mov.b64 	%rd1554, {%r1070, %r1069};
	shf.l.wrap.b32 	%r1071, %r1067, %r1068, 3;
	shf.l.wrap.b32 	%r1072, %r1068, %r1067, 3;
	mov.b64 	%rd1555, {%r1072, %r1071};
	xor.b64  	%rd1556, %rd1554, %rd1555;
	shr.u64 	%rd1557, %rd1535, 6;
	xor.b64  	%rd1558, %rd1556, %rd1557;
	add.s64 	%rd1559, %rd1553, %rd1353;
	add.s64 	%rd1560, %rd1559, %rd1470;
	add.s64 	%rd1561, %rd1560, %rd1558;
	shf.l.wrap.b32 	%r1073, %r948, %r947, 31;
	shf.l.wrap.b32 	%r1074, %r947, %r948, 31;
	mov.b64 	%rd1562, {%r1074, %r1073};
	shf.l.wrap.b32 	%r1075, %r948, %r947, 24;
	shf.l.wrap.b32 	%r1076, %r947, %r948, 24;
	mov.b64 	%rd1563, {%r1076, %r1075};
	xor.b64  	%rd1564, %rd1562, %rd1563;
	shr.u64 	%rd1565, %rd1379, 7;
	xor.b64  	%rd1566, %rd1564, %rd1565;
	mov.b64 	{%r1077, %r1078}, %rd1548;
	shf.l.wrap.b32 	%r1079, %r1078, %r1077, 13;
	shf.l.wrap.b32 	%r1080, %r1077, %r1078, 13;
	mov.b64 	%rd1567, {%r1080, %r1079};
	shf.l.wrap.b32 	%r1081, %r1077, %r1078, 3;
	shf.l.wrap.b32 	%r1082, %r1078, %r1077, 3;
	mov.b64 	%rd1568, {%r1082, %r1081};
	xor.b64  	%rd1569, %rd1567, %rd1568;
	shr.u64 	%rd1570, %rd1548, 6;
	xor.b64  	%rd1571, %rd1569, %rd1570;
	add.s64 	%rd1572, %rd1566, %rd1366;
	add.s64 	%rd1573, %rd1572, %rd1483;
	add.s64 	%rd1574, %rd1573, %rd1571;
	shf.l.wrap.b32 	%r1083, %r958, %r957, 31;
	shf.l.wrap.b32 	%r1084, %r957, %r958, 31;
	mov.b64 	%rd1575, {%r1084, %r1083};
	shf.l.wrap.b32 	%r1085, %r958, %r957, 24;
	shf.l.wrap.b32 	%r1086, %r957, %r958, 24;
	mov.b64 	%rd1576, {%r1086, %r1085};
	xor.b64  	%rd1577, %rd1575, %rd1576;
	shr.u64 	%rd1578, %rd1392, 7;
	xor.b64  	%rd1579, %rd1577, %rd1578;
	mov.b64 	{%r1087, %r1088}, %rd1561;
	shf.l.wrap.b32 	%r1089, %r1088, %r1087, 13;
	shf.l.wrap.b32 	%r1090, %r1087, %r1088, 13;
	mov.b64 	%rd1580, {%r1090, %r1089};
	shf.l.wrap.b32 	%r1091, %r1087, %r1088, 3;
	shf.l.wrap.b32 	%r1092, %r1088, %r1087, 3;
	mov.b64 	%rd1581, {%r1092, %r1091};
	xor.b64  	%rd1582, %rd1580, %rd1581;
	shr.u64 	%rd1583, %rd1561, 6;
	xor.b64  	%rd1584, %rd1582, %rd1583;
	add.s64 	%rd1585, %rd1579, %rd1379;
	add.s64 	%rd1586, %rd1585, %rd1496;
	add.s64 	%rd1587, %rd1586, %rd1584;
	ld.const.u64 	%rd1588, [K];
	add.s64 	%rd1589, %rd1588, %rd410;
	add.s64 	%rd1590, %rd1589, -5413767537554067089;
	add.s64 	%rd1591, %rd1589, 5963675889510395859;
	mov.b64 	{%r1093, %r1094}, %rd1590;
	shf.l.wrap.b32 	%r1095, %r1094, %r1093, 18;
	shf.l.wrap.b32 	%r1096, %r1093, %r1094, 18;
	mov.b64 	%rd1592, {%r1096, %r1095};
	shf.l.wrap.b32 	%r1097, %r1094, %r1093, 14;
	shf.l.wrap.b32 	%r1098, %r1093, %r1094, 14;
	mov.b64 	%rd1593, {%r1098, %r1097};
	xor.b64  	%rd1594, %rd1592, %rd1593;
	shf.l.wrap.b32 	%r1099, %r1093, %r1094, 23;
	shf.l.wrap.b32 	%r1100, %r1094, %r1093, 23;
	mov.b64 	%rd1595, {%r1100, %r1099};
	xor.b64  	%rd1596, %rd1594, %rd1595;
	and.b64  	%rd1597, %rd1590, 5840696475078001361;
	sub.s64 	%rd1598, 5413767537554067088, %rd1589;
	and.b64  	%rd1599, %rd1598, -7276294671716946913;
	or.b64  	%rd1600, %rd1597, %rd1599;
	ld.const.u64 	%rd1601, [K+8];
	add.s64 	%rd1602, %rd1600, %rd1596;
	add.s64 	%rd1603, %rd1602, %rd1601;
	add.s64 	%rd1604, %rd1603, %rd433;
	mov.b64 	{%r1101, %r1102}, %rd1591;
	shf.l.wrap.b32 	%r1103, %r1102, %r1101, 4;
	shf.l.wrap.b32 	%r1104, %r1101, %r1102, 4;
	mov.b64 	%rd1605, {%r1104, %r1103};
	shf.l.wrap.b32 	%r1105, %r1101, %r1102, 30;
	shf.l.wrap.b32 	%r1106, %r1102, %r1101, 30;
	mov.b64 	%rd1606, {%r1106, %r1105};
	xor.b64  	%rd1607, %rd1605, %rd1606;
	shf.l.wrap.b32 	%r1107, %r1101, %r1102, 25;
	shf.l.wrap.b32 	%r1108, %r1102, %r1101, 25;
	mov.b64 	%rd1608, {%r1108, %r1107};
	xor.b64  	%rd1609, %rd1607, %rd1608;
	and.b64  	%rd1610, %rd1591, -3355664534840381901;
	add.s64 	%rd1611, %rd1609, %rd1610;
	add.s64 	%rd1612, %rd1604, %rd1611;
	add.s64 	%rd1613, %rd1604, 6625583534739731862;
	add.s64 	%rd1614, %rd1612, 5297780936934047347;
	mov.b64 	{%r1109, %r1110}, %rd1613;
	shf.l.wrap.b32 	%r1111, %r1110, %r1109, 18;
	shf.l.wrap.b32 	%r1112, %r1109, %r1110, 18;
	mov.b64 	%rd1615, {%r1112, %r1111};
	shf.l.wrap.b32 	%r1113, %r1110, %r1109, 14;
	shf.l.wrap.b32 	%r1114, %r1109, %r1110, 14;
	mov.b64 	%rd1616, {%r1114, %r1113};
	xor.b64  	%rd1617, %rd1615, %rd1616;
	shf.l.wrap.b32 	%r1115, %r1109, %r1110, 23;
	shf.l.wrap.b32 	%r1116, %r1110, %r1109, 23;
	mov.b64 	%rd1618, {%r1116, %r1115};
	xor.b64  	%rd1619, %rd1617, %rd1618;
	and.b64  	%rd1620, %rd1613, %rd1590;
	sub.s64 	%rd1621, 2597788502115043945, %rd1604;
	and.b64  	%rd1622, %rd1621, 5840696475078001361;
	or.b64  	%rd1623, %rd1620, %rd1622;
	ld.const.u64 	%rd1624, [K+16];
	add.s64 	%rd1625, %rd1623, %rd1619;
	add.s64 	%rd1626, %rd1625, %rd1624;
	add.s64 	%rd1627, %rd1626, %rd456;
	mov.b64 	{%r1117, %r1118}, %rd1614;
	shf.l.wrap.b32 	%r1119, %r1118, %r1117, 4;
	shf.l.wrap.b32 	%r1120, %r1117, %r1118, 4;
	mov.b64 	%rd1628, {%r1120, %r1119};
	shf.l.wrap.b32 	%r1121, %r1117, %r1118, 30;
	shf.l.wrap.b32 	%r1122, %r1118, %r1117, 30;
	mov.b64 	%rd1629, {%r1122, %r1121};
	xor.b64  	%rd1630, %rd1628, %rd1629;
	shf.l.wrap.b32 	%r1123, %r1117, %r1118, 25;
	shf.l.wrap.b32 	%r1124, %r1118, %r1117, 25;
	mov.b64 	%rd1631, {%r1124, %r1123};
	xor.b64  	%rd1632, %rd1630, %rd1631;
	xor.b64  	%rd1633, %rd1591, 7640891576956012808;
	and.b64  	%rd1634, %rd1614, %rd1633;
	and.b64  	%rd1635, %rd1591, 7640891576956012808;
	xor.b64  	%rd1636, %rd1634, %rd1635;
	add.s64 	%rd1637, %rd1632, %rd1636;
	add.s64 	%rd1638, %rd1627, %rd1637;
	add.s64 	%rd1639, %rd1627, 6227659224458531674;
	add.s64 	%rd1640, %rd1638, -7276294671716946913;
	mov.b64 	{%r1125, %r1126}, %rd1639;
	shf.l.wrap.b32 	%r1127, %r1126, %r1125, 18;
	shf.l.wrap.b32 	%r1128, %r1125, %r1126, 18;
	mov.b64 	%rd1641, {%r1128, %r1127};
	shf.l.wrap.b32 	%r1129, %r1126, %r1125, 14;
	shf.l.wrap.b32 	%r1130, %r1125, %r1126, 14;
	mov.b64 	%rd1642, {%r1130, %r1129};
	xor.b64  	%rd1643, %rd1641, %rd1642;
	shf.l.wrap.b32 	%r1131, %r1125, %r1126, 23;
	shf.l.wrap.b32 	%r1132, %r1126, %r1125, 23;
	mov.b64 	%rd1644, {%r1132, %r1131};
	xor.b64  	%rd1645, %rd1643, %rd1644;
	and.b64  	%rd1646, %rd1639, %rd1613;
	sub.s64 	%rd1647, -6227659224458531675, %rd1627;
	and.b64  	%rd1648, %rd1590, %rd1647;
	or.b64  	%rd1649, %rd1646, %rd1648;
	ld.const.u64 	%rd1650, [K+24];
	add.s64 	%rd1651, %rd1649, %rd1645;
	add.s64 	%rd1652, %rd1651, %rd1650;
	add.s64 	%rd1653, %rd1652, %rd479;
	mov.b64 	{%r1133, %r1134}, %rd1640;
	shf.l.wrap.b32 	%r1135, %r1134, %r1133, 4;
	shf.l.wrap.b32 	%r1136, %r1133, %r1134, 4;
	mov.b64 	%rd1654, {%r1136, %r1135};
	shf.l.wrap.b32 	%r1137, %r1133, %r1134, 30;
	shf.l.wrap.b32 	%r1138, %r1134, %r1133, 30;
	mov.b64 	%rd1655, {%r1138, %r1137};
	xor.b64  	%rd1656, %rd1654, %rd1655;
	shf.l.wrap.b32 	%r1139, %r1133, %r1134, 25;
	shf.l.wrap.b32 	%r1140, %r1134, %r1133, 25;
	mov.b64 	%rd1657, {%r1140, %r1139};
	xor.b64  	%rd1658, %rd1656, %rd1657;
	xor.b64  	%rd1659, %rd1614, %rd1591;
	and.b64  	%rd1660, %rd1640, %rd1659;
	and.b64  	%rd1661, %rd1614, %rd1591;
	xor.b64  	%rd1662, %rd1660, %rd1661;
	add.s64 	%rd1663, %rd1658, %rd1662;
	add.s64 	%rd1664, %rd1653, %rd1663;
	add.s64 	%rd1665, %rd1653, -4965156021675537447;
	add.s64 	%rd1666, %rd1664, 5840696475078001361;
	mov.b64 	{%r1141, %r1142}, %rd1665;
	shf.l.wrap.b32 	%r1143, %r1142, %r1141, 18;
	shf.l.wrap.b32 	%r1144, %r1141, %r1142, 18;
	mov.b64 	%rd1667, {%r1144, %r1143};
	shf.l.wrap.b32 	%r1145, %r1142, %r1141, 14;
	shf.l.wrap.b32 	%r1146, %r1141, %r1142, 14;
	mov.b64 	%rd1668, {%r1146, %r1145};
	xor.b64  	%rd1669, %rd1667, %rd1668;
	shf.l.wrap.b32 	%r1147, %r1141, %r1142, 23;
	shf.l.wrap.b32 	%r1148, %r1142, %r1141, 23;
	mov.b64 	%rd1670, {%r1148, %r1147};
	xor.b64  	%rd1671, %rd1669, %rd1670;
	and.b64  	%rd1672, %rd1665, %rd1639;
	sub.s64 	%rd1673, 4965156021675537446, %rd1653;
	and.b64  	%rd1674, %rd1613, %rd1673;
	or.b64  	%rd1675, %rd1672, %rd1674;
	ld.const.u64 	%rd1676, [K+32];
	add.s64 	%rd1677, %rd1675, %rd1590;
	add.s64 	%rd1678, %rd1677, %rd1671;
	add.s64 	%rd1679, %rd1678, %rd1676;
	add.s64 	%rd1680, %rd1679, %rd502;
	mov.b64 	{%r1149, %r1150}, %rd1666;
	shf.l.wrap.b32 	%r1151, %r1150, %r1149, 4;
	shf.l.wrap.b32 	%r1152, %r1149, %r1150, 4;
	mov.b64 	%rd1681, {%r1152, %r1151};
	shf.l.wrap.b32 	%r1153, %r1149, %r1150, 30;
	shf.l.wrap.b32 	%r1154, %r1150, %r1149, 30;
	mov.b64 	%rd1682, {%r1154, %r1153};
	xor.b64  	%rd1683, %rd1681, %rd1682;
	shf.l.wrap.b32 	%r1155, %r1149, %r1150, 25;
	shf.l.wrap.b32 	%r1156, %r1150, %r1149, 25;
	mov.b64 	%rd1684, {%r1156, %r1155};
	xor.b64  	%rd1685, %rd1683, %rd1684;
	xor.b64  	%rd1686, %rd1640, %rd1614;
	and.b64  	%rd1687, %rd1666, %rd1686;
	and.b64  	%rd1688, %rd1640, %rd1614;
	xor.b64  	%rd1689, %rd1687, %rd1688;
	add.s64 	%rd1690, %rd1685, %rd1689;
	add.s64 	%rd1691, %rd1680, %rd1591;
	add.s64 	%rd1692, %rd1690, %rd1680;
	mov.b64 	{%r1157, %r1158}, %rd1691;
	shf.l.wrap.b32 	%r1159, %r1158, %r1157, 18;
	shf.l.wrap.b32 	%r1160, %r1157, %r1158, 18;
	mov.b64 	%rd1693, {%r1160, %r1159};
	shf.l.wrap.b32 	%r1161, %r1158, %r1157, 14;
	shf.l.wrap.b32 	%r1162, %r1157, %r1158, 14;
	mov.b64 	%rd1694, {%r1162, %r1161};
	xor.b64  	%rd1695, %rd1693, %rd1694;
	shf.l.wrap.b32 	%r1163, %r1157, %r1158, 23;
	shf.l.wrap.b32 	%r1164, %r1158, %r1157, 23;
	mov.b64 	%rd1696, {%r1164, %r1163};
	xor.b64  	%rd1697, %rd1695, %rd1696;
	and.b64  	%rd1698, %rd1691, %rd1665;
	not.b64 	%rd1699, %rd1691;
	and.b64  	%rd1700, %rd1639, %rd1699;
	or.b64  	%rd1701, %rd1698, %rd1700;
	ld.const.u64 	%rd1702, [K+40];
	add.s64 	%rd1703, %rd1701, %rd1613;
	add.s64 	%rd1704, %rd1703, %rd1697;
	add.s64 	%rd1705, %rd1704, %rd1702;
	add.s64 	%rd1706, %rd1705, %rd525;
	mov.b64 	{%r1165, %r1166}, %rd1692;
	shf.l.wrap.b32 	%r1167, %r1166, %r1165, 4;
	shf.l.wrap.b32 	%r1168, %r1165, %r1166, 4;
	mov.b64 	%rd1707, {%r1168, %r1167};
	shf.l.wrap.b32 	%r1169, %r1165, %r1166, 30;
	shf.l.wrap.b32 	%r1170, %r1166, %r1165, 30;
	mov.b64 	%rd1708, {%r1170, %r1169};
	xor.b64  	%rd1709, %rd1707, %rd1708;
	shf.l.wrap.b32 	%r1171, %r1165, %r1166, 25;
	shf.l.wrap.b32 	%r1172, %r1166, %r1165, 25;
	mov.b64 	%rd1710, {%r1172, %r1171};
	xor.b64  	%rd1711, %rd1709, %rd1710;
	xor.b64  	%rd1712, %rd1666, %rd1640;
	and.b64  	%rd1713, %rd1692, %rd1712;
	and.b64  	%rd1714, %rd1666, %rd1640;
	xor.b64  	%rd1715, %rd1713, %rd1714;
	add.s64 	%rd1716, %rd1711, %rd1715;
	add.s64 	%rd1717, %rd1706, %rd1614;
	add.s64 	%rd1718, %rd1716, %rd1706;
	mov.b64 	{%r1173, %r1174}, %rd1717;
	shf.l.wrap.b32 	%r1175, %r1174, %r1173, 18;
	shf.l.wrap.b32 	%r1176, %r1173, %r1174, 18;
	mov.b64 	%rd1719, {%r1176, %r1175};
	shf.l.wrap.b32 	%r1177, %r1174, %r1173, 14;
	shf.l.wrap.b32 	%r1178, %r1173, %r1174, 14;
	mov.b64 	%rd1720, {%r1178, %r1177};
	xor.b64  	%rd1721, %rd1719, %rd1720;
	shf.l.wrap.b32 	%r1179, %r1173, %r1174, 23;
	shf.l.wrap.b32 	%r1180, %r1174, %r1173, 23;
	mov.b64 	%rd1722, {%r1180, %r1179};
	xor.b64  	%rd1723, %rd1721, %rd1722;
	and.b64  	%rd1724, %rd1717, %rd1691;
	not.b64 	%rd1725, %rd1717;
	and.b64  	%rd1726, %rd1665, %rd1725;
	or.b64  	%rd1727, %rd1724, %rd1726;
	ld.const.u64 	%rd1728, [K+48];
	add.s64 	%rd1729, %rd1727, %rd1639;
	add.s64 	%rd1730, %rd1729, %rd1723;
	add.s64 	%rd1731, %rd1730, %rd1728;
	add.s64 	%rd1732, %rd1731, %rd548;
	mov.b64 	{%r1181, %r1182}, %rd1718;
	shf.l.wrap.b32 	%r1183, %r1182, %r1181, 4;
	shf.l.wrap.b32 	%r1184, %r1181, %r1182, 4;
	mov.b64 	%rd1733, {%r1184, %r1183};
	shf.l.wrap.b32 	%r1185, %r1181, %r1182, 30;
	shf.l.wrap.b32 	%r1186, %r1182, %r1181, 30;
	mov.b64 	%rd1734, {%r1186, %r1185};
	xor.b64  	%rd1735, %rd1733, %rd1734;
	shf.l.wrap.b32 	%r1187, %r1181, %r1182, 25;
	shf.l.wrap.b32 	%r1188, %r1182, %r1181, 25;
	mov.b64 	%rd1736, {%r1188, %r1187};
	xor.b64  	%rd1737, %rd1735, %rd1736;
	xor.b64  	%rd1738, %rd1692, %rd1666;
	and.b64  	%rd1739, %rd1718, %rd1738;
	and.b64  	%rd1740, %rd1692, %rd1666;
	xor.b64  	%rd1741, %rd1739, %rd1740;
	add.s64 	%rd1742, %rd1737, %rd1741;
	add.s64 	%rd1743, %rd1732, %rd1640;
	add.s64 	%rd1744, %rd1742, %rd1732;
	mov.b64 	{%r1189, %r1190}, %rd1743;
	shf.l.wrap.b32 	%r1191, %r1190, %r1189, 18;
	shf.l.wrap.b32 	%r1192, %r1189, %r1190, 18;
	mov.b64 	%rd1745, {%r1192, %r1191};
	shf.l.wrap.b32 	%r1193, %r1190, %r1189, 14;
	shf.l.wrap.b32 	%r1194, %r1189, %r1190, 14;
	mov.b64 	%rd1746, {%r1194, %r1193};
	xor.b64  	%rd1747, %rd1745, %rd1746;
	shf.l.wrap.b32 	%r1195, %r1189, %r1190, 23;
	shf.l.wrap.b32 	%r1196, %r1190, %r1189, 23;
	mov.b64 	%rd1748, {%r1196, %r1195};
	xor.b64  	%rd1749, %rd1747, %rd1748;
	and.b64  	%rd1750, %rd1743, %rd1717;
	not.b64 	%rd1751, %rd1743;
	and.b64  	%rd1752, %rd1691, %rd1751;
	or.b64  	%rd1753, %rd1750, %rd1752;
	ld.const.u64 	%rd1754, [K+56];
	add.s64 	%rd1755, %rd1753, %rd1665;
	add.s64 	%rd1756, %rd1755, %rd1749;
	add.s64 	%rd1757, %rd1756, %rd1754;
	add.s64 	%rd1758, %rd1757, %rd571;
	mov.b64 	{%r1197, %r1198}, %rd1744;
	shf.l.wrap.b32 	%r1199, %r1198, %r1197, 4;
	shf.l.wrap.b32 	%r1200, %r1197, %r1198, 4;
	mov.b64 	%rd1759, {%r1200, %r1199};
	shf.l.wrap.b32 	%r1201, %r1197, %r1198, 30;
	shf.l.wrap.b32 	%r1202, %r1198, %r1197, 30;
	mov.b64 	%rd1760, {%r1202, %r1201};
	xor.b64  	%rd1761, %rd1759, %rd1760;
	shf.l.wrap.b32 	%r1203, %r1197, %r1198, 25;
	shf.l.wrap.b32 	%r1204, %r1198, %r1197, 25;
	mov.b64 	%rd1762, {%r1204, %r1203};
	xor.b64  	%rd1763, %rd1761, %rd1762;
	xor.b64  	%rd1764, %rd1718, %rd1692;
	and.b64  	%rd1765, %rd1744, %rd1764;
	and.b64  	%rd1766, %rd1718, %rd1692;
	xor.b64  	%rd1767, %rd1765, %rd1766;
	add.s64 	%rd1768, %rd1763, %rd1767;
	add.s64 	%rd1769, %rd1758, %rd1666;
	add.s64 	%rd1770, %rd1768, %rd1758;
	mov.b64 	{%r1205, %r1206}, %rd1769;
	shf.l.wrap.b32 	%r1207, %r1206, %r1205, 18;
	shf.l.wrap.b32 	%r1208, %r1205, %r1206, 18;
	mov.b64 	%rd1771, {%r1208, %r1207};
	shf.l.wrap.b32 	%r1209, %r1206, %r1205, 14;
	shf.l.wrap.b32 	%r1210, %r1205, %r1206, 14;
	mov.b64 	%rd1772, {%r1210, %r1209};
	xor.b64  	%rd1773, %rd1771, %rd1772;
	shf.l.wrap.b32 	%r1211, %r1205, %r1206, 23;
	shf.l.wrap.b32 	%r1212, %r1206, %r1205, 23;
	mov.b64 	%rd1774, {%r1212, %r1211};
	xor.b64  	%rd1775, %rd1773, %rd1774;
	and.b64  	%rd1776, %rd1769, %rd1743;
	not.b64 	%rd1777, %rd1769;
	and.b64  	%rd1778, %rd1717, %rd1777;
	or.b64  	%rd1779, %rd1776, %rd1778;
	ld.const.u64 	%rd29, [K+64];
	add.s64 	%rd1780, %rd1779, %rd1691;
	add.s64 	%rd1781, %rd1780, %rd1775;
	add.s64 	%rd1782, %rd1781, %rd29;
	add.s64 	%rd1783, %rd1782, %rd594;
	mov.b64 	{%r1213, %r1214}, %rd1770;
	shf.l.wrap.b32 	%r1215, %r1214, %r1213, 4;
	shf.l.wrap.b32 	%r1216, %r1213, %r1214, 4;
	mov.b64 	%rd1784, {%r1216, %r1215};
	shf.l.wrap.b32 	%r1217, %r1213, %r1214, 30;
	shf.l.wrap.b32 	%r1218, %r1214, %r1213, 30;
	mov.b64 	%rd1785, {%r1218, %r1217};
	xor.b64  	%rd1786, %rd1784, %rd1785;
	shf.l.wrap.b32 	%r1219, %r1213, %r1214, 25;
	shf.l.wrap.b32 	%r1220, %r1214, %r1213, 25;
	mov.b64 	%rd1787, {%r1220, %r1219};
	xor.b64  	%rd1788, %rd1786, %rd1787;
	xor.b64  	%rd1789, %rd1744, %rd1718;
	and.b64  	%rd1790, %rd1770, %rd1789;
	and.b64  	%rd1791, %rd1744, %rd1718;
	xor.b64  	%rd1792, %rd1790, %rd1791;
	add.s64 	%rd1793, %rd1788, %rd1792;
	add.s64 	%rd1794, %rd1783, %rd1692;
	add.s64 	%rd1795, %rd1793, %rd1783;
	mov.b64 	{%r1221, %r1222}, %rd1794;
	shf.l.wrap.b32 	%r1223, %r1222, %r1221, 18;
	shf.l.wrap.b32 	%r1224, %r1221, %r1222, 18;
	mov.b64 	%rd1796, {%r1224, %r1223};
	shf.l.wrap.b32 	%r1225, %r1222, %r1221, 14;
	shf.l.wrap.b32 	%r1226, %r1221, %r1222, 14;
	mov.b64 	%rd1797, {%r1226, %r1225};
	xor.b64  	%rd1798, %rd1796, %rd1797;
	shf.l.wrap.b32 	%r1227, %r1221, %r1222, 23;
	shf.l.wrap.b32 	%r1228, %r1222, %r1221, 23;
	mov.b64 	%rd1799, {%r1228, %r1227};
	xor.b64  	%rd1800, %rd1798, %rd1799;
	and.b64  	%rd1801, %rd1794, %rd1769;
	not.b64 	%rd1802, %rd1794;
	and.b64  	%rd1803, %rd1743, %rd1802;
	or.b64  	%rd1804, %rd1801, %rd1803;
	ld.const.u64 	%rd30, [K+72];
	add.s64 	%rd1805, %rd1804, %rd1717;
	add.s64 	%rd1806, %rd1805, %rd1800;
	add.s64 	%rd1807, %rd1806, %rd30;
	add.s64 	%rd1808, %rd1807, %rd617;
	mov.b64 	{%r1229, %r1230}, %rd1795;
	shf.l.wrap.b32 	%r1231, %r1230, %r1229, 4;
	shf.l.wrap.b32 	%r1232, %r1229, %r1230, 4;
	mov.b64 	%rd1809, {%r1232, %r1231};
	shf.l.wrap.b32 	%r1233, %r1229, %r1230, 30;
	shf.l.wrap.b32 	%r1234, %r1230, %r1229, 30;
	mov.b64 	%rd1810, {%r1234, %r1233};
	xor.b64  	%rd1811, %rd1809, %rd1810;
	shf.l.wrap.b32 	%r1235, %r1229, %r1230, 25;
	shf.l.wrap.b32 	%r1236, %r1230, %r1229, 25;
	mov.b64 	%rd1812, {%r1236, %r1235};
	xor.b64  	%rd1813, %rd1811, %rd1812;
	xor.b64  	%rd1814, %rd1770, %rd1744;
	and.b64  	%rd1815, %rd1795, %rd1814;
	and.b64  	%rd1816, %rd1770, %rd1744;
	xor.b64  	%rd1817, %rd1815, %rd1816;
	add.s64 	%rd1818, %rd1813, %rd1817;
	add.s64 	%rd1819, %rd1808, %rd1718;
	add.s64 	%rd1820, %rd1818, %rd1808;
	mov.b64 	{%r1237, %r1238}, %rd1819;
	shf.l.wrap.b32 	%r1239, %r1238, %r1237, 18;
	shf.l.wrap.b32 	%r1240, %r1237, %r1238, 18;
	mov.b64 	%rd1821, {%r1240, %r1239};
	shf.l.wrap.b32 	%r1241, %r1238, %r1237, 14;
	shf.l.wrap.b32 	%r1242, %r1237, %r1238, 14;
	mov.b64 	%rd1822, {%r1242, %r1241};
	xor.b64  	%rd1823, %rd1821, %rd1822;
	shf.l.wrap.b32 	%r1243, %r1237, %r1238, 23;
	shf.l.wrap.b32 	%r1244, %r1238, %r1237, 23;
	mov.b64 	%rd1824, {%r1244, %r1243};
	xor.b64  	%rd1825, %rd1823, %rd1824;
	and.b64  	%rd1826, %rd1819, %rd1794;
	not.b64 	%rd1827, %rd1819;
	and.b64  	%rd1828, %rd1769, %rd1827;
	or.b64  	%rd1829, %rd1826, %rd1828;
	ld.const.u64 	%rd1830, [K+80];
	add.s64 	%rd1831, %rd1829, %rd1743;
	add.s64 	%rd1832, %rd1831, %rd1825;
	add.s64 	%rd1833, %rd1832, %rd1830;
	add.s64 	%rd1834, %rd1833, %rd640;
	mov.b64 	{%r1245, %r1246}, %rd1820;
	shf.l.wrap.b32 	%r1247, %r1246, %r1245, 4;
	shf.l.wrap.b32 	%r1248, %r1245, %r1246, 4;
	mov.b64 	%rd1835, {%r1248, %r1247};
	shf.l.wrap.b32 	%r1249, %r1245, %r1246, 30;
	shf.l.wrap.b32 	%r1250, %r1246, %r1245, 30;
	mov.b64 	%rd1836, {%r1250, %r1249};
	xor.b64  	%rd1837, %rd1835, %rd1836;
	shf.l.wrap.b32 	%r1251, %r1245, %r1246, 25;
	shf.l.wrap.b32 	%r1252, %r1246, %r1245, 25;
	mov.b64 	%rd1838, {%r1252, %r1251};
	xor.b64  	%rd1839, %rd1837, %rd1838;
	xor.b64  	%rd1840, %rd1795, %rd1770;
	and.b64  	%rd1841, %rd1820, %rd1840;
	and.b64  	%rd1842, %rd1795, %rd1770;
	xor.b64  	%rd1843, %rd1841, %rd1842;
	add.s64 	%rd1844, %rd1839, %rd1843;
	add.s64 	%rd1845, %rd1834, %rd1744;
	add.s64 	%rd1846, %rd1844, %rd1834;
	mov.b64 	{%r1253, %r1254}, %rd1845;
	shf.l.wrap.b32 	%r1255, %r1254, %r1253, 18;
	shf.l.wrap.b32 	%r1256, %r1253, %r1254, 18;
	mov.b64 	%rd1847, {%r1256, %r1255};
	shf.l.wrap.b32 	%r1257, %r1254, %r1253, 14;
	shf.l.wrap.b32 	%r1258, %r1253, %r1254, 14;
	mov.b64 	%rd1848, {%r1258, %r1257};
	xor.b64  	%rd1849, %rd1847, %rd1848;
	shf.l.wrap.b32 	%r1259, %r1253, %r1254, 23;
	shf.l.wrap.b32 	%r1260, %r1254, %r1253, 23;
	mov.b64 	%rd1850, {%r1260, %r1259};
	xor.b64  	%rd1851, %rd1849, %rd1850;
	and.b64  	%rd1852, %rd1845, %rd1819;
	not.b64 	%rd1853, %rd1845;
	and.b64  	%rd1854, %rd1794, %rd1853;
	or.b64  	%rd1855, %rd1852, %rd1854;
	ld.const.u64 	%rd1856, [K+88];
	add.s64 	%rd1857, %rd1855, %rd1769;
	add.s64 	%rd1858, %rd1857, %rd1851;
	add.s64 	%rd1859, %rd1858, %rd1856;
	add.s64 	%rd1860, %rd1859, %rd663;
	mov.b64 	{%r1261, %r1262}, %rd1846;
	shf.l.wrap.b32 	%r1263, %r1262, %r1261, 4;
	shf.l.wrap.b32 	%r1264, %r1261, %r1262, 4;
	mov.b64 	%rd1861, {%r1264, %r1263};
	shf.l.wrap.b32 	%r1265, %r1261, %r1262, 30;
	shf.l.wrap.b32 	%r1266, %r1262, %r1261, 30;
	mov.b64 	%rd1862, {%r1266, %r1265};
	xor.b64  	%rd1863, %rd1861, %rd1862;
	shf.l.wrap.b32 	%r1267, %r1261, %r1262, 25;
	shf.l.wrap.b32 	%r1268, %r1262, %r1261, 25;
	mov.b64 	%rd1864, {%r1268, %r1267};
	xor.b64  	%rd1865, %rd1863, %rd1864;
	xor.b64  	%rd1866, %rd1820, %rd1795;
	and.b64  	%rd1867, %rd1846, %rd1866;
	and.b64  	%rd1868, %rd1820, %rd1795;
	xor.b64  	%rd1869, %rd1867, %rd1868;
	add.s64 	%rd1870, %rd1865, %rd1869;
	add.s64 	%rd1871, %rd1860, %rd1770;
	add.s64 	%rd1872, %rd1870, %rd1860;
	mov.b64 	{%r1269, %r1270}, %rd1871;
	shf.l.wrap.b32 	%r1271, %r1270, %r1269, 18;
	shf.l.wrap.b32 	%r1272, %r1269, %r1270, 18;
	mov.b64 	%rd1873, {%r1272, %r1271};
	shf.l.wrap.b32 	%r1273, %r1270, %r1269, 14;
	shf.l.wrap.b32 	%r1274, %r1269, %r1270, 14;
	mov.b64 	%rd1874, {%r1274, %r1273};
	xor.b64  	%rd1875, %rd1873, %rd1874;
	shf.l.wrap.b32 	%r1275, %r1269, %r1270, 23;
	shf.l.wrap.b32 	%r1276, %r1270, %r1269, 23;
	mov.b64 	%rd1876, {%r1276, %r1275};
	xor.b64  	%rd1877, %rd1875, %rd1876;
	and.b64  	%rd1878, %rd1871, %rd1845;
	not.b64 	%rd1879, %rd1871;
	and.b64  	%rd1880, %rd1819, %rd1879;
	or.b64  	%rd1881, %rd1878, %rd1880;
	ld.const.u64 	%rd1882, [K+96];
	add.s64 	%rd1883, %rd1881, %rd1794;
	add.s64 	%rd1884, %rd1883, %rd1877;
	add.s64 	%rd1885, %rd1884, %rd1882;
	add.s64 	%rd1886, %rd1885, %rd686;
	mov.b64 	{%r1277, %r1278}, %rd1872;
	shf.l.wrap.b32 	%r1279, %r1278, %r1277, 4;
	shf.l.wrap.b32 	%r1280, %r1277, %r1278, 4;
	mov.b64 	%rd1887, {%r1280, %r1279};
	shf.l.wrap.b32 	%r1281, %r1277, %r1278, 30;
	shf.l.wrap.b32 	%r1282, %r1278, %r1277, 30;
	mov.b64 	%rd1888, {%r1282, %r1281};
	xor.b64  	%rd1889, %rd1887, %rd1888;
	shf.l.wrap.b32 	%r1283, %r1277, %r1278, 25;
	shf.l.wrap.b32 	%r1284, %r1278, %r1277, 25;
	mov.b64 	%rd1890, {%r1284, %r1283};
	xor.b64  	%rd1891, %rd1889, %rd1890;
	xor.b64  	%rd1892, %rd1846, %rd1820;
	and.b64  	%rd1893, %rd1872, %rd1892;
	and.b64  	%rd1894, %rd1846, %rd1820;
	xor.b64  	%rd1895, %rd1893, %rd1894;
	add.s64 	%rd1896, %rd1891, %rd1895;
	add.s64 	%rd1897, %rd1886, %rd1795;
	add.s64 	%rd1898, %rd1896, %rd1886;
	mov.b64 	{%r1285, %r1286}, %rd1897;
	shf.l.wrap.b32 	%r1287, %r1286, %r1285, 18;
	shf.l.wrap.b32 	%r1288, %r1285, %r1286, 18;
	mov.b64 	%rd1899, {%r1288, %r1287};
	shf.l.wrap.b32 	%r1289, %r1286, %r1285, 14;
	shf.l.wrap.b32 	%r1290, %r1285, %r1286, 14;
	mov.b64 	%rd1900, {%r1290, %r1289};
	xor.b64  	%rd1901, %rd1899, %rd1900;
	shf.l.wrap.b32 	%r1291, %r1285, %r1286, 23;
	shf.l.wrap.b32 	%r1292, %r1286, %r1285, 23;
	mov.b64 	%rd1902, {%r1292, %r1291};
	xor.b64  	%rd1903, %rd1901, %rd1902;
	and.b64  	%rd1904, %rd1897, %rd1871;
	not.b64 	%rd1905, %rd1897;
	and.b64  	%rd1906, %rd1845, %rd1905;
	or.b64  	%rd1907, %rd1904, %rd1906;
	ld.const.u64 	%rd1908, [K+104];
	add.s64 	%rd1909, %rd1907, %rd1819;
	add.s64 	%rd1910, %rd1909, %rd1903;
	add.s64 	%rd1911, %rd1910, %rd1908;
	add.s64 	%rd1912, %rd1911, %rd709;
	mov.b64 	{%r1293, %r1294}, %rd1898;
	shf.l.wrap.b32 	%r1295, %r1294, %r1293, 4;
	shf.l.wrap.b32 	%r1296, %r1293, %r1294, 4;
	mov.b64 	%rd1913, {%r1296, %r1295};
	shf.l.wrap.b32 	%r1297, %r1293, %r1294, 30;
	shf.l.wrap.b32 	%r1298, %r1294, %r1293, 30;
	mov.b64 	%rd1914, {%r1298, %r1297};
	xor.b64  	%rd1915, %rd1913, %rd1914;
	shf.l.wrap.b32 	%r1299, %r1293, %r1294, 25;
	shf.l.wrap.b32 	%r1300, %r1294, %r1293, 25;
	mov.b64 	%rd1916, {%r1300, %r1299};
	xor.b64  	%rd1917, %rd1915, %rd1916;
	xor.b64  	%rd1918, %rd1872, %rd1846;
	and.b64  	%rd1919, %rd1898, %rd1918;
	and.b64  	%rd1920, %rd1872, %rd1846;
	xor.b64  	%rd1921, %rd1919, %rd1920;
	add.s64 	%rd1922, %rd1917, %rd1921;
	add.s64 	%rd1923, %rd1912, %rd1820;
	add.s64 	%rd1924, %rd1922, %rd1912;
	mov.b64 	{%r1301, %r1302}, %rd1923;
	shf.l.wrap.b32 	%r1303, %r1302, %r1301, 18;
	shf.l.wrap.b32 	%r1304, %r1301, %r1302, 18;
	mov.b64 	%rd1925, {%r1304, %r1303};
	shf.l.wrap.b32 	%r1305, %r1302, %r1301, 14;
	shf.l.wrap.b32 	%r1306, %r1301, %r1302, 14;
	mov.b64 	%rd1926, {%r1306, %r1305};
	xor.b64  	%rd1927, %rd1925, %rd1926;
	shf.l.wrap.b32 	%r1307, %r1301, %r1302, 23;
	shf.l.wrap.b32 	%r1308, %r1302, %r1301, 23;
	mov.b64 	%rd1928, {%r1308, %r1307};
	xor.b64  	%rd1929, %rd1927, %rd1928;
	and.b64  	%rd1930, %rd1923, %rd1897;
	not.b64 	%rd1931, %rd1923;
	and.b64  	%rd1932, %rd1871, %rd1931;
	or.b64  	%rd1933, %rd1930, %rd1932;
	ld.const.u64 	%rd1934, [K+112];
	add.s64 	%rd1935, %rd1933, %rd1845;
	add.s64 	%rd1936, %rd1935, %rd1929;
	add.s64 	%rd1937, %rd1936, %rd1934;
	add.s64 	%rd1938, %rd1937, %rd732;
	mov.b64 	{%r1309, %r1310}, %rd1924;
	shf.l.wrap.b32 	%r1311, %r1310, %r1309, 4;
	shf.l.wrap.b32 	%r1312, %r1309, %r1310, 4;
	mov.b64 	%rd1939, {%r1312, %r1311};
	shf.l.wrap.b32 	%r1313, %r1309, %r1310, 30;
	shf.l.wrap.b32 	%r1314, %r1310, %r1309, 30;
	mov.b64 	%rd1940, {%r1314, %r1313};
	xor.b64  	%rd1941, %rd1939, %rd1940;
	shf.l.wrap.b32 	%r1315, %r1309, %r1310, 25;
	shf.l.wrap.b32 	%r1316, %r1310, %r1309, 25;
	mov.b64 	%rd1942, {%r1316, %r1315};
	xor.b64  	%rd1943, %rd1941, %rd1942;
	xor.b64  	%rd1944, %rd1898, %rd1872;
	and.b64  	%rd1945, %rd1924, %rd1944;
	and.b64  	%rd1946, %rd1898, %rd1872;
	xor.b64  	%rd1947, %rd1945, %rd1946;
	add.s64 	%rd1948, %rd1943, %rd1947;
	add.s64 	%rd1949, %rd1938, %rd1846;
	add.s64 	%rd1950, %rd1948, %rd1938;
	mov.b64 	{%r1317, %r1318}, %rd1949;
	shf.l.wrap.b32 	%r1319, %r1318, %r1317, 18;
	shf.l.wrap.b32 	%r1320, %r1317, %r1318, 18;
	mov.b64 	%rd1951, {%r1320, %r1319};
	shf.l.wrap.b32 	%r1321, %r1318, %r1317, 14;
	shf.l.wrap.b32 	%r1322, %r1317, %r1318, 14;
	mov.b64 	%rd1952, {%r1322, %r1321};
	xor.b64  	%rd1953, %rd1951, %rd1952;
	shf.l.wrap.b32 	%r1323, %r1317, %r1318, 23;
	shf.l.wrap.b32 	%r1324, %r1318, %r1317, 23;
	mov.b64 	%rd1954, {%r1324, %r1323};
	xor.b64  	%rd1955, %rd1953, %rd1954;
	and.b64  	%rd1956, %rd1949, %rd1923;
	not.b64 	%rd1957, %rd1949;
	and.b64  	%rd1958, %rd1897, %rd1957;
	or.b64  	%rd1959, %rd1956, %rd1958;
	ld.const.u64 	%rd1960, [K+120];
	add.s64 	%rd1961, %rd1959, %rd1871;
	add.s64 	%rd1962, %rd1961, %rd1955;
	add.s64 	%rd1963, %rd1962, %rd1960;
	add.s64 	%rd1964, %rd1963, %rd755;
	mov.b64 	{%r1325, %r1326}, %rd1950;
	shf.l.wrap.b32 	%r1327, %r1326, %r1325, 4;
	shf.l.wrap.b32 	%r1328, %r1325, %r1326, 4;
	mov.b64 	%rd1965, {%r1328, %r1327};
	shf.l.wrap.b32 	%r1329, %r1325, %r1326, 30;
	shf.l.wrap.b32 	%r1330, %r1326, %r1325, 30;
	mov.b64 	%rd1966, {%r1330, %r1329};
	xor.b64  	%rd1967, %rd1965, %rd1966;
	shf.l.wrap.b32 	%r1331, %r1325, %r1326, 25;
	shf.l.wrap.b32 	%r1332, %r1326, %r1325, 25;
	mov.b64 	%rd1968, {%r1332, %r1331};
	xor.b64  	%rd1969, %rd1967, %rd1968;
	xor.b64  	%rd1970, %rd1924, %rd1898;
	and.b64  	%rd1971, %rd1950, %rd1970;
	and.b64  	%rd1972, %rd1924, %rd1898;
	xor.b64  	%rd1973, %rd1971, %rd1972;
	add.s64 	%rd1974, %rd1969, %rd1973;
	add.s64 	%rd1975, %rd1964, %rd1872;
	add.s64 	%rd1976, %rd1974, %rd1964;
	mov.b64 	{%r1333, %r1334}, %rd1975;
	shf.l.wrap.b32 	%r1335, %r1334, %r1333, 18;
	shf.l.wrap.b32 	%r1336, %r1333, %r1334, 18;
	mov.b64 	%rd1977, {%r1336, %r1335};
	shf.l.wrap.b32 	%r1337, %r1334, %r1333, 14;
	shf.l.wrap.b32 	%r1338, %r1333, %r1334, 14;
	mov.b64 	%rd1978, {%r1338, %r1337};
	xor.b64  	%rd1979, %rd1977, %rd1978;
	shf.l.wrap.b32 	%r1339, %r1333, %r1334, 23;
	shf.l.wrap.b32 	%r1340, %r1334, %r1333, 23;
	mov.b64 	%rd1980, {%r1340, %r1339};
	xor.b64  	%rd1981, %rd1979, %rd1980;
	and.b64  	%rd1982, %rd1975, %rd1949;
	not.b64 	%rd1983, %rd1975;
	and.b64  	%rd1984, %rd1923, %rd1983;
	or.b64  	%rd1985, %rd1982, %rd1984;
	ld.const.u64 	%rd1986, [K+128];
	add.s64 	%rd1987, %rd1985, %rd1897;
	add.s64 	%rd1988, %rd1987, %rd1981;
	add.s64 	%rd1989, %rd1988, %rd1986;
	add.s64 	%rd1990, %rd1989, %rd768;
	mov.b64 	{%r1341, %r1342}, %rd1976;
	shf.l.wrap.b32 	%r1343, %r1342, %r1341, 4;
	shf.l.wrap.b32 	%r1344, %r1341, %r1342, 4;
	mov.b64 	%rd1991, {%r1344, %r1343};
	shf.l.wrap.b32 	%r1345, %r1341, %r1342, 30;
	shf.l.wrap.b32 	%r1346, %r1342, %r1341, 30;
	mov.b64 	%rd1992, {%r1346, %r1345};
	xor.b64  	%rd1993, %rd1991, %rd1992;
	shf.l.wrap.b32 	%r1347, %r1341, %r1342, 25;
	shf.l.wrap.b32 	%r1348, %r1342, %r1341, 25;
	mov.b64 	%rd1994, {%r1348, %r1347};
	xor.b64  	%rd1995, %rd1993, %rd1994;
	xor.b64  	%rd1996, %rd1950, %rd1924;
	and.b64  	%rd1997, %rd1976, %rd1996;
	and.b64  	%rd1998, %rd1950, %rd1924;
	xor.b64  	%rd1999, %rd1997, %rd1998;
	add.s64 	%rd2000, %rd1995, %rd1999;
	add.s64 	%rd2001, %rd1990, %rd1898;
	add.s64 	%rd2002, %rd2000, %rd1990;
	mov.b64 	{%r1349, %r1350}, %rd2001;
	shf.l.wrap.b32 	%r1351, %r1350, %r1349, 18;
	shf.l.wrap.b32 	%r1352, %r1349, %r1350, 18;
	mov.b64 	%rd2003, {%r1352, %r1351};
	shf.l.wrap.b32 	%r1353, %r1350, %r1349, 14;
	shf.l.wrap.b32 	%r1354, %r1349, %r1350, 14;
	mov.b64 	%rd2004, {%r1354, %r1353};
	xor.b64  	%rd2005, %rd2003, %rd2004;
	shf.l.wrap.b32 	%r1355, %r1349, %r1350, 23;
	shf.l.wrap.b32 	%r1356, %r1350, %r1349, 23;
	mov.b64 	%rd2006, {%r1356, %r1355};
	xor.b64  	%rd2007, %rd2005, %rd2006;
	and.b64  	%rd2008, %rd2001, %rd1975;
	not.b64 	%rd2009, %rd2001;
	and.b64  	%rd2010, %rd1949, %rd2009;
	or.b64  	%rd2011, %rd2008, %rd2010;
	ld.const.u64 	%rd2012, [K+136];
	add.s64 	%rd2013, %rd2011, %rd1923;
	add.s64 	%rd2014, %rd2013, %rd2007;
	add.s64 	%rd2015, %rd2014, %rd2012;
	add.s64 	%rd2016, %rd2015, %rd781;
	mov.b64 	{%r1357, %r1358}, %rd2002;
	shf.l.wrap.b32 	%r1359, %r1358, %r1357, 4;
	shf.l.wrap.b32 	%r1360, %r1357, %r1358, 4;
	mov.b64 	%rd2017, {%r1360, %r1359};
	shf.l.wrap.b32 	%r1361, %r1357, %r1358, 30;
	shf.l.wrap.b32 	%r1362, %r1358, %r1357, 30;
	mov.b64 	%rd2018, {%r1362, %r1361};
	xor.b64  	%rd2019, %rd2017, %rd2018;
	shf.l.wrap.b32 	%r1363, %r1357, %r1358, 25;
	shf.l.wrap.b32 	%r1364, %r1358, %r1357, 25;
	mov.b64 	%rd2020, {%r1364, %r1363};
	xor.b64  	%rd2021, %rd2019, %rd2020;
	xor.b64  	%rd2022, %rd1976, %rd1950;
	and.b64  	%rd2023, %rd2002, %rd2022;
	and.b64  	%rd2024, %rd1976, %rd1950;
	xor.b64  	%rd2025, %rd2023, %rd2024;
	add.s64 	%rd2026, %rd2021, %rd2025;
	add.s64 	%rd2027, %rd2016, %rd1924;
	add.s64 	%rd2028, %rd2026, %rd2016;
	mov.b64 	{%r1365, %r1366}, %rd2027;
	shf.l.wrap.b32 	%r1367, %r1366, %r1365, 18;
	shf.l.wrap.b32 	%r1368, %r1365, %r1366, 18;
	mov.b64 	%rd2029, {%r1368, %r1367};
	shf.l.wrap.b32 	%r1369, %r1366, %r1365, 14;
	shf.l.wrap.b32 	%r1370, %r1365, %r1366, 14;
	mov.b64 	%rd2030, {%r1370, %r1369};
	xor.b64  	%rd2031, %rd2029, %rd2030;
	shf.l.wrap.b32 	%r1371, %r1365, %r1366, 23;
	shf.l.wrap.b32 	%r1372, %r1366, %r1365, 23;
	mov.b64 	%rd2032, {%r1372, %r1371};
	xor.b64  	%rd2033, %rd2031, %rd2032;
	and.b64  	%rd2034, %rd2027, %rd2001;
	not.b64 	%rd2035, %rd2027;
	and.b64  	%rd2036, %rd1975, %rd2035;
	or.b64  	%rd2037, %rd2034, %rd2036;
	ld.const.u64 	%rd2038, [K+144];
	add.s64 	%rd2039, %rd2037, %rd1949;
	add.s64 	%rd2040, %rd2039, %rd2033;
	add.s64 	%rd2041, %rd2040, %rd2038;
	add.s64 	%rd2042, %rd2041, %rd794;
	mov.b64 	{%r1373, %r1374}, %rd2028;
	shf.l.wrap.b32 	%r1375, %r1374, %r1373, 4;
	shf.l.wrap.b32 	%r1376, %r1373, %r1374, 4;
	mov.b64 	%rd2043, {%r1376, %r1375};
	shf.l.wrap.b32 	%r1377, %r1373, %r1374, 30;
	shf.l.wrap.b32 	%r1378, %r1374, %r1373, 30;
	mov.b64 	%rd2044, {%r1378, %r1377};
	xor.b64  	%rd2045, %rd2043, %rd2044;
	shf.l.wrap.b32 	%r1379, %r1373, %r1374, 25;
	shf.l.wrap.b32 	%r1380, %r1374, %r1373, 25;
	mov.b64 	%rd2046, {%r1380, %r1379};
	xor.b64  	%rd2047, %rd2045, %rd2046;
	xor.b64  	%rd2048, %rd2002, %rd1976;
	and.b64  	%rd2049, %rd2028, %rd2048;
	and.b64  	%rd2050, %rd2002, %rd1976;
	xor.b64  	%rd2051, %rd2049, %rd2050;
	add.s64 	%rd2052, %rd2047, %rd2051;
	add.s64 	%rd2053, %rd2042, %rd1950;
	add.s64 	%rd2054, %rd2052, %rd2042;
	mov.b64 	{%r1381, %r1382}, %rd2053;
	shf.l.wrap.b32 	%r1383, %r1382, %r1381, 18;
	shf.l.wrap.b32 	%r1384, %r1381, %r1382, 18;
	mov.b64 	%rd2055, {%r1384, %r1383};
	shf.l.wrap.b32 	%r1385, %r1382, %r1381, 14;
	shf.l.wrap.b32 	%r1386, %r1381, %r1382, 14;
	mov.b64 	%rd2056, {%r1386, %r1385};
	xor.b64  	%rd2057, %rd2055, %rd2056;
	shf.l.wrap.b32 	%r1387, %r1381, %r1382, 23;
	shf.l.wrap.b32 	%r1388, %r1382, %r1381, 23;
	mov.b64 	%rd2058, {%r1388, %r1387};
	xor.b64  	%rd2059, %rd2057, %rd2058;
	and.b64  	%rd2060, %rd2053, %rd2027;
	not.b64 	%rd2061, %rd2053;
	and.b64  	%rd2062, %rd2001, %rd2061;
	or.b64  	%rd2063, %rd2060, %rd2062;
	ld.const.u64 	%rd2064, [K+152];
	add.s64 	%rd2065, %rd2063, %rd1975;
	add.s64 	%rd2066, %rd2065, %rd2059;
	add.s64 	%rd2067, %rd2066, %rd2064;
	add.s64 	%rd2068, %rd2067, %rd807;
	mov.b64 	{%r1389, %r1390}, %rd2054;
	shf.l.wrap.b32 	%r1391, %r1390, %r1389, 4;
	shf.l.wrap.b32 	%r1392, %r1389, %r1390, 4;
	mov.b64 	%rd2069, {%r1392, %r1391};
	shf.l.wrap.b32 	%r1393, %r1389, %r1390, 30;
	shf.l.wrap.b32 	%r1394, %r1390, %r1389, 30;
	mov.b64 	%rd2070, {%r1394, %r1393};
	xor.b64  	%rd2071, %rd2069, %rd2070;
	shf.l.wrap.b32 	%r1395, %r1389, %r1390, 25;
	shf.l.wrap.b32 	%r1396, %r1390, %r1389, 25;
	mov.b64 	%rd2072, {%r1396, %r1395};
	xor.b64  	%rd2073, %rd2071, %rd2072;
	xor.b64  	%rd2074, %rd2028, %rd2002;
	and.b64  	%rd2075, %rd2054, %rd2074;
	and.b64  	%rd2076, %rd2028, %rd2002;
	xor.b64  	%rd2077, %rd2075, %rd2076;
	add.s64 	%rd2078, %rd2073, %rd2077;
	add.s64 	%rd2079, %rd2068, %rd1976;
	add.s64 	%rd2080, %rd2078, %rd2068;
	mov.b64 	{%r1397, %r1398}, %rd2079;
	shf.l.wrap.b32 	%r1399, %r1398, %r1397, 18;
	shf.l.wrap.b32 	%r1400, %r1397, %r1398, 18;
	mov.b64 	%rd2081, {%r1400, %r1399};
	shf.l.wrap.b32 	%r1401, %r1398, %r1397, 14;
	shf.l.wrap.b32 	%r1402, %r1397, %r1398, 14;
	mov.b64 	%rd2082, {%r1402, %r1401};
	xor.b64  	%rd2083, %rd2081, %rd2082;
	shf.l.wrap.b32 	%r1403, %r1397, %r1398, 23;
	shf.l.wrap.b32 	%r1404, %r1398, %r1397, 23;
	mov.b64 	%rd2084, {%r1404, %r1403};
	xor.b64  	%rd2085, %rd2083, %rd2084;
	and.b64  	%rd2086, %rd2079, %rd2053;
	not.b64 	%rd2087, %rd2079;
	and.b64  	%rd2088, %rd2027, %rd2087;
	or.b64  	%rd2089, %rd2086, %rd2088;
	ld.const.u64 	%rd2090, [K+160];
	add.s64 	%rd2091, %rd2089, %rd2001;
	add.s64 	%rd2092, %rd2091, %rd2085;
	add.s64 	%rd2093, %rd2092, %rd2090;
	add.s64 	%rd2094, %rd2093, %rd820;
	mov.b64 	{%r1405, %r1406}, %rd2080;
	shf.l.wrap.b32 	%r1407, %r1406, %r1405, 4;
	shf.l.wrap.b32 	%r1408, %r1405, %r1406, 4;
	mov.b64 	%rd2095, {%r1408, %r1407};
	shf.l.wrap.b32 	%r1409, %r1405, %r1406, 30;
	shf.l.wrap.b32 	%r1410, %r1406, %r1405, 30;
	mov.b64 	%rd2096, {%r1410, %r1409};
	xor.b64  	%rd2097, %rd2095, %rd2096;
	shf.l.wrap.b32 	%r1411, %r1405, %r1406, 25;
	shf.l.wrap.b32 	%r1412, %r1406, %r1405, 25;
	mov.b64 	%rd2098, {%r1412, %r1411};
	xor.b64  	%rd2099, %rd2097, %rd2098;
	xor.b64  	%rd2100, %rd2054, %rd2028;
	and.b64  	%rd2101, %rd2080, %rd2100;
	and.b64  	%rd2102, %rd2054, %rd2028;
	xor.b64  	%rd2103, %rd2101, %rd2102;
	add.s64 	%rd2104, %rd2099, %rd2103;
	add.s64 	%rd2105, %rd2094, %rd2002;
	add.s64 	%rd2106, %rd2104, %rd2094;
	mov.b64 	{%r1413, %r1414}, %rd2105;
	shf.l.wrap.b32 	%r1415, %r1414, %r1413, 18;
	shf.l.wrap.b32 	%r1416, %r1413, %r1414, 18;
	mov.b64 	%rd2107, {%r1416, %r1415};
	shf.l.wrap.b32 	%r1417, %r1414, %r1413, 14;
	shf.l.wrap.b32 	%r1418, %r1413, %r1414, 14;
	mov.b64 	%rd2108, {%r1418, %r1417};
	xor.b64  	%rd2109, %rd2107, %rd2108;
	shf.l.wrap.b32 	%r1419, %r1413, %r1414, 23;
	shf.l.wrap.b32 	%r1420, %r1414, %r1413, 23;
	mov.b64 	%rd2110, {%r1420, %r1419};
	xor.b64  	%rd2111, %rd2109, %rd2110;
	and.b64  	%rd2112, %rd2105, %rd2079;
	not.b64 	%rd2113, %rd2105;
	and.b64  	%rd2114, %rd2053, %rd2113;
	or.b64  	%rd2115, %rd2112, %rd2114;
	ld.const.u64 	%rd2116, [K+168];
	add.s64 	%rd2117, %rd2115, %rd2027;
	add.s64 	%rd2118, %rd2117, %rd2111;
	add.s64 	%rd2119, %rd2118, %rd2116;
	add.s64 	%rd2120, %rd2119, %rd833;
	mov.b64 	{%r1421, %r1422}, %rd2106;
	shf.l.wrap.b32 	%r1423, %r1422, %r1421, 4;
	shf.l.wrap.b32 	%r1424, %r1421, %r1422, 4;
	mov.b64 	%rd2121, {%r1424, %r1423};
	shf.l.wrap.b32 	%r1425, %r1421, %r1422, 30;
	shf.l.wrap.b32 	%r1426, %r1422, %r1421, 30;
	mov.b64 	%rd2122, {%r1426, %r1425};
	xor.b64  	%rd2123, %rd2121, %rd2122;
	shf.l.wrap.b32 	%r1427, %r1421, %r1422, 25;
	shf.l.wrap.b32 	%r1428, %r1422, %r1421, 25;
	mov.b64 	%rd2124, {%r1428, %r1427};
	xor.b64  	%rd2125, %rd2123, %rd2124;
	xor.b64  	%rd2126, %rd2080, %rd2054;
	and.b64  	%rd2127, %rd2106, %rd2126;
	and.b64  	%rd2128, %rd2080, %rd2054;
	xor.b64  	%rd2129, %rd2127, %rd2128;
	add.s64 	%rd2130, %rd2125, %rd2129;
	add.s64 	%rd2131, %rd2120, %rd2028;
	add.s64 	%rd2132, %rd2130, %rd2120;
	mov.b64 	{%r1429, %r1430}, %rd2131;
	shf.l.wrap.b32 	%r1431, %r1430, %r1429, 18;
	shf.l.wrap.b32 	%r1432, %r1429, %r1430, 18;
	mov.b64 	%rd2133, {%r1432, %r1431};
	shf.l.wrap.b32 	%r1433, %r1430, %r1429, 14;
	shf.l.wrap.b32 	%r1434, %r1429, %r1430, 14;
	mov.b64 	%rd2134, {%r1434, %r1433};
	xor.b64  	%rd2135, %rd2133, %rd2134;
	shf.l.wrap.b32 	%r1435, %r1429, %r1430, 23;
	shf.l.wrap.b32 	%r1436, %r1430, %r1429, 23;
	mov.b64 	%rd2136, {%r1436, %r1435};
	xor.b64  	%rd2137, %rd2135, %rd2136;
	and.b64  	%rd2138, %rd2131, %rd2105;
	not.b64 	%rd2139, %rd2131;
	and.b64  	%rd2140, %rd2079, %rd2139;
	or.b64  	%rd2141, %rd2138, %rd2140;
	ld.const.u64 	%rd2142, [K+176];
	add.s64 	%rd2143, %rd2141, %rd2053;
	add.s64 	%rd2144, %rd2143, %rd2137;
	add.s64 	%rd2145, %rd2144, %rd2142;
	add.s64 	%rd2146, %rd2145, %rd846;
	mov.b64 	{%r1437, %r1438}, %rd2132;
	shf.l.wrap.b32 	%r1439, %r1438, %r1437, 4;
	shf.l.wrap.b32 	%r1440, %r1437, %r1438, 4;
	mov.b64 	%rd2147, {%r1440, %r1439};
	shf.l.wrap.b32 	%r1441, %r1437, %r1438, 30;
	shf.l.wrap.b32 	%r1442, %r1438, %r1437, 30;
	mov.b64 	%rd2148, {%r1442, %r1441};
	xor.b64  	%rd2149, %rd2147, %rd2148;
	shf.l.wrap.b32 	%r1443, %r1437, %r1438, 25;
	shf.l.wrap.b32 	%r1444, %r1438, %r1437, 25;
	mov.b64 	%rd2150, {%r1444, %r1443};
	xor.b64  	%rd2151, %rd2149, %rd2150;
	xor.b64  	%rd2152, %rd2106, %rd2080;
	and.b64  	%rd2153, %rd2132, %rd2152;
	and.b64  	%rd2154, %rd2106, %rd2080;
	xor.b64  	%rd2155, %rd2153, %rd2154;
	add.s64 	%rd2156, %rd2151, %rd2155;
	add.s64 	%rd2157, %rd2146, %rd2054;
	add.s64 	%rd2158, %rd2156, %rd2146;
	mov.b64 	{%r1445, %r1446}, %rd2157;
	shf.l.wrap.b32 	%r1447, %r1446, %r1445, 18;
	shf.l.wrap.b32 	%r1448, %r1445, %r1446, 18;
	mov.b64 	%rd2159, {%r1448, %r1447};
	shf.l.wrap.b32 	%r1449, %r1446, %r1445, 14;
	shf.l.wrap.b32 	%r1450, %r1445, %r1446, 14;
	mov.b64 	%rd2160, {%r1450, %r1449};
	xor.b64  	%rd2161, %rd2159, %rd2160;
	shf.l.wrap.b32 	%r1451, %r1445, %r1446, 23;
	shf.l.wrap.b32 	%r1452, %r1446, %r1445, 23;
	mov.b64 	%rd2162, {%r1452, %r1451};
	xor.b64  	%rd2163, %rd2161, %rd2162;
	and.b64  	%rd2164, %rd2157, %rd2131;
	not.b64 	%rd2165, %rd2157;
	and.b64  	%rd2166, %rd2105, %rd2165;
	or.b64  	%rd2167, %rd2164, %rd2166;
	ld.const.u64 	%rd2168, [K+184];
	add.s64 	%rd2169, %rd2167, %rd2079;
	add.s64 	%rd2170, %rd2169, %rd2163;
	add.s64 	%rd2171, %rd2170, %rd2168;
	add.s64 	%rd2172, %rd2171, %rd859;
	mov.b64 	{%r1453, %r1454}, %rd2158;
	shf.l.wrap.b32 	%r1455, %r1454, %r1453, 4;
	shf.l.wrap.b32 	%r1456, %r1453, %r1454, 4;
	mov.b64 	%rd2173, {%r1456, %r1455};
	shf.l.wrap.b32 	%r1457, %r1453, %r1454, 30;
	shf.l.wrap.b32 	%r1458, %r1454, %r1453, 30;
	mov.b64 	%rd2174, {%r1458, %r1457};
	xor.b64  	%rd2175, %rd2173, %rd2174;
	shf.l.wrap.b32 	%r1459, %r1453, %r1454, 25;
	shf.l.wrap.b32 	%r1460, %r1454, %r1453, 25;
	mov.b64 	%rd2176, {%r1460, %r1459};
	xor.b64  	%rd2177, %rd2175, %rd2176;
	xor.b64  	%rd2178, %rd2132, %rd2106;
	and.b64  	%rd2179, %rd2158, %rd2178;
	and.b64  	%rd2180, %rd2132, %rd2106;
	xor.b64  	%rd2181, %rd2179, %rd2180;
	add.s64 	%rd2182, %rd2177, %rd2181;
	add.s64 	%rd2183, %rd2172, %rd2080;
	add.s64 	%rd2184, %rd2182, %rd2172;
	mov.b64 	{%r1461, %r1462}, %rd2183;
	shf.l.wrap.b32 	%r1463, %r1462, %r1461, 18;
	shf.l.wrap.b32 	%r1464, %r1461, %r1462, 18;
	mov.b64 	%rd2185, {%r1464, %r1463};
	shf.l.wrap.b32 	%r1465, %r1462, %r1461, 14;
	shf.l.wrap.b32 	%r1466, %r1461, %r1462, 14;
	mov.b64 	%rd2186, {%r1466, %r1465};
	xor.b64  	%rd2187, %rd2185, %rd2186;
	shf.l.wrap.b32 	%r1467, %r1461, %r1462, 23;
	shf.l.wrap.b32 	%r1468, %r1462, %r1461, 23;
	mov.b64 	%rd2188, {%r1468, %r1467};
	xor.b64  	%rd2189, %rd2187, %rd2188;
	and.b64  	%rd2190, %rd2183, %rd2157;
	not.b64 	%rd2191, %rd2183;
	and.b64  	%rd2192, %rd2131, %rd2191;
	or.b64  	%rd2193, %rd2190, %rd2192;
	ld.const.u64 	%rd31, [K+192];
	add.s64 	%rd2194, %rd2193, %rd2105;
	add.s64 	%rd2195, %rd2194, %rd2189;
	add.s64 	%rd2196, %rd2195, %rd31;
	add.s64 	%rd2197, %rd2196, %rd872;
	mov.b64 	{%r1469, %r1470}, %rd2184;
	shf.l.wrap.b32 	%r1471, %r1470, %r1469, 4;
	shf.l.wrap.b32 	%r1472, %r1469, %r1470, 4;
	mov.b64 	%rd2198, {%r1472, %r1471};
	shf.l.wrap.b32 	%r1473, %r1469, %r1470, 30;
	shf.l.wrap.b32 	%r1474, %r1470, %r1469, 30;
	mov.b64 	%rd2199, {%r1474, %r1473};
	xor.b64  	%rd2200, %rd2198, %rd2199;
	shf.l.wrap.b32 	%r1475, %r1469, %r1470, 25;
	shf.l.wrap.b32 	%r1476, %r1470, %r1469, 25;
	mov.b64 	%rd2201, {%r1476, %r1475};
	xor.b64  	%rd2202, %rd2200, %rd2201;
	xor.b64  	%rd2203, %rd2158, %rd2132;
	and.b64  	%rd2204, %rd2184, %rd2203;
	and.b64  	%rd2205, %rd2158, %rd2132;
	xor.b64  	%rd2206, %rd2204, %rd2205;
	add.s64 	%rd2207, %rd2202, %rd2206;
	add.s64 	%rd2208, %rd2197, %rd2106;
	add.s64 	%rd2209, %rd2207, %rd2197;
	mov.b64 	{%r1477, %r1478}, %rd2208;
	shf.l.wrap.b32 	%r1479, %r1478, %r1477, 18;
	shf.l.wrap.b32 	%r1480, %r1477, %r1478, 18;
	mov.b64 	%rd2210, {%r1480, %r1479};
	shf.l.wrap.b32 	%r1481, %r1478, %r1477, 14;
	shf.l.wrap.b32 	%r1482, %r1477, %r1478, 14;
	mov.b64 	%rd2211, {%r1482, %r1481};
	xor.b64  	%rd2212, %rd2210, %rd2211;
	shf.l.wrap.b32 	%r1483, %r1477, %r1478, 23;
	shf.l.wrap.b32 	%r1484, %r1478, %r1477, 23;
	mov.b64 	%rd2213, {%r1484, %r1483};
	xor.b64  	%rd2214, %rd2212, %rd2213;
	and.b64  	%rd2215, %rd2208, %rd2183;
	not.b64 	%rd2216, %rd2208;
	and.b64  	%rd2217, %rd2157, %rd2216;
	or.b64  	%rd2218, %rd2215, %rd2217;
	ld.const.u64 	%rd32, [K+200];
	add.s64 	%rd2219, %rd2218, %rd2131;
	add.s64 	%rd2220, %rd2219, %rd2214;
	add.s64 	%rd2221, %rd2220, %rd32;
	add.s64 	%rd2222, %rd2221, %rd885;
	mov.b64 	{%r1485, %r1486}, %rd2209;
	shf.l.wrap.b32 	%r1487, %r1486, %r1485, 4;
	shf.l.wrap.b32 	%r1488, %r1485, %r1486, 4;
	mov.b64 	%rd2223, {%r1488, %r1487};
	shf.l.wrap.b32 	%r1489, %r1485, %r1486, 30;
	shf.l.wrap.b32 	%r1490, %r1486, %r1485, 30;
	mov.b64 	%rd2224, {%r1490, %r1489};
	xor.b64  	%rd2225, %rd2223, %rd2224;
	shf.l.wrap.b32 	%r1491, %r1485, %r1486, 25;
	shf.l.wrap.b32 	%r1492, %r1486, %r1485, 25;
	mov.b64 	%rd2226, {%r1492, %r1491};
	xor.b64  	%rd2227, %rd2225, %rd2226;
	xor.b64  	%rd2228, %rd2184, %rd2158;
	and.b64  	%rd2229, %rd2209, %rd2228;
	and.b64  	%rd2230, %rd2184, %rd2158;
	xor.b64  	%rd2231, %rd2229, %rd2230;
	add.s64 	%rd2232, %rd2227, %rd2231;
	add.s64 	%rd2233, %rd2222, %rd2132;
	add.s64 	%rd2234, %rd2232, %rd2222;
	mov.b64 	{%r1493, %r1494}, %rd2233;
	shf.l.wrap.b32 	%r1495, %r1494, %r1493, 18;
	shf.l.wrap.b32 	%r1496, %r1493, %r1494, 18;
	mov.b64 	%rd2235, {%r1496, %r1495};
	shf.l.wrap.b32 	%r1497, %r1494, %r1493, 14;
	shf.l.wrap.b32 	%r1498, %r1493, %r1494, 14;
	mov.b64 	%rd2236, {%r1498, %r1497};
	xor.b64  	%rd2237, %rd2235, %rd2236;
	shf.l.wrap.b32 	%r1499, %r1493, %r1494, 23;
	shf.l.wrap.b32 	%r1500, %r1494, %r1493, 23;
	mov.b64 	%rd2238, {%r1500, %r1499};
	xor.b64  	%rd2239, %rd2237, %rd2238;
	and.b64  	%rd2240, %rd2233, %rd2208;
	not.b64 	%rd2241, %rd2233;
	and.b64  	%rd2242, %rd2183, %rd2241;
	or.b64  	%rd2243, %rd2240, %rd2242;
	ld.const.u64 	%rd33, [K+208];
	add.s64 	%rd2244, %rd2243, %rd2157;
	add.s64 	%rd2245, %rd2244, %rd2239;
	add.s64 	%rd2246, %rd2245, %rd33;
	add.s64 	%rd2247, %rd2246, %rd898;
	mov.b64 	{%r1501, %r1502}, %rd2234;
	shf.l.wrap.b32 	%r1503, %r1502, %r1501, 4;
	shf.l.wrap.b32 	%r1504, %r1501, %r1502, 4;
	mov.b64 	%rd2248, {%r1504, %r1503};
	shf.l.wrap.b32 	%r1505, %r1501, %r1502, 30;
	shf.l.wrap.b32 	%r1506, %r1502, %r1501, 30;
	mov.b64 	%rd2249, {%r1506, %r1505};
	xor.b64  	%rd2250, %rd2248, %rd2249;
	shf.l.wrap.b32 	%r1507, %r1501, %r1502, 25;
	shf.l.wrap.b32 	%r1508, %r1502, %r1501, 25;
	mov.b64 	%rd2251, {%r1508, %r1507};
	xor.b64  	%rd2252, %rd2250, %rd2251;
	xor.b64  	%rd2253, %rd2209, %rd2184;
	and.b64  	%rd2254, %rd2234, %rd2253;
	and.b64  	%rd2255, %rd2209, %rd2184;
	xor.b64  	%rd2256, %rd2254, %rd2255;
	add.s64 	%rd2257, %rd2252, %rd2256;
	add.s64 	%rd2258, %rd2247, %rd2158;
	add.s64 	%rd2259, %rd2257, %rd2247;
	mov.b64 	{%r1509, %r1510}, %rd2258;
	shf.l.wrap.b32 	%r1511, %r1510, %r1509, 18;
	shf.l.wrap.b32 	%r1512, %r1509, %r1510, 18;
	mov.b64 	%rd2260, {%r1512, %r1511};
	shf.l.wrap.b32 	%r1513, %r1510, %r1509, 14;
	shf.l.wrap.b32 	%r1514, %r1509, %r1510, 14;
	mov.b64 	%rd2261, {%r1514, %r1513};
	xor.b64  	%rd2262, %rd2260, %rd2261;
	shf.l.wrap.b32 	%r1515, %r1509, %r1510, 23;
	shf.l.wrap.b32 	%r1516, %r1510, %r1509, 23;
	mov.b64 	%rd2263, {%r1516, %r1515};
	xor.b64  	%rd2264, %rd2262, %rd2263;
	and.b64  	%rd2265, %rd2258, %rd2233;
	not.b64 	%rd2266, %rd2258;
	and.b64  	%rd2267, %rd2208, %rd2266;
	or.b64  	%rd2268, %rd2265, %rd2267;
	ld.const.u64 	%rd34, [K+216];
	add.s64 	%rd2269, %rd2268, %rd2183;
	add.s64 	%rd2270, %rd2269, %rd2264;
	add.s64 	%rd2271, %rd2270, %rd34;
	add.s64 	%rd2272, %rd2271, %rd911;
	mov.b64 	{%r1517, %r1518}, %rd2259;
	shf.l.wrap.b32 	%r1519, %r1518, %r1517, 4;
	shf.l.wrap.b32 	%r1520, %r1517, %r1518, 4;
	mov.b64 	%rd2273, {%r1520, %r1519};
	shf.l.wrap.b32 	%r1521, %r1517, %r1518, 30;
	shf.l.wrap.b32 	%r1522, %r1518, %r1517, 30;
	mov.b64 	%rd2274, {%r1522, %r1521};
	xor.b64  	%rd2275, %rd2273, %rd2274;
	shf.l.wrap.b32 	%r1523, %r1517, %r1518, 25;
	shf.l.wrap.b32 	%r1524, %r1518, %r1517, 25;
	mov.b64 	%rd2276, {%r1524, %r1523};
	xor.b64  	%rd2277, %rd2275, %rd2276;
	xor.b64  	%rd2278, %rd2234, %rd2209;
	and.b64  	%rd2279, %rd2259, %rd2278;
	and.b64  	%rd2280, %rd2234, %rd2209;
	xor.b64  	%rd2281, %rd2279, %rd2280;
	add.s64 	%rd2282, %rd2277, %rd2281;
	add.s64 	%rd2283, %rd2272, %rd2184;
	add.s64 	%rd2284, %rd2282, %rd2272;
	mov.b64 	{%r1525, %r1526}, %rd2283;
	shf.l.wrap.b32 	%r1527, %r1526, %r1525, 18;
	shf.l.wrap.b32 	%r1528, %r1525, %r1526, 18;
	mov.b64 	%rd2285, {%r1528, %r1527};
	shf.l.wrap.b32 	%r1529, %r1526, %r1525, 14;
	shf.l.wrap.b32 	%r1530, %r1525, %r1526, 14;
	mov.b64 	%rd2286, {%r1530, %r1529};
	xor.b64  	%rd2287, %rd2285, %rd2286;
	shf.l.wrap.b32 	%r1531, %r1525, %r1526, 23;
	shf.l.wrap.b32 	%r1532, %r1526, %r1525, 23;
	mov.b64 	%rd2288, {%r1532, %r1531};
	xor.b64  	%rd2289, %rd2287, %rd2288;
	and.b64  	%rd2290, %rd2283, %rd2258;
	not.b64 	%rd2291, %rd2283;
	and.b64  	%rd2292, %rd2233, %rd2291;
	or.b64  	%rd2293, %rd2290, %rd2292;
	ld.const.u64 	%rd35, [K+224];
	add.s64 	%rd2294, %rd2293, %rd2208;
	add.s64 	%rd2295, %rd2294, %rd2289;
	add.s64 	%rd2296, %rd2295, %rd35;
	add.s64 	%rd2297, %rd2296, %rd924;
	mov.b64 	{%r1533, %r1534}, %rd2284;
	shf.l.wrap.b32 	%r1535, %r1534, %r1533, 4;
	shf.l.wrap.b32 	%r1536, %r1533, %r1534, 4;
	mov.b64 	%rd2298, {%r1536, %r1535};
	shf.l.wrap.b32 	%r1537, %r1533, %r1534, 30;
	shf.l.wrap.b32 	%r1538, %r1534, %r1533, 30;
	mov.b64 	%rd2299, {%r1538, %r1537};
	xor.b64  	%rd2300, %rd2298, %rd2299;
	shf.l.wrap.b32 	%r1539, %r1533, %r1534, 25;
	shf.l.wrap.b32 	%r1540, %r1534, %r1533, 25;
	mov.b64 	%rd2301, {%r1540, %r1539};
	xor.b64  	%rd2302, %rd2300, %rd2301;
	xor.b64  	%rd2303, %rd2259, %rd2234;
	and.b64  	%rd2304, %rd2284, %rd2303;
	and.b64  	%rd2305, %rd2259, %rd2234;
	xor.b64  	%rd2306, %rd2304, %rd2305;
	add.s64 	%rd2307, %rd2302, %rd2306;
	add.s64 	%rd2308, %rd2297, %rd2209;
	add.s64 	%rd2309, %rd2307, %rd2297;
	mov.b64 	{%r1541, %r1542}, %rd2308;
	shf.l.wrap.b32 	%r1543, %r1542, %r1541, 18;
	shf.l.wrap.b32 	%r1544, %r1541, %r1542, 18;
	mov.b64 	%rd2310, {%r1544, %r1543};
	shf.l.wrap.b32 	%r1545, %r1542, %r1541, 14;
	shf.l.wrap.b32 	%r1546, %r1541, %r1542, 14;
	mov.b64 	%rd2311, {%r1546, %r1545};
	xor.b64  	%rd2312, %rd2310, %rd2311;
	shf.l.wrap.b32 	%r1547, %r1541, %r1542, 23;
	shf.l.wrap.b32 	%r1548, %r1542, %r1541, 23;
	mov.b64 	%rd2313, {%r1548, %r1547};
	xor.b64  	%rd2314, %rd2312, %rd2313;
	and.b64  	%rd2315, %rd2308, %rd2283;
	not.b64 	%rd2316, %rd2308;
	and.b64  	%rd2317, %rd2258, %rd2316;
	or.b64  	%rd2318, %rd2315, %rd2317;
	ld.const.u64 	%rd2319, [K+232];
	add.s64 	%rd2320, %rd2318, %rd2233;
	add.s64 	%rd2321, %rd2320, %rd2314;
	add.s64 	%rd2322, %rd2321, %rd2319;
	add.s64 	%rd2323, %rd2322, %rd937;
	mov.b64 	{%r1549, %r1550}, %rd2309;
	shf.l.wrap.b32 	%r1551, %r1550, %r1549, 4;
	shf.l.wrap.b32 	%r1552, %r1549, %r1550, 4;
	mov.b64 	%rd2324, {%r1552, %r1551};
	shf.l.wrap.b32 	%r1553, %r1549, %r1550, 30;
	shf.l.wrap.b32 	%r1554, %r1550, %r1549, 30;
	mov.b64 	%rd2325, {%r1554, %r1553};
	xor.b64  	%rd2326, %rd2324, %rd2325;
	shf.l.wrap.b32 	%r1555, %r1549, %r1550, 25;
	shf.l.wrap.b32 	%r1556, %r1550, %r1549, 25;
	mov.b64 	%rd2327, {%r1556, %r1555};
	xor.b64  	%rd2328, %rd2326, %rd2327;
	xor.b64  	%rd2329, %rd2284, %rd2259;
	and.b64  	%rd2330, %rd2309, %rd2329;
	and.b64  	%rd2331, %rd2284, %rd2259;
	xor.b64  	%rd2332, %rd2330, %rd2331;
	add.s64 	%rd2333, %rd2328, %rd2332;
	add.s64 	%rd2334, %rd2323, %rd2234;
	add.s64 	%rd2335, %rd2333, %rd2323;
	mov.b64 	{%r1557, %r1558}, %rd2334;
	shf.l.wrap.b32 	%r1559, %r1558, %r1557, 18;
	shf.l.wrap.b32 	%r1560, %r1557, %r1558, 18;
	mov.b64 	%rd2336, {%r1560, %r1559};
	shf.l.wrap.b32 	%r1561, %r1558, %r1557, 14;
	shf.l.wrap.b32 	%r1562, %r1557, %r1558, 14;
	mov.b64 	%rd2337, {%r1562, %r1561};
	xor.b64  	%rd2338, %rd2336, %rd2337;
	shf.l.wrap.b32 	%r1563, %r1557, %r1558, 23;
	shf.l.wrap.b32 	%r1564, %r1558, %r1557, 23;
	mov.b64 	%rd2339, {%r1564, %r1563};
	xor.b64  	%rd2340, %rd2338, %rd2339;
	and.b64  	%rd2341, %rd2334, %rd2308;
	not.b64 	%rd2342, %rd2334;
	and.b64  	%rd2343, %rd2283, %rd2342;
	or.b64  	%rd2344, %rd2341, %rd2343;
	ld.const.u64 	%rd2345, [K+240];
	add.s64 	%rd2346, %rd2344, %rd2258;
	add.s64 	%rd2347, %rd2346, %rd2340;
	add.s64 	%rd2348, %rd2347, %rd2345;
	add.s64 	%rd2349, %rd2348, %rd950;
	mov.b64 	{%r1565, %r1566}, %rd2335;
	shf.l.wrap.b32 	%r1567, %r1566, %r1565, 4;
	shf.l.wrap.b32 	%r1568, %r1565, %r1566, 4;
	mov.b64 	%rd2350, {%r1568, %r1567};
	shf.l.wrap.b32 	%r1569, %r1565, %r1566, 30;
	shf.l.wrap.b32 	%r1570, %r1566, %r1565, 30;
	mov.b64 	%rd2351, {%r1570, %r1569};
	xor.b64  	%rd2352, %rd2350, %rd2351;
	shf.l.wrap.b32 	%r1571, %r1565, %r1566, 25;
	shf.l.wrap.b32 	%r1572, %r1566, %r1565, 25;
	mov.b64 	%rd2353, {%r1572, %r1571};
	xor.b64  	%rd2354, %rd2352, %rd2353;
	xor.b64  	%rd2355, %rd2309, %rd2284;
	and.b64  	%rd2356, %rd2335, %rd2355;
	and.b64  	%rd2357, %rd2309, %rd2284;
	xor.b64  	%rd2358, %rd2356, %rd2357;
	add.s64 	%rd2359, %rd2354, %rd2358;
	add.s64 	%rd2360, %rd2349, %rd2259;
	add.s64 	%rd2361, %rd2359, %rd2349;
	mov.b64 	{%r1573, %r1574}, %rd2360;
	shf.l.wrap.b32 	%r1575, %r1574, %r1573, 18;
	shf.l.wrap.b32 	%r1576, %r1573, %r1574, 18;
	mov.b64 	%rd2362, {%r1576, %r1575};
	shf.l.wrap.b32 	%r1577, %r1574, %r1573, 14;
	shf.l.wrap.b32 	%r1578, %r1573, %r1574, 14;
	mov.b64 	%rd2363, {%r1578, %r1577};
	xor.b64  	%rd2364, %rd2362, %rd2363;
	shf.l.wrap.b32 	%r1579, %r1573, %r1574, 23;
	shf.l.wrap.b32 	%r1580, %r1574, %r1573, 23;
	mov.b64 	%rd2365, {%r1580, %r1579};
	xor.b64  	%rd2366, %rd2364, %rd2365;
	and.b64  	%rd2367, %rd2360, %rd2334;
	not.b64 	%rd2368, %rd2360;
	and.b64  	%rd2369, %rd2308, %rd2368;
	or.b64  	%rd2370, %rd2367, %rd2369;
	ld.const.u64 	%rd2371, [K+248];
	add.s64 	%rd2372, %rd2370, %rd2283;
	add.s64 	%rd2373, %rd2372, %rd2366;
	add.s64 	%rd2374, %rd2373, %rd2371;
	add.s64 	%rd2375, %rd2374, %rd963;
	mov.b64 	{%r1581, %r1582}, %rd2361;
	shf.l.wrap.b32 	%r1583, %r1582, %r1581, 4;
	shf.l.wrap.b32 	%r1584, %r1581, %r1582, 4;
	mov.b64 	%rd2376, {%r1584, %r1583};
	shf.l.wrap.b32 	%r1585, %r1581, %r1582, 30;
	shf.l.wrap.b32 	%r1586, %r1582, %r1581, 30;
	mov.b64 	%rd2377, {%r1586, %r1585};
	xor.b64  	%rd2378, %rd2376, %rd2377;
	shf.l.wrap.b32 	%r1587, %r1581, %r1582, 25;
	shf.l.wrap.b32 	%r1588, %r1582, %r1581, 25;
	mov.b64 	%rd2379, {%r1588, %r1587};
	xor.b64  	%rd2380, %rd2378, %rd2379;
	xor.b64  	%rd2381, %rd2335, %rd2309;
	and.b64  	%rd2382, %rd2361, %rd2381;
	and.b64  	%rd2383, %rd2335, %rd2309;
	xor.b64  	%rd2384, %rd2382, %rd2383;
	add.s64 	%rd2385, %rd2380, %rd2384;
	add.s64 	%rd2386, %rd2375, %rd2284;
	add.s64 	%rd2387, %rd2385, %rd2375;
	mov.b64 	{%r1589, %r1590}, %rd2386;
	shf.l.wrap.b32 	%r1591, %r1590, %r1589, 18;
	shf.l.wrap.b32 	%r1592, %r1589, %r1590, 18;
	mov.b64 	%rd2388, {%r1592, %r1591};
	shf.l.wrap.b32 	%r1593, %r1590, %r1589, 14;
	shf.l.wrap.b32 	%r1594, %r1589, %r1590, 14;
	mov.b64 	%rd2389, {%r1594, %r1593};
	xor.b64  	%rd2390, %rd2388, %rd2389;
	shf.l.wrap.b32 	%r1595, %r1589, %r1590, 23;
	shf.l.wrap.b32 	%r1596, %r1590, %r1589, 23;
	mov.b64 	%rd2391, {%r1596, %r1595};
	xor.b64  	%rd2392, %rd2390, %rd2391;
	and.b64  	%rd2393, %rd2386, %rd2360;
	not.b64 	%rd2394, %rd2386;
	and.b64  	%rd2395, %rd2334, %rd2394;
	or.b64  	%rd2396, %rd2393, %rd2395;
	ld.const.u64 	%rd2397, [K+256];
	add.s64 	%rd2398, %rd2396, %rd2308;
	add.s64 	%rd2399, %rd2398, %rd2392;
	add.s64 	%rd2400, %rd2399, %rd2397;
	add.s64 	%rd2401, %rd2400, %rd976;
	mov.b64 	{%r1597, %r1598}, %rd2387;
	shf.l.wrap.b32 	%r1599, %r1598, %r1597, 4;
	shf.l.wrap.b32 	%r1600, %r1597, %r1598, 4;
	mov.b64 	%rd2402, {%r1600, %r1599};
	shf.l.wrap.b32 	%r1601, %r1597, %r1598, 30;
	shf.l.wrap.b32 	%r1602, %r1598, %r1597, 30;
	mov.b64 	%rd2403, {%r1602, %r1601};
	xor.b64  	%rd2404, %rd2402, %rd2403;
	shf.l.wrap.b32 	%r1603, %r1597, %r1598, 25;
	shf.l.wrap.b32 	%r1604, %r1598, %r1597, 25;
	mov.b64 	%rd2405, {%r1604, %r1603};
	xor.b64  	%rd2406, %rd2404, %rd2405;
	xor.b64  	%rd2407, %rd2361, %rd2335;
	and.b64  	%rd2408, %rd2387, %rd2407;
	and.b64  	%rd2409, %rd2361, %rd2335;
	xor.b64  	%rd2410, %rd2408, %rd2409;
	add.s64 	%rd2411, %rd2406, %rd2410;
	add.s64 	%rd2412, %rd2401, %rd2309;
	add.s64 	%rd2413, %rd2411, %rd2401;
	mov.b64 	{%r1605, %r1606}, %rd2412;
	shf.l.wrap.b32 	%r1607, %r1606, %r1605, 18;
	shf.l.wrap.b32 	%r1608, %r1605, %r1606, 18;
	mov.b64 	%rd2414, {%r1608, %r1607};
	shf.l.wrap.b32 	%r1609, %r1606, %r1605, 14;
	shf.l.wrap.b32 	%r1610, %r1605, %r1606, 14;
	mov.b64 	%rd2415, {%r1610, %r1609};
	xor.b64  	%rd2416, %rd2414, %rd2415;
	shf.l.wrap.b32 	%r1611, %r1605, %r1606, 23;
	shf.l.wrap.b32 	%r1612, %r1606, %r1605, 23;
	mov.b64 	%rd2417, {%r1612, %r1611};
	xor.b64  	%rd2418, %rd2416, %rd2417;
	and.b64  	%rd2419, %rd2412, %rd2386;
	not.b64 	%rd2420, %rd2412;
	and.b64  	%rd2421, %rd2360, %rd2420;
	or.b64  	%rd2422, %rd2419, %rd2421;
	ld.const.u64 	%rd2423, [K+264];
	add.s64 	%rd2424, %rd2422, %rd2334;
	add.s64 	%rd2425, %rd2424, %rd2418;
	add.s64 	%rd2426, %rd2425, %rd2423;
	add.s64 	%rd2427, %rd2426, %rd989;
	mov.b64 	{%r1613, %r1614}, %rd2413;
	shf.l.wrap.b32 	%r1615, %r1614, %r1613, 4;
	shf.l.wrap.b32 	%r1616, %r1613, %r1614, 4;
	mov.b64 	%rd2428, {%r1616, %r1615};
	shf.l.wrap.b32 	%r1617, %r1613, %r1614, 30;
	shf.l.wrap.b32 	%r1618, %r1614, %r1613, 30;
	mov.b64 	%rd2429, {%r1618, %r1617};
	xor.b64  	%rd2430, %rd2428, %rd2429;
	shf.l.wrap.b32 	%r1619, %r1613, %r1614, 25;
	shf.l.wrap.b32 	%r1620, %r1614, %r1613, 25;
	mov.b64 	%rd2431, {%r1620, %r1619};
	xor.b64  	%rd2432, %rd2430, %rd2431;
	xor.b64  	%rd2433, %rd2387, %rd2361;
	and.b64  	%rd2434, %rd2413, %rd2433;
	and.b64  	%rd2435, %rd2387, %rd2361;
	xor.b64  	%rd2436, %rd2434, %rd2435;
	add.s64 	%rd2437, %rd2432, %rd2436;
	add.s64 	%rd2438, %rd2427, %rd2335;
	add.s64 	%rd2439, %rd2437, %rd2427;
	mov.b64 	{%r1621, %r1622}, %rd2438;
	shf.l.wrap.b32 	%r1623, %r1622, %r1621, 18;
	shf.l.wrap.b32 	%r1624, %r1621, %r1622, 18;
	mov.b64 	%rd2440, {%r1624, %r1623};
	shf.l.wrap.b32 	%r1625, %r1622, %r1621, 14;
	shf.l.wrap.b32 	%r1626, %r1621, %r1622, 14;
	mov.b64 	%rd2441, {%r1626, %r1625};
	xor.b64  	%rd2442, %rd2440, %rd2441;
	shf.l.wrap.b32 	%r1627, %r1621, %r1622, 23;
	shf.l.wrap.b32 	%r1628, %r1622, %r1621, 23;
	mov.b64 	%rd2443, {%r1628, %r1627};
	xor.b64  	%rd2444, %rd2442, %rd2443;
	and.b64  	%rd2445, %rd2438, %rd2412;
	not.b64 	%rd2446, %rd2438;
	and.b64  	%rd2447, %rd2386, %rd2446;
	or.b64  	%rd2448, %rd2445, %rd2447;
	ld.const.u64 	%rd2449, [K+272];
	add.s64 	%rd2450, %rd2448, %rd2360;
	add.s64 	%rd2451, %rd2450, %rd2444;
	add.s64 	%rd2452, %rd2451, %rd2449;
	add.s64 	%rd2453, %rd2452, %rd1002;
	mov.b64 	{%r1629, %r1630}, %rd2439;
	shf.l.wrap.b32 	%r1631, %r1630, %r1629, 4;
	shf.l.wrap.b32 	%r1632, %r1629, %r1630, 4;
	mov.b64 	%rd2454, {%r1632, %r1631};
	shf.l.wrap.b32 	%r1633, %r1629, %r1630, 30;
	shf.l.wrap.b32 	%r1634, %r1630, %r1629, 30;
	mov.b64 	%rd2455, {%r1634, %r1633};
	xor.b64  	%rd2456, %rd2454, %rd2455;
	shf.l.wrap.b32 	%r1635, %r1629, %r1630, 25;
	shf.l.wrap.b32 	%r1636, %r1630, %r1629, 25;
	mov.b64 	%rd2457, {%r1636, %r1635};
	xor.b64  	%rd2458, %rd2456, %rd2457;
	xor.b64  	%rd2459, %rd2413, %rd2387;
	and.b64  	%rd2460, %rd2439, %rd2459;
	and.b64  	%rd2461, %rd2413, %rd2387;
	xor.b64  	%rd2462, %rd2460, %rd2461;
	add.s64 	%rd2463, %rd2458, %rd2462;
	add.s64 	%rd2464, %rd2453, %rd2361;
	add.s64 	%rd2465, %rd2463, %rd2453;
	mov.b64 	{%r1637, %r1638}, %rd2464;
	shf.l.wrap.b32 	%r1639, %r1638, %r1637, 18;
	shf.l.wrap.b32 	%r1640, %r1637, %r1638, 18;
	mov.b64 	%rd2466, {%r1640, %r1639};
	shf.l.wrap.b32 	%r1641, %r1638, %r1637, 14;
	shf.l.wrap.b32 	%r1642, %r1637, %r1638, 14;
	mov.b64 	%rd2467, {%r1642, %r1641};
	xor.b64  	%rd2468, %rd2466, %rd2467;
	shf.l.wrap.b32 	%r1643, %r1637, %r1638, 23;
	shf.l.wrap.b32 	%r1644, %r1638, %r1637, 23;
	mov.b64 	%rd2469, {%r1644, %r1643};
	xor.b64  	%rd2470, %rd2468, %rd2469;
	and.b64  	%rd2471, %rd2464, %rd2438;
	not.b64 	%rd2472, %rd2464;
	and.b64  	%rd2473, %rd2412, %rd2472;
	or.b64  	%rd2474, %rd2471, %rd2473;
	ld.const.u64 	%rd2475, [K+280];
	add.s64 	%rd2476, %rd2474, %rd2386;
	add.s64 	%rd2477, %rd2476, %rd2470;
	add.s64 	%rd2478, %rd2477, %rd2475;
	add.s64 	%rd2479, %rd2478, %rd1015;
	mov.b64 	{%r1645, %r1646}, %rd2465;
	shf.l.wrap.b32 	%r1647, %r1646, %r1645, 4;
	shf.l.wrap.b32 	%r1648, %r1645, %r1646, 4;
	mov.b64 	%rd2480, {%r1648, %r1647};
	shf.l.wrap.b32 	%r1649, %r1645, %r1646, 30;
	shf.l.wrap.b32 	%r1650, %r1646, %r1645, 30;
	mov.b64 	%rd2481, {%r1650, %r1649};
	xor.b64  	%rd2482, %rd2480, %rd2481;
	shf.l.wrap.b32 	%r1651, %r1645, %r1646, 25;
	shf.l.wrap.b32 	%r1652, %r1646, %r1645, 25;
	mov.b64 	%rd2483, {%r1652, %r1651};
	xor.b64  	%rd2484, %rd2482, %rd2483;
	xor.b64  	%rd2485, %rd2439, %rd2413;
	and.b64  	%rd2486, %rd2465, %rd2485;
	and.b64  	%rd2487, %rd2439, %rd2413;
	xor.b64  	%rd2488, %rd2486, %rd2487;
	add.s64 	%rd2489, %rd2484, %rd2488;
	add.s64 	%rd2490, %rd2479, %rd2387;
	add.s64 	%rd2491, %rd2489, %rd2479;
	mov.b64 	{%r1653, %r1654}, %rd2490;
	shf.l.wrap.b32 	%r1655, %r1654, %r1653, 18;
	shf.l.wrap.b32 	%r1656, %r1653, %r1654, 18;
	mov.b64 	%rd2492, {%r1656, %r1655};
	shf.l.wrap.b32 	%r1657, %r1654, %r1653, 14;
	shf.l.wrap.b32 	%r1658, %r1653, %r1654, 14;
	mov.b64 	%rd2493, {%r1658, %r1657};
	xor.b64  	%rd2494, %rd2492, %rd2493;
	shf.l.wrap.b32 	%r1659, %r1653, %r1654, 23;
	shf.l.wrap.b32 	%r1660, %r1654, %r1653, 23;
	mov.b64 	%rd2495, {%r1660, %r1659};
	xor.b64  	%rd2496, %rd2494, %rd2495;
	and.b64  	%rd2497, %rd2490, %rd2464;
	not.b64 	%rd2498, %rd2490;
	and.b64  	%rd2499, %rd2438, %rd2498;
	or.b64  	%rd2500, %rd2497, %rd2499;
	ld.const.u64 	%rd2501, [K+288];
	add.s64 	%rd2502, %rd2500, %rd2412;
	add.s64 	%rd2503, %rd2502, %rd2496;
	add.s64 	%rd2504, %rd2503, %rd2501;
	add.s64 	%rd2505, %rd2504, %rd1028;
	mov.b64 	{%r1661, %r1662}, %rd2491;
	shf.l.wrap.b32 	%r1663, %r1662, %r1661, 4;
	shf.l.wrap.b32 	%r1664, %r1661, %r1662, 4;
	mov.b64 	%rd2506, {%r1664, %r1663};
	shf.l.wrap.b32 	%r1665, %r1661, %r1662, 30;
	shf.l.wrap.b32 	%r1666, %r1662, %r1661, 30;
	mov.b64 	%rd2507, {%r1666, %r1665};
	xor.b64  	%rd2508, %rd2506, %rd2507;
	shf.l.wrap.b32 	%r1667, %r1661, %r1662, 25;
	shf.l.wrap.b32 	%r1668, %r1662, %r1661, 25;
	mov.b64 	%rd2509, {%r1668, %r1667};
	xor.b64  	%rd2510, %rd2508, %rd2509;
	xor.b64  	%rd2511, %rd2465, %rd2439;
	and.b64  	%rd2512, %rd2491, %rd2511;
	and.b64  	%rd2513, %rd2465, %rd2439;
	xor.b64  	%rd2514, %rd2512, %rd2513;
	add.s64 	%rd2515, %rd2510, %rd2514;
	add.s64 	%rd2516, %rd2505, %rd2413;
	add.s64 	%rd2517, %rd2515, %rd2505;
	mov.b64 	{%r1669, %r1670}, %rd2516;
	shf.l.wrap.b32 	%r1671, %r1670, %r1669, 18;
	shf.l.wrap.b32 	%r1672, %r1669, %r1670, 18;
	mov.b64 	%rd2518, {%r1672, %r1671};
	shf.l.wrap.b32 	%r1673, %r1670, %r1669, 14;
	shf.l.wrap.b32 	%r1674, %r1669, %r1670, 14;
	mov.b64 	%rd2519, {%r1674, %r1673};
	xor.b64  	%rd2520, %rd2518, %rd2519;
	shf.l.wrap.b32 	%r1675, %r1669, %r1670, 23;
	shf.l.wrap.b32 	%r1676, %r1670, %r1669, 23;
	mov.b64 	%rd2521, {%r1676, %r1675};
	xor.b64  	%rd2522, %rd2520, %rd2521;
	and.b64  	%rd2523, %rd2516, %rd2490;
	not.b64 	%rd2524, %rd2516;
	and.b64  	%rd2525, %rd2464, %rd2524;
	or.b64  	%rd2526, %rd2523, %rd2525;
	ld.const.u64 	%rd2527, [K+296];
	add.s64 	%rd2528, %rd2526, %rd2438;
	add.s64 	%rd2529, %rd2528, %rd2522;
	add.s64 	%rd2530, %rd2529, %rd2527;
	add.s64 	%rd2531, %rd2530, %rd1041;
	mov.b64 	{%r1677, %r1678}, %rd2517;
	shf.l.wrap.b32 	%r1679, %r1678, %r1677, 4;
	shf.l.wrap.b32 	%r1680, %r1677, %r1678, 4;
	mov.b64 	%rd2532, {%r1680, %r1679};
	shf.l.wrap.b32 	%r1681, %r1677, %r1678, 30;
	shf.l.wrap.b32 	%r1682, %r1678, %r1677, 30;
	mov.b64 	%rd2533, {%r1682, %r1681};
	xor.b64  	%rd2534, %rd2532, %rd2533;
	shf.l.wrap.b32 	%r1683, %r1677, %r1678, 25;
	shf.l.wrap.b32 	%r1684, %r1678, %r1677, 25;
	mov.b64 	%rd2535, {%r1684, %r1683};
	xor.b64  	%rd2536, %rd2534, %rd2535;
	xor.b64  	%rd2537, %rd2491, %rd2465;
	and.b64  	%rd2538, %rd2517, %rd2537;
	and.b64  	%rd2539, %rd2491, %rd2465;
	xor.b64  	%rd2540, %rd2538, %rd2539;
	add.s64 	%rd2541, %rd2536, %rd2540;
	add.s64 	%rd2542, %rd2531, %rd2439;
	add.s64 	%rd2543, %rd2541, %rd2531;
	mov.b64 	{%r1685, %r1686}, %rd2542;
	shf.l.wrap.b32 	%r1687, %r1686, %r1685, 18;
	shf.l.wrap.b32 	%r1688, %r1685, %r1686, 18;
	mov.b64 	%rd2544, {%r1688, %r1687};
	shf.l.wrap.b32 	%r1689, %r1686, %r1685, 14;
	shf.l.wrap.b32 	%r1690, %r1685, %r1686, 14;
	mov.b64 	%rd2545, {%r1690, %r1689};
	xor.b64  	%rd2546, %rd2544, %rd2545;
	shf.l.wrap.b32 	%r1691, %r1685, %r1686, 23;
	shf.l.wrap.b32 	%r1692, %r1686, %r1685, 23;
	mov.b64 	%rd2547, {%r1692, %r1691};
	xor.b64  	%rd2548, %rd2546, %rd2547;
	and.b64  	%rd2549, %rd2542, %rd2516;
	not.b64 	%rd2550, %rd2542;
	and.b64  	%rd2551, %rd2490, %rd2550;
	or.b64  	%rd2552, %rd2549, %rd2551;
	ld.const.u64 	%rd2553, [K+304];
	add.s64 	%rd2554, %rd2552, %rd2464;
	add.s64 	%rd2555, %rd2554, %rd2548;
	add.s64 	%rd2556, %rd2555, %rd2553;
	add.s64 	%rd2557, %rd2556, %rd1054;
	mov.b64 	{%r1693, %r1694}, %rd2543;
	shf.l.wrap.b32 	%r1695, %r1694, %r1693, 4;
	shf.l.wrap.b32 	%r1696, %r1693, %r1694, 4;
	mov.b64 	%rd2558, {%r1696, %r1695};
	shf.l.wrap.b32 	%r1697, %r1693, %r1694, 30;
	shf.l.wrap.b32 	%r1698, %r1694, %r1693, 30;
	mov.b64 	%rd2559, {%r1698, %r1697};
	xor.b64  	%rd2560, %rd2558, %rd2559;
	shf.l.wrap.b32 	%r1699, %r1693, %r1694, 25;
	shf.l.wrap.b32 	%r1700, %r1694, %r1693, 25;
	mov.b64 	%rd2561, {%r1700, %r1699};
	xor.b64  	%rd2562, %rd2560, %rd2561;
	xor.b64  	%rd2563, %rd2517, %rd2491;
	and.b64  	%rd2564, %rd2543, %rd2563;
	and.b64  	%rd2565, %rd2517, %rd2491;
	xor.b64  	%rd2566, %rd2564, %rd2565;
	add.s64 	%rd2567, %rd2562, %rd2566;
	add.s64 	%rd2568, %rd2557, %rd2465;
	add.s64 	%rd2569, %rd2567, %rd2557;
	mov.b64 	{%r1701, %r1702}, %rd2568;
	shf.l.wrap.b32 	%r1703, %r1702, %r1701, 18;
	shf.l.wrap.b32 	%r1704, %r1701, %r1702, 18;
	mov.b64 	%rd2570, {%r1704, %r1703};
	shf.l.wrap.b32 	%r1705, %r1702, %r1701, 14;
	shf.l.wrap.b32 	%r1706, %r1701, %r1702, 14;
	mov.b64 	%rd2571, {%r1706, %r1705};
	xor.b64  	%rd2572, %rd2570, %rd2571;
	shf.l.wrap.b32 	%r1707, %r1701, %r1702, 23;
	shf.l.wrap.b32 	%r1708, %r1702, %r1701, 23;
	mov.b64 	%rd2573, {%r1708, %r1707};
	xor.b64  	%rd2574, %rd2572, %rd2573;
	and.b64  	%rd2575, %rd2568, %rd2542;
	not.b64 	%rd2576, %rd2568;
	and.b64  	%rd2577, %rd2516, %rd2576;
	or.b64  	%rd2578, %rd2575, %rd2577;
	ld.const.u64 	%rd2579, [K+312];
	add.s64 	%rd2580, %rd2578, %rd2490;
	add.s64 	%rd2581, %rd2580, %rd2574;
	add.s64 	%rd2582, %rd2581, %rd2579;
	add.s64 	%rd2583, %rd2582, %rd1067;
	mov.b64 	{%r1709, %r1710}, %rd2569;
	shf.l.wrap.b32 	%r1711, %r1710, %r1709, 4;
	shf.l.wrap.b32 	%r1712, %r1709, %r1710, 4;
	mov.b64 	%rd2584, {%r1712, %r1711};
	shf.l.wrap.b32 	%r1713, %r1709, %r1710, 30;
	shf.l.wrap.b32 	%r1714, %r1710, %r1709, 30;
	mov.b64 	%rd2585, {%r1714, %r1713};
	xor.b64  	%rd2586, %rd2584, %rd2585;
	shf.l.wrap.b32 	%r1715, %r1709, %r1710, 25;
	shf.l.wrap.b32 	%r1716, %r1710, %r1709, 25;
	mov.b64 	%rd2587, {%r1716, %r1715};
	xor.b64  	%rd2588, %rd2586, %rd2587;
	xor.b64  	%rd2589, %rd2543, %rd2517;
	and.b64  	%rd2590, %rd2569, %rd2589;
	and.b64  	%rd2591, %rd2543, %rd2517;
	xor.b64  	%rd2592, %rd2590, %rd2591;
	add.s64 	%rd2593, %rd2588, %rd2592;
	add.s64 	%rd2594, %rd2583, %rd2491;
	add.s64 	%rd2595, %rd2593, %rd2583;
	mov.b64 	{%r1717, %r1718}, %rd2594;
	shf.l.wrap.b32 	%r1719, %r1718, %r1717, 18;
	shf.l.wrap.b32 	%r1720, %r1717, %r1718, 18;
	mov.b64 	%rd2596, {%r1720, %r1719};
	shf.l.wrap.b32 	%r1721, %r1718, %r1717, 14;
	shf.l.wrap.b32 	%r1722, %r1717, %r1718, 14;
	mov.b64 	%rd2597, {%r1722, %r1721};
	xor.b64  	%rd2598, %rd2596, %rd2597;
	shf.l.wrap.b32 	%r1723, %r1717, %r1718, 23;
	shf.l.wrap.b32 	%r1724, %r1718, %r1717, 23;
	mov.b64 	%rd2599, {%r1724, %r1723};
	xor.b64  	%rd2600, %rd2598, %rd2599;
	and.b64  	%rd2601, %rd2594, %rd2568;
	not.b64 	%rd2602, %rd2594;
	and.b64  	%rd2603, %rd2542, %rd2602;
	or.b64  	%rd2604, %rd2601, %rd2603;
	ld.const.u64 	%rd2605, [K+320];
	add.s64 	%rd2606, %rd2604, %rd2516;
	add.s64 	%rd2607, %rd2606, %rd2600;
	add.s64 	%rd2608, %rd2607, %rd2605;
	add.s64 	%rd2609, %rd2608, %rd1080;
	mov.b64 	{%r1725, %r1726}, %rd2595;
	shf.l.wrap.b32 	%r1727, %r1726, %r1725, 4;
	shf.l.wrap.b32 	%r1728, %r1725, %r1726, 4;
	mov.b64 	%rd2610, {%r1728, %r1727};
	shf.l.wrap.b32 	%r1729, %r1725, %r1726, 30;
	shf.l.wrap.b32 	%r1730, %r1726, %r1725, 30;
	mov.b64 	%rd2611, {%r1730, %r1729};
	xor.b64  	%rd2612, %rd2610, %rd2611;
	shf.l.wrap.b32 	%r1731, %r1725, %r1726, 25;
	shf.l.wrap.b32 	%r1732, %r1726, %r1725, 25;
	mov.b64 	%rd2613, {%r1732, %r1731};
	xor.b64  	%rd2614, %rd2612, %rd2613;
	xor.b64  	%rd2615, %rd2569, %rd2543;
	and.b64  	%rd2616, %rd2595, %rd2615;
	and.b64  	%rd2617, %rd2569, %rd2543;
	xor.b64  	%rd2618, %rd2616, %rd2617;
	add.s64 	%rd2619, %rd2614, %rd2618;
	add.s64 	%rd2620, %rd2609, %rd2517;
	add.s64 	%rd2621, %rd2619, %rd2609;
	mov.b64 	{%r1733, %r1734}, %rd2620;
	shf.l.wrap.b32 	%r1735, %r1734, %r1733, 18;
	shf.l.wrap.b32 	%r1736, %r1733, %r1734, 18;
	mov.b64 	%rd2622, {%r1736, %r1735};
	shf.l.wrap.b32 	%r1737, %r1734, %r1733, 14;
	shf.l.wrap.b32 	%r1738, %r1733, %r1734, 14;
	mov.b64 	%rd2623, {%r1738, %r1737};
	xor.b64  	%rd2624, %rd2622, %rd2623;
	shf.l.wrap.b32 	%r1739, %r1733, %r1734, 23;
	shf.l.wrap.b32 	%r1740, %r1734, %r1733, 23;
	mov.b64 	%rd2625, {%r1740, %r1739};
	xor.b64  	%rd2626, %rd2624, %rd2625;
	and.b64  	%rd2627, %rd2620, %rd2594;
	not.b64 	%rd2628, %rd2620;
	and.b64  	%rd2629, %rd2568, %rd2628;
	or.b64  	%rd2630, %rd2627, %rd2629;
	ld.const.u64 	%rd2631, [K+328];
	add.s64 	%rd2632, %rd2630, %rd2542;
	add.s64 	%rd2633, %rd2632, %rd2626;
	add.s64 	%rd2634, %rd2633, %rd2631;
	add.s64 	%rd2635, %rd2634, %rd1093;
	mov.b64 	{%r1741, %r1742}, %rd2621;
	shf.l.wrap.b32 	%r1743, %r1742, %r1741, 4;
	shf.l.wrap.b32 	%r1744, %r1741, %r1742, 4;
	mov.b64 	%rd2636, {%r1744, %r1743};
	shf.l.wrap.b32 	%r1745, %r1741, %r1742, 30;
	shf.l.wrap.b32 	%r1746, %r1742, %r1741, 30;
	mov.b64 	%rd2637, {%r1746, %r1745};
	xor.b64  	%rd2638, %rd2636, %rd2637;
	shf.l.wrap.b32 	%r1747, %r1741, %r1742, 25;
	shf.l.wrap.b32 	%r1748, %r1742, %r1741, 25;
	mov.b64 	%rd2639, {%r1748, %r1747};
	xor.b64  	%rd2640, %rd2638, %rd2639;
	xor.b64  	%rd2641, %rd2595, %rd2569;
	and.b64  	%rd2642, %rd2621, %rd2641;
	and.b64  	%rd2643, %rd2595, %rd2569;
	xor.b64  	%rd2644, %rd2642, %rd2643;
	add.s64 	%rd2645, %rd2640, %rd2644;
	add.s64 	%rd2646, %rd2635, %rd2543;
	add.s64 	%rd2647, %rd2645, %rd2635;
	mov.b64 	{%r1749, %r1750}, %rd2646;
	shf.l.wrap.b32 	%r1751, %r1750, %r1749, 18;
	shf.l.wrap.b32 	%r1752, %r1749, %r1750, 18;
	mov.b64 	%rd2648, {%r1752, %r1751};
	shf.l.wrap.b32 	%r1753, %r1750, %r1749, 14;
	shf.l.wrap.b32 	%r1754, %r1749, %r1750, 14;
	mov.b64 	%rd2649, {%r1754, %r1753};
	xor.b64  	%rd2650, %rd2648, %rd2649;
	shf.l.wrap.b32 	%r1755, %r1749, %r1750, 23;
	shf.l.wrap.b32 	%r1756, %r1750, %r1749, 23;
	mov.b64 	%rd2651, {%r1756, %r1755};
	xor.b64  	%rd2652, %rd2650, %rd2651;
	and.b64  	%rd2653, %rd2646, %rd2620;
	not.b64 	%rd2654, %rd2646;
	and.b64  	%rd2655, %rd2594, %rd2654;
	or.b64  	%rd2656, %rd2653, %rd2655;
	ld.const.u64 	%rd2657, [K+336];
	add.s64 	%rd2658, %rd2656, %rd2568;
	add.s64 	%rd2659, %rd2658, %rd2652;
	add.s64 	%rd2660, %rd2659, %rd2657;
	add.s64 	%rd2661, %rd2660, %rd1106;
	mov.b64 	{%r1757, %r1758}, %rd2647;
	shf.l.wrap.b32 	%r1759, %r1758, %r1757, 4;
	shf.l.wrap.b32 	%r1760, %r1757, %r1758, 4;
	mov.b64 	%rd2662, {%r1760, %r1759};
	shf.l.wrap.b32 	%r1761, %r1757, %r1758, 30;
	shf.l.wrap.b32 	%r1762, %r1758, %r1757, 30;
	mov.b64 	%rd2663, {%r1762, %r1761};
	xor.b64  	%rd2664, %rd2662, %rd2663;
	shf.l.wrap.b32 	%r1763, %r1757, %r1758, 25;
	shf.l.wrap.b32 	%r1764, %r1758, %r1757, 25;
	mov.b64 	%rd2665, {%r1764, %r1763};
	xor.b64  	%rd2666, %rd2664, %rd2665;
	xor.b64  	%rd2667, %rd2621, %rd2595;
	and.b64  	%rd2668, %rd2647, %rd2667;
	and.b64  	%rd2669, %rd2621, %rd2595;
	xor.b64  	%rd2670, %rd2668, %rd2669;
	add.s64 	%rd2671, %rd2666, %rd2670;
	add.s64 	%rd2672, %rd2661, %rd2569;
	add.s64 	%rd2673, %rd2671, %rd2661;
	mov.b64 	{%r1765, %r1766}, %rd2672;
	shf.l.wrap.b32 	%r1767, %r1766, %r1765, 18;
	shf.l.wrap.b32 	%r1768, %r1765, %r1766, 18;
	mov.b64 	%rd2674, {%r1768, %r1767};
	shf.l.wrap.b32 	%r1769, %r1766, %r1765, 14;
	shf.l.wrap.b32 	%r1770, %r1765, %r1766, 14;
	mov.b64 	%rd2675, {%r1770, %r1769};
	xor.b64  	%rd2676, %rd2674, %rd2675;
	shf.l.wrap.b32 	%r1771, %r1765, %r1766, 23;
	shf.l.wrap.b32 	%r1772, %r1766, %r1765, 23;
	mov.b64 	%rd2677, {%r1772, %r1771};
	xor.b64  	%rd2678, %rd2676, %rd2677;
	and.b64  	%rd2679, %rd2672, %rd2646;
	not.b64 	%rd2680, %rd2672;
	and.b64  	%rd2681, %rd2620, %rd2680;
	or.b64  	%rd2682, %rd2679, %rd2681;
	ld.const.u64 	%rd2683, [K+344];
	add.s64 	%rd2684, %rd2682, %rd2594;
	add.s64 	%rd2685, %rd2684, %rd2678;
	add.s64 	%rd2686, %rd2685, %rd2683;
	add.s64 	%rd2687, %rd2686, %rd1119;
	mov.b64 	{%r1773, %r1774}, %rd2673;
	shf.l.wrap.b32 	%r1775, %r1774, %r1773, 4;
	shf.l.wrap.b32 	%r1776, %r1773, %r1774, 4;
	mov.b64 	%rd2688, {%r1776, %r1775};
	shf.l.wrap.b32 	%r1777, %r1773, %r1774, 30;
	shf.l.wrap.b32 	%r1778, %r1774, %r1773, 30;
	mov.b64 	%rd2689, {%r1778, %r1777};
	xor.b64  	%rd2690, %rd2688, %rd2689;
	shf.l.wrap.b32 	%r1779, %r1773, %r1774, 25;
	shf.l.wrap.b32 	%r1780, %r1774, %r1773, 25;
	mov.b64 	%rd2691, {%r1780, %r1779};
	xor.b64  	%rd2692, %rd2690, %rd2691;
	xor.b64  	%rd2693, %rd2647, %rd2621;
	and.b64  	%rd2694, %rd2673, %rd2693;
	and.b64  	%rd2695, %rd2647, %rd2621;
	xor.b64  	%rd2696, %rd2694, %rd2695;
	add.s64 	%rd2697, %rd2692, %rd2696;
	add.s64 	%rd2698, %rd2687, %rd2595;
	add.s64 	%rd2699, %rd2697, %rd2687;
	mov.b64 	{%r1781, %r1782}, %rd2698;
	shf.l.wrap.b32 	%r1783, %r1782, %r1781, 18;
	shf.l.wrap.b32 	%r1784, %r1781, %r1782, 18;
	mov.b64 	%rd2700, {%r1784, %r1783};
	shf.l.wrap.b32 	%r1785, %r1782, %r1781, 14;
	shf.l.wrap.b32 	%r1786, %r1781, %r1782, 14;
	mov.b64 	%rd2701, {%r1786, %r1785};
	xor.b64  	%rd2702, %rd2700, %rd2701;
	shf.l.wrap.b32 	%r1787, %r1781, %r1782, 23;
	shf.l.wrap.b32 	%r1788, %r1782, %r1781, 23;
	mov.b64 	%rd2703, {%r1788, %r1787};
	xor.b64  	%rd2704, %rd2702, %rd2703;
	and.b64  	%rd2705, %rd2698, %rd2672;
	not.b64 	%rd2706, %rd2698;
	and.b64  	%rd2707, %rd2646, %rd2706;
	or.b64  	%rd2708, %rd2705, %rd2707;
	ld.const.u64 	%rd2709, [K+352];
	add.s64 	%rd2710, %rd2708, %rd2620;
	add.s64 	%rd2711, %rd2710, %rd2704;
	add.s64 	%rd2712, %rd2711, %rd2709;
	add.s64 	%rd2713, %rd2712, %rd1132;
	mov.b64 	{%r1789, %r1790}, %rd2699;
	shf.l.wrap.b32 	%r1791, %r1790, %r1789, 4;
	shf.l.wrap.b32 	%r1792, %r1789, %r1790, 4;
	mov.b64 	%rd2714, {%r1792, %r1791};
	shf.l.wrap.b32 	%r1793, %r1789, %r1790, 30;
	shf.l.wrap.b32 	%r1794, %r1790, %r1789, 30;
	mov.b64 	%rd2715, {%r1794, %r1793};
	xor.b64  	%rd2716, %rd2714, %rd2715;
	shf.l.wrap.b32 	%r1795, %r1789, %r1790, 25;
	shf.l.wrap.b32 	%r1796, %r1790, %r1789, 25;
	mov.b64 	%rd2717, {%r1796, %r1795};
	xor.b64  	%rd2718, %rd2716, %rd2717;
	xor.b64  	%rd2719, %rd2673, %rd2647;
	and.b64  	%rd2720, %rd2699, %rd2719;
	and.b64  	%rd2721, %rd2673, %rd2647;
	xor.b64  	%rd2722, %rd2720, %rd2721;
	add.s64 	%rd2723, %rd2718, %rd2722;
	add.s64 	%rd2724, %rd2713, %rd2621;
	add.s64 	%rd2725, %rd2723, %rd2713;
	mov.b64 	{%r1797, %r1798}, %rd2724;
	shf.l.wrap.b32 	%r1799, %r1798, %r1797, 18;
	shf.l.wrap.b32 	%r1800, %r1797, %r1798, 18;
	mov.b64 	%rd2726, {%r1800, %r1799};
	shf.l.wrap.b32 	%r1801, %r1798, %r1797, 14;
	shf.l.wrap.b32 	%r1802, %r1797, %r1798, 14;
	mov.b64 	%rd2727, {%r1802, %r1801};
	xor.b64  	%rd2728, %rd2726, %rd2727;
	shf.l.wrap.b32 	%r1803, %r1797, %r1798, 23;
	shf.l.wrap.b32 	%r1804, %r1798, %r1797, 23;
	mov.b64 	%rd2729, {%r1804, %r1803};
	xor.b64  	%rd2730, %rd2728, %rd2729;
	and.b64  	%rd2731, %rd2724, %rd2698;
	not.b64 	%rd2732, %rd2724;
	and.b64  	%rd2733, %rd2672, %rd2732;
	or.b64  	%rd2734, %rd2731, %rd2733;
	ld.const.u64 	%rd2735, [K+360];
	add.s64 	%rd2736, %rd2734, %rd2646;
	add.s64 	%rd2737, %rd2736, %rd2730;
	add.s64 	%rd2738, %rd2737, %rd2735;
	add.s64 	%rd2739, %rd2738, %rd1145;
	mov.b64 	{%r1805, %r1806}, %rd2725;
	shf.l.wrap.b32 	%r1807, %r1806, %r1805, 4;
	shf.l.wrap.b32 	%r1808, %r1805, %r1806, 4;
	mov.b64 	%rd2740, {%r1808, %r1807};
	shf.l.wrap.b32 	%r1809, %r1805, %r1806, 30;
	shf.l.wrap.b32 	%r1810, %r1806, %r1805, 30;
	mov.b64 	%rd2741, {%r1810, %r1809};
	xor.b64  	%rd2742, %rd2740, %rd2741;
	shf.l.wrap.b32 	%r1811, %r1805, %r1806, 25;
	shf.l.wrap.b32 	%r1812, %r1806, %r1805, 25;
	mov.b64 	%rd2743, {%r1812, %r1811};
	xor.b64  	%rd2744, %rd2742, %rd2743;
	xor.b64  	%rd2745, %rd2699, %rd2673;
	and.b64  	%rd2746, %rd2725, %rd2745;
	and.b64  	%rd2747, %rd2699, %rd2673;
	xor.b64  	%rd2748, %rd2746, %rd2747;
	add.s64 	%rd2749, %rd2744, %rd2748;
	add.s64 	%rd2750, %rd2739, %rd2647;
	add.s64 	%rd2751, %rd2749, %rd2739;
	mov.b64 	{%r1813, %r1814}, %rd2750;
	shf.l.wrap.b32 	%r1815, %r1814, %r1813, 18;
	shf.l.wrap.b32 	%r1816, %r1813, %r1814, 18;
	mov.b64 	%rd2752, {%r1816, %r1815};
	shf.l.wrap.b32 	%r1817, %r1814, %r1813, 14;
	shf.l.wrap.b32 	%r1818, %r1813, %r1814, 14;
	mov.b64 	%rd2753, {%r1818, %r1817};
	xor.b64  	%rd2754, %rd2752, %rd2753;
	shf.l.wrap.b32 	%r1819, %r1813, %r1814, 23;
	shf.l.wrap.b32 	%r1820, %r1814, %r1813, 23;
	mov.b64 	%rd2755, {%r1820, %r1819};
	xor.b64  	%rd2756, %rd2754, %rd2755;
	and.b64  	%rd2757, %rd2750, %rd2724;
	not.b64 	%rd2758, %rd2750;
	and.b64  	%rd2759, %rd2698, %rd2758;
	or.b64  	%rd2760, %rd2757, %rd2759;
	ld.const.u64 	%rd2761, [K+368];
	add.s64 	%rd2762, %rd2760, %rd2672;
	add.s64 	%rd2763, %rd2762, %rd2756;
	add.s64 	%rd2764, %rd2763, %rd2761;
	add.s64 	%rd2765, %rd2764, %rd1158;
	mov.b64 	{%r1821, %r1822}, %rd2751;
	shf.l.wrap.b32 	%r1823, %r1822, %r1821, 4;
	shf.l.wrap.b32 	%r1824, %r1821, %r1822, 4;
	mov.b64 	%rd2766, {%r1824, %r1823};
	shf.l.wrap.b32 	%r1825, %r1821, %r1822, 30;
	shf.l.wrap.b32 	%r1826, %r1822, %r1821, 30;
	mov.b64 	%rd2767, {%r1826, %r1825};
	xor.b64  	%rd2768, %rd2766, %rd2767;
	shf.l.wrap.b32 	%r1827, %r1821, %r1822, 25;
	shf.l.wrap.b32 	%r1828, %r1822, %r1821, 25;
	mov.b64 	%rd2769, {%r1828, %r1827};
	xor.b64  	%rd2770, %rd2768, %rd2769;
	xor.b64  	%rd2771, %rd2725, %rd2699;
	and.b64  	%rd2772, %rd2751, %rd2771;
	and.b64  	%rd2773, %rd2725, %rd2699;
	xor.b64  	%rd2774, %rd2772, %rd2773;
	add.s64 	%rd2775, %rd2770, %rd2774;
	add.s64 	%rd2776, %rd2765, %rd2673;
	add.s64 	%rd2777, %rd2775, %rd2765;
	mov.b64 	{%r1829, %r1830}, %rd2776;
	shf.l.wrap.b32 	%r1831, %r1830, %r1829, 18;
	shf.l.wrap.b32 	%r1832, %r1829, %r1830, 18;
	mov.b64 	%rd2778, {%r1832, %r1831};
	shf.l.wrap.b32 	%r1833, %r1830, %r1829, 14;
	shf.l.wrap.b32 	%r1834, %r1829, %r1830, 14;
	mov.b64 	%rd2779, {%r1834, %r1833};
	xor.b64  	%rd2780, %rd2778, %rd2779;
	shf.l.wrap.b32 	%r1835, %r1829, %r1830, 23;
	shf.l.wrap.b32 	%r1836, %r1830, %r1829, 23;
	mov.b64 	%rd2781, {%r1836, %r1835};
	xor.b64  	%rd2782, %rd2780, %rd2781;
	and.b64  	%rd2783, %rd2776, %rd2750;
	not.b64 	%rd2784, %rd2776;
	and.b64  	%rd2785, %rd2724, %rd2784;
	or.b64  	%rd2786, %rd2783, %rd2785;
	ld.const.u64 	%rd2787, [K+376];
	add.s64 	%rd2788, %rd2786, %rd2698;
	add.s64 	%rd2789, %rd2788, %rd2782;
	add.s64 	%rd2790, %rd2789, %rd2787;
	add.s64 	%rd2791, %rd2790, %rd1171;
	mov.b64 	{%r1837, %r1838}, %rd2777;
	shf.l.wrap.b32 	%r1839, %r1838, %r1837, 4;
	shf.l.wrap.b32 	%r1840, %r1837, %r1838, 4;
	mov.b64 	%rd2792, {%r1840, %r1839};
	shf.l.wrap.b32 	%r1841, %r1837, %r1838, 30;
	shf.l.wrap.b32 	%r1842, %r1838, %r1837, 30;
	mov.b64 	%rd2793, {%r1842, %r1841};
	xor.b64  	%rd2794, %rd2792, %rd2793;
	shf.l.wrap.b32 	%r1843, %r1837, %r1838, 25;
	shf.l.wrap.b32 	%r1844, %r1838, %r1837, 25;
	mov.b64 	%rd2795, {%r1844, %r1843};
	xor.b64  	%rd2796, %rd2794, %rd2795;
	xor.b64  	%rd2797, %rd2751, %rd2725;
	and.b64  	%rd2798, %rd2777, %rd2797;
	and.b64  	%rd2799, %rd2751, %rd2725;
	xor.b64  	%rd2800, %rd2798, %rd2799;
	add.s64 	%rd2801, %rd2796, %rd2800;
	add.s64 	%rd2802, %rd2791, %rd2699;
	add.s64 	%rd2803, %rd2801, %rd2791;
	mov.b64 	{%r1845, %r1846}, %rd2802;
	shf.l.wrap.b32 	%r1847, %r1846, %r1845, 18;
	shf.l.wrap.b32 	%r1848, %r1845, %r1846, 18;
	mov.b64 	%rd2804, {%r1848, %r1847};
	shf.l.wrap.b32 	%r1849, %r1846, %r1845, 14;
	shf.l.wrap.b32 	%r1850, %r1845, %r1846, 14;
	mov.b64 	%rd2805, {%r1850, %r1849};
	xor.b64  	%rd2806, %rd2804, %rd2805;
	shf.l.wrap.b32 	%r1851, %r1845, %r1846, 23;
	shf.l.wrap.b32 	%r1852, %r1846, %r1845, 23;
	mov.b64 	%rd2807, {%r1852, %r1851};
	xor.b64  	%rd2808, %rd2806, %rd2807;
	and.b64  	%rd2809, %rd2802, %rd2776;
	not.b64 	%rd2810, %rd2802;
	and.b64  	%rd2811, %rd2750, %rd2810;
	or.b64  	%rd2812, %rd2809, %rd2811;
	ld.const.u64 	%rd2813, [K+384];
	add.s64 	%rd2814, %rd2812, %rd2724;
	add.s64 	%rd2815, %rd2814, %rd2808;
	add.s64 	%rd2816, %rd2815, %rd2813;
	add.s64 	%rd2817, %rd2816, %rd1184;
	mov.b64 	{%r1853, %r1854}, %rd2803;
	shf.l.wrap.b32 	%r1855, %r1854, %r1853, 4;
	shf.l.wrap.b32 	%r1856, %r1853, %r1854, 4;
	mov.b64 	%rd2818, {%r1856, %r1855};
	shf.l.wrap.b32 	%r1857, %r1853, %r1854, 30;
	shf.l.wrap.b32 	%r1858, %r1854, %r1853, 30;
	mov.b64 	%rd2819, {%r1858, %r1857};
	xor.b64  	%rd2820, %rd2818, %rd2819;
	shf.l.wrap.b32 	%r1859, %r1853, %r1854, 25;
	shf.l.wrap.b32 	%r1860, %r1854, %r1853, 25;
	mov.b64 	%rd2821, {%r1860, %r1859};
	xor.b64  	%rd2822, %rd2820, %rd2821;
	xor.b64  	%rd2823, %rd2777, %rd2751;
	and.b64  	%rd2824, %rd2803, %rd2823;
	and.b64  	%rd2825, %rd2777, %rd2751;
	xor.b64  	%rd2826, %rd2824, %rd2825;
	add.s64 	%rd2827, %rd2822, %rd2826;
	add.s64 	%rd2828, %rd2817, %rd2725;
	add.s64 	%rd2829, %rd2827, %rd2817;
	mov.b64 	{%r1861, %r1862}, %rd2828;
	shf.l.wrap.b32 	%r1863, %r1862, %r1861, 18;
	shf.l.wrap.b32 	%r1864, %r1861, %r1862, 18;
	mov.b64 	%rd2830, {%r1864, %r1863};
	shf.l.wrap.b32 	%r1865, %r1862, %r1861, 14;
	shf.l.wrap.b32 	%r1866, %r1861, %r1862, 14;
	mov.b64 	%rd2831, {%r1866, %r1865};
	xor.b64  	%rd2832, %rd2830, %rd2831;
	shf.l.wrap.b32 	%r1867, %r1861, %r1862, 23;
	shf.l.wrap.b32 	%r1868, %r1862, %r1861, 23;
	mov.b64 	%rd2833, {%r1868, %r1867};
	xor.b64  	%rd2834, %rd2832, %rd2833;
	and.b64  	%rd2835, %rd2828, %rd2802;
	not.b64 	%rd2836, %rd2828;
	and.b64  	%rd2837, %rd2776, %rd2836;
	or.b64  	%rd2838, %rd2835, %rd2837;
	ld.const.u64 	%rd2839, [K+392];
	add.s64 	%rd2840, %rd2838, %rd2750;
	add.s64 	%rd2841, %rd2840, %rd2834;
	add.s64 	%rd2842, %rd2841, %rd2839;
	add.s64 	%rd2843, %rd2842, %rd1197;
	mov.b64 	{%r1869, %r1870}, %rd2829;
	shf.l.wrap.b32 	%r1871, %r1870, %r1869, 4;
	shf.l.wrap.b32 	%r1872, %r1869, %r1870, 4;
	mov.b64 	%rd2844, {%r1872, %r1871};
	shf.l.wrap.b32 	%r1873, %r1869, %r1870, 30;
	shf.l.wrap.b32 	%r1874, %r1870, %r1869, 30;
	mov.b64 	%rd2845, {%r1874, %r1873};
	xor.b64  	%rd2846, %rd2844, %rd2845;
	shf.l.wrap.b32 	%r1875, %r1869, %r1870, 25;
	shf.l.wrap.b32 	%r1876, %r1870, %r1869, 25;
	mov.b64 	%rd2847, {%r1876, %r1875};
	xor.b64  	%rd2848, %rd2846, %rd2847;
	xor.b64  	%rd2849, %rd2803, %rd2777;
	and.b64  	%rd2850, %rd2829, %rd2849;
	and.b64  	%rd2851, %rd2803, %rd2777;
	xor.b64  	%rd2852, %rd2850, %rd2851;
	add.s64 	%rd2853, %rd2848, %rd2852;
	add.s64 	%rd2854, %rd2843, %rd2751;
	add.s64 	%rd2855, %rd2853, %rd2843;
	mov.b64 	{%r1877, %r1878}, %rd2854;
	shf.l.wrap.b32 	%r1879, %r1878, %r1877, 18;
	shf.l.wrap.b32 	%r1880, %r1877, %r1878, 18;
	mov.b64 	%rd2856, {%r1880, %r1879};
	shf.l.wrap.b32 	%r1881, %r1878, %r1877, 14;
	shf.l.wrap.b32 	%r1882, %r1877, %r1878, 14;
	mov.b64 	%rd2857, {%r1882, %r1881};
	xor.b64  	%rd2858, %rd2856, %rd2857;
	shf.l.wrap.b32 	%r1883, %r1877, %r1878, 23;
	shf.l.wrap.b32 	%r1884, %r1878, %r1877, 23;
	mov.b64 	%rd2859, {%r1884, %r1883};
	xor.b64  	%rd2860, %rd2858, %rd2859;
	and.b64  	%rd2861, %rd2854, %rd2828;
	not.b64 	%rd2862, %rd2854;
	and.b64  	%rd2863, %rd2802, %rd2862;
	or.b64  	%rd2864, %rd2861, %rd2863;
	ld.const.u64 	%rd2865, [K+400];
	add.s64 	%rd2866, %rd2864, %rd2776;
	add.s64 	%rd2867, %rd2866, %rd2860;
	add.s64 	%rd2868, %rd2867, %rd2865;
	add.s64 	%rd2869, %rd2868, %rd1210;
	mov.b64 	{%r1885, %r1886}, %rd2855;
	shf.l.wrap.b32 	%r1887, %r1886, %r1885, 4;
	shf.l.wrap.b32 	%r1888, %r1885, %r1886, 4;
	mov.b64 	%rd2870, {%r1888, %r1887};
	shf.l.wrap.b32 	%r1889, %r1885, %r1886, 30;
	shf.l.wrap.b32 	%r1890, %r1886, %r1885, 30;
	mov.b64 	%rd2871, {%r1890, %r1889};
	xor.b64  	%rd2872, %rd2870, %rd2871;
	shf.l.wrap.b32 	%r1891, %r1885, %r1886, 25;
	shf.l.wrap.b32 	%r1892, %r1886, %r1885, 25;
	mov.b64 	%rd2873, {%r1892, %r1891};
	xor.b64  	%rd2874, %rd2872, %rd2873;
	xor.b64  	%rd2875, %rd2829, %rd2803;
	and.b64  	%rd2876, %rd2855, %rd2875;
	and.b64  	%rd2877, %rd2829, %rd2803;
	xor.b64  	%rd2878, %rd2876, %rd2877;
	add.s64 	%rd2879, %rd2874, %rd2878;
	add.s64 	%rd2880, %rd2869, %rd2777;
	add.s64 	%rd2881, %rd2879, %rd2869;
	mov.b64 	{%r1893, %r1894}, %rd2880;
	shf.l.wrap.b32 	%r1895, %r1894, %r1893, 18;
	shf.l.wrap.b32 	%r1896, %r1893, %r1894, 18;
	mov.b64 	%rd2882, {%r1896, %r1895};
	shf.l.wrap.b32 	%r1897, %r1894, %r1893, 14;
	shf.l.wrap.b32 	%r1898, %r1893, %r1894, 14;
	mov.b64 	%rd2883, {%r1898, %r1897};
	xor.b64  	%rd2884, %rd2882, %rd2883;
	shf.l.wrap.b32 	%r1899, %r1893, %r1894, 23;
	shf.l.wrap.b32 	%r1900, %r1894, %r1893, 23;
	mov.b64 	%rd2885, {%r1900, %r1899};
	xor.b64  	%rd2886, %rd2884, %rd2885;
	and.b64  	%rd2887, %rd2880, %rd2854;
	not.b64 	%rd2888, %rd2880;
	and.b64  	%rd2889, %rd2828, %rd2888;
	or.b64  	%rd2890, %rd2887, %rd2889;
	ld.const.u64 	%rd2891, [K+408];
	add.s64 	%rd2892, %rd2890, %rd2802;
	add.s64 	%rd2893, %rd2892, %rd2886;
	add.s64 	%rd2894, %rd2893, %rd2891;
	add.s64 	%rd2895, %rd2894, %rd1223;
	mov.b64 	{%r1901, %r1902}, %rd2881;
	shf.l.wrap.b32 	%r1903, %r1902, %r1901, 4;
	shf.l.wrap.b32 	%r1904, %r1901, %r1902, 4;
	mov.b64 	%rd2896, {%r1904, %r1903};
	shf.l.wrap.b32 	%r1905, %r1901, %r1902, 30;
	shf.l.wrap.b32 	%r1906, %r1902, %r1901, 30;
	mov.b64 	%rd2897, {%r1906, %r1905};
	xor.b64  	%rd2898, %rd2896, %rd2897;
	shf.l.wrap.b32 	%r1907, %r1901, %r1902, 25;
	shf.l.wrap.b32 	%r1908, %r1902, %r1901, 25;
	mov.b64 	%rd2899, {%r1908, %r1907};
	xor.b64  	%rd2900, %rd2898, %rd2899;
	xor.b64  	%rd2901, %rd2855, %rd2829;
	and.b64  	%rd2902, %rd2881, %rd2901;
	and.b64  	%rd2903, %rd2855, %rd2829;
	xor.b64  	%rd2904, %rd2902, %rd2903;
	add.s64 	%rd2905, %rd2900, %rd2904;
	add.s64 	%rd2906, %rd2895, %rd2803;
	add.s64 	%rd2907, %rd2905, %rd2895;
	mov.b64 	{%r1909, %r1910}, %rd2906;
	shf.l.wrap.b32 	%r1911, %r1910, %r1909, 18;
	shf.l.wrap.b32 	%r1912, %r1909, %r1910, 18;
	mov.b64 	%rd2908, {%r1912, %r1911};
	shf.l.wrap.b32 	%r1913, %r1910, %r1909, 14;
	shf.l.wrap.b32 	%r1914, %r1909, %r1910, 14;
	mov.b64 	%rd2909, {%r1914, %r1913};
	xor.b64  	%rd2910, %rd2908, %rd2909;
	shf.l.wrap.b32 	%r1915, %r1909, %r1910, 23;
	shf.l.wrap.b32 	%r1916, %r1910, %r1909, 23;
	mov.b64 	%rd2911, {%r1916, %r1915};
	xor.b64  	%rd2912, %rd2910, %rd2911;
	and.b64  	%rd2913, %rd2906, %rd2880;
	not.b64 	%rd2914, %rd2906;
	and.b64  	%rd2915, %rd2854, %rd2914;
	or.b64  	%rd2916, %rd2913, %rd2915;
	ld.const.u64 	%rd2917, [K+416];
	add.s64 	%rd2918, %rd2916, %rd2828;
	add.s64 	%rd2919, %rd2918, %rd2912;
	add.s64 	%rd2920, %rd2919, %rd2917;
	add.s64 	%rd2921, %rd2920, %rd1236;
	mov.b64 	{%r1917, %r1918}, %rd2907;
	shf.l.wrap.b32 	%r1919, %r1918, %r1917, 4;
	shf.l.wrap.b32 	%r1920, %r1917, %r1918, 4;
	mov.b64 	%rd2922, {%r1920, %r1919};
	shf.l.wrap.b32 	%r1921, %r1917, %r1918, 30;
	shf.l.wrap.b32 	%r1922, %r1918, %r1917, 30;
	mov.b64 	%rd2923, {%r1922, %r1921};
	xor.b64  	%rd2924, %rd2922, %rd2923;
	shf.l.wrap.b32 	%r1923, %r1917, %r1918, 25;
	shf.l.wrap.b32 	%r1924, %r1918, %r1917, 25;
	mov.b64 	%rd2925, {%r1924, %r1923};
	xor.b64  	%rd2926, %rd2924, %rd2925;
	xor.b64  	%rd2927, %rd2881, %rd2855;
	and.b64  	%rd2928, %rd2907, %rd2927;
	and.b64  	%rd2929, %rd2881, %rd2855;
	xor.b64  	%rd2930, %rd2928, %rd2929;
	add.s64 	%rd2931, %rd2926, %rd2930;
	add.s64 	%rd2932, %rd2921, %rd2829;
	add.s64 	%rd2933, %rd2931, %rd2921;
	mov.b64 	{%r1925, %r1926}, %rd2932;
	shf.l.wrap.b32 	%r1927, %r1926, %r1925, 18;
	shf.l.wrap.b32 	%r1928, %r1925, %r1926, 18;
	mov.b64 	%rd2934, {%r1928, %r1927};
	shf.l.wrap.b32 	%r1929, %r1926, %r1925, 14;
	shf.l.wrap.b32 	%r1930, %r1925, %r1926, 14;
	mov.b64 	%rd2935, {%r1930, %r1929};
	xor.b64  	%rd2936, %rd2934, %rd2935;
	shf.l.wrap.b32 	%r1931, %r1925, %r1926, 23;
	shf.l.wrap.b32 	%r1932, %r1926, %r1925, 23;
	mov.b64 	%rd2937, {%r1932, %r1931};
	xor.b64  	%rd2938, %rd2936, %rd2937;
	and.b64  	%rd2939, %rd2932, %rd2906;
	not.b64 	%rd2940, %rd2932;
	and.b64  	%rd2941, %rd2880, %rd2940;
	or.b64  	%rd2942, %rd2939, %rd2941;
	ld.const.u64 	%rd2943, [K+424];
	add.s64 	%rd2944, %rd2942, %rd2854;
	add.s64 	%rd2945, %rd2944, %rd2938;
	add.s64 	%rd2946, %rd2945, %rd2943;
	add.s64 	%rd2947, %rd2946, %rd1249;
	mov.b64 	{%r1933, %r1934}, %rd2933;
	shf.l.wrap.b32 	%r1935, %r1934, %r1933, 4;
	shf.l.wrap.b32 	%r1936, %r1933, %r1934, 4;
	mov.b64 	%rd2948, {%r1936, %r1935};
	shf.l.wrap.b32 	%r1937, %r1933, %r1934, 30;
	shf.l.wrap.b32 	%r1938, %r1934, %r1933, 30;
	mov.b64 	%rd2949, {%r1938, %r1937};
	xor.b64  	%rd2950, %rd2948, %rd2949;
	shf.l.wrap.b32 	%r1939, %r1933, %r1934, 25;
	shf.l.wrap.b32 	%r1940, %r1934, %r1933, 25;
	mov.b64 	%rd2951, {%r1940, %r1939};
	xor.b64  	%rd2952, %rd2950, %rd2951;
	xor.b64  	%rd2953, %rd2907, %rd2881;
	and.b64  	%rd2954, %rd2933, %rd2953;
	and.b64  	%rd2955, %rd2907, %rd2881;
	xor.b64  	%rd2956, %rd2954, %rd2955;
	add.s64 	%rd2957, %rd2952, %rd2956;
	add.s64 	%rd2958, %rd2947, %rd2855;
	add.s64 	%rd2959, %rd2957, %rd2947;
	mov.b64 	{%r1941, %r1942}, %rd2958;
	shf.l.wrap.b32 	%r1943, %r1942, %r1941, 18;
	shf.l.wrap.b32 	%r1944, %r1941, %r1942, 18;
	mov.b64 	%rd2960, {%r1944, %r1943};
	shf.l.wrap.b32 	%r1945, %r1942, %r1941, 14;
	shf.l.wrap.b32 	%r1946, %r1941, %r1942, 14;
	mov.b64 	%rd2961, {%r1946, %r1945};
	xor.b64  	%rd2962, %rd2960, %rd2961;
	shf.l.wrap.b32 	%r1947, %r1941, %r1942, 23;
	shf.l.wrap.b32 	%r1948, %r1942, %r1941, 23;
	mov.b64 	%rd2963, {%r1948, %r1947};
	xor.b64  	%rd2964, %rd2962, %rd2963;
	and.b64  	%rd2965, %rd2958, %rd2932;
	not.b64 	%rd2966, %rd2958;
	and.b64  	%rd2967, %rd2906, %rd2966;
	or.b64  	%rd2968, %rd2965, %rd2967;
	ld.const.u64 	%rd2969, [K+432];
	add.s64 	%rd2970, %rd2968, %rd2880;
	add.s64 	%rd2971, %rd2970, %rd2964;
	add.s64 	%rd2972, %rd2971, %rd2969;
	add.s64 	%rd2973, %rd2972, %rd1262;
	mov.b64 	{%r1949, %r1950}, %rd2959;
	shf.l.wrap.b32 	%r1951, %r1950, %r1949, 4;
	shf.l.wrap.b32 	%r1952, %r1949, %r1950, 4;
	mov.b64 	%rd2974, {%r1952, %r1951};
	shf.l.wrap.b32 	%r1953, %r1949, %r1950, 30;
	shf.l.wrap.b32 	%r1954, %r1950, %r1949, 30;
	mov.b64 	%rd2975, {%r1954, %r1953};
	xor.b64  	%rd2976, %rd2974, %rd2975;
	shf.l.wrap.b32 	%r1955, %r1949, %r1950, 25;
	shf.l.wrap.b32 	%r1956, %r1950, %r1949, 25;
	mov.b64 	%rd2977, {%r1956, %r1955};
	xor.b64  	%rd2978, %rd2976, %rd2977;
	xor.b64  	%rd2979, %rd2933, %rd2907;
	and.b64  	%rd2980, %rd2959, %rd2979;
	and.b64  	%rd2981, %rd2933, %rd2907;
	xor.b64  	%rd2982, %rd2980, %rd2981;
	add.s64 	%rd2983, %rd2978, %rd2982;
	add.s64 	%rd2984, %rd2973, %rd2881;
	add.s64 	%rd2985, %rd2983, %rd2973;
	mov.b64 	{%r1957, %r1958}, %rd2984;
	shf.l.wrap.b32 	%r1959, %r1958, %r1957, 18;
	shf.l.wrap.b32 	%r1960, %r1957, %r1958, 18;
	mov.b64 	%rd2986, {%r1960, %r1959};
	shf.l.wrap.b32 	%r1961, %r1958, %r1957, 14;
	shf.l.wrap.b32 	%r1962, %r1957, %r1958, 14;
	mov.b64 	%rd2987, {%r1962, %r1961};
	xor.b64  	%rd2988, %rd2986, %rd2987;
	shf.l.wrap.b32 	%r1963, %r1957, %r1958, 23;
	shf.l.wrap.b32 	%r1964, %r1958, %r1957, 23;
	mov.b64 	%rd2989, {%r1964, %r1963};
	xor.b64  	%rd2990, %rd2988, %rd2989;
	and.b64  	%rd2991, %rd2984, %rd2958;
	not.b64 	%rd2992, %rd2984;
	and.b64  	%rd2993, %rd2932, %rd2992;
	or.b64  	%rd2994, %rd2991, %rd2993;
	ld.const.u64 	%rd2995, [K+440];
	add.s64 	%rd2996, %rd2994, %rd2906;
	add.s64 	%rd2997, %rd2996, %rd2990;
	add.s64 	%rd2998, %rd2997, %rd2995;
	add.s64 	%rd2999, %rd2998, %rd1275;
	mov.b64 	{%r1965, %r1966}, %rd2985;
	shf.l.wrap.b32 	%r1967, %r1966, %r1965, 4;
	shf.l.wrap.b32 	%r1968, %r1965, %r1966, 4;
	mov.b64 	%rd3000, {%r1968, %r1967};
	shf.l.wrap.b32 	%r1969, %r1965, %r1966, 30;
	shf.l.wrap.b32 	%r1970, %r1966, %r1965, 30;
	mov.b64 	%rd3001, {%r1970, %r1969};
	xor.b64  	%rd3002, %rd3000, %rd3001;
	shf.l.wrap.b32 	%r1971, %r1965, %r1966, 25;
	shf.l.wrap.b32 	%r1972, %r1966, %r1965, 25;
	mov.b64 	%rd3003, {%r1972, %r1971};
	xor.b64  	%rd3004, %rd3002, %rd3003;
	xor.b64  	%rd3005, %rd2959, %rd2933;
	and.b64  	%rd3006, %rd2985, %rd3005;
	and.b64  	%rd3007, %rd2959, %rd2933;
	xor.b64  	%rd3008, %rd3006, %rd3007;
	add.s64 	%rd3009, %rd3004, %rd3008;
	add.s64 	%rd3010, %rd2999, %rd2907;
	add.s64 	%rd3011, %rd3009, %rd2999;
	mov.b64 	{%r1973, %r1974}, %rd3010;
	shf.l.wrap.b32 	%r1975, %r1974, %r1973, 18;
	shf.l.wrap.b32 	%r1976, %r1973, %r1974, 18;
	mov.b64 	%rd3012, {%r1976, %r1975};
	shf.l.wrap.b32 	%r1977, %r1974, %r1973, 14;
	shf.l.wrap.b32 	%r1978, %r1973, %r1974, 14;
	mov.b64 	%rd3013, {%r1978, %r1977};
	xor.b64  	%rd3014, %rd3012, %rd3013;
	shf.l.wrap.b32 	%r1979, %r1973, %r1974, 23;
	shf.l.wrap.b32 	%r1980, %r1974, %r1973, 23;
	mov.b64 	%rd3015, {%r1980, %r1979};
	xor.b64  	%rd3016, %rd3014, %rd3015;
	and.b64  	%rd3017, %rd3010, %rd2984;
	not.b64 	%rd3018, %rd3010;
	and.b64  	%rd3019, %rd2958, %rd3018;
	or.b64  	%rd3020, %rd3017, %rd3019;
	ld.const.u64 	%rd36, [K+448];
	add.s64 	%rd3021, %rd3020, %rd2932;
	add.s64 	%rd3022, %rd3021, %rd3016;
	add.s64 	%rd3023, %rd3022, %rd36;
	add.s64 	%rd3024, %rd3023, %rd1288;
	mov.b64 	{%r1981, %r1982}, %rd3011;
	shf.l.wrap.b32 	%r1983, %r1982, %r1981, 4;
	shf.l.wrap.b32 	%r1984, %r1981, %r1982, 4;
	mov.b64 	%rd3025, {%r1984, %r1983};
	shf.l.wrap.b32 	%r1985, %r1981, %r1982, 30;
	shf.l.wrap.b32 	%r1986, %r1982, %r1981, 30;
	mov.b64 	%rd3026, {%r1986, %r1985};
	xor.b64  	%rd3027, %rd3025, %rd3026;
	shf.l.wrap.b32 	%r1987, %r1981, %r1982, 25;
	shf.l.wrap.b32 	%r1988, %r1982, %r1981, 25;
	mov.b64 	%rd3028, {%r1988, %r1987};
	xor.b64  	%rd3029, %rd3027, %rd3028;
	xor.b64  	%rd3030, %rd2985, %rd2959;
	and.b64  	%rd3031, %rd3011, %rd3030;
	and.b64  	%rd3032, %rd2985, %rd2959;
	xor.b64  	%rd3033, %rd3031, %rd3032;
	add.s64 	%rd3034, %rd3029, %rd3033;
	add.s64 	%rd3035, %rd3024, %rd2933;
	add.s64 	%rd3036, %rd3034, %rd3024;
	mov.b64 	{%r1989, %r1990}, %rd3035;
	shf.l.wrap.b32 	%r1991, %r1990, %r1989, 18;
	shf.l.wrap.b32 	%r1992, %r1989, %r1990, 18;
	mov.b64 	%rd3037, {%r1992, %r1991};
	shf.l.wrap.b32 	%r1993, %r1990, %r1989, 14;
	shf.l.wrap.b32 	%r1994, %r1989, %r1990, 14;
	mov.b64 	%rd3038, {%r1994, %r1993};
	xor.b64  	%rd3039, %rd3037, %rd3038;
	shf.l.wrap.b32 	%r1995, %r1989, %r1990, 23;
	shf.l.wrap.b32 	%r1996, %r1990, %r1989, 23;
	mov.b64 	%rd3040, {%r1996, %r1995};
	xor.b64  	%rd3041, %rd3039, %rd3040;
	and.b64  	%rd3042, %rd3035, %rd3010;
	not.b64 	%rd3043, %rd3035;
	and.b64  	%rd3044, %rd2984, %rd3043;
	or.b64  	%rd3045, %rd3042, %rd3044;
	ld.const.u64 	%rd37, [K+456];
	add.s64 	%rd3046, %rd3045, %rd2958;
	add.s64 	%rd3047, %rd3046, %rd3041;
	add.s64 	%rd3048, %rd3047, %rd37;
	add.s64 	%rd3049, %rd3048, %rd1301;
	mov.b64 	{%r1997, %r1998}, %rd3036;
	shf.l.wrap.b32 	%r1999, %r1998, %r1997, 4;
	shf.l.wrap.b32 	%r2000, %r1997, %r1998, 4;
	mov.b64 	%rd3050, {%r2000, %r1999};
	shf.l.wrap.b32 	%r2001, %r1997, %r1998, 30;
	shf.l.wrap.b32 	%r2002, %r1998, %r1997, 30;
	mov.b64 	%rd3051, {%r2002, %r2001};
	xor.b64  	%rd3052, %rd3050, %rd3051;
	shf.l.wrap.b32 	%r2003, %r1997, %r1998, 25;
	shf.l.wrap.b32 	%r2004, %r1998, %r1997, 25;
	mov.b64 	%rd3053, {%r2004, %r2003};
	xor.b64  	%rd3054, %rd3052, %rd3053;
	xor.b64  	%rd3055, %rd3011, %rd2985;
	and.b64  	%rd3056, %rd3036, %rd3055;
	and.b64  	%rd3057, %rd3011, %rd2985;
	xor.b64  	%rd3058, %rd3056, %rd3057;
	add.s64 	%rd3059, %rd3054, %rd3058;
	add.s64 	%rd3060, %rd3049, %rd2959;
	add.s64 	%rd3061, %rd3059, %rd3049;
	mov.b64 	{%r2005, %r2006}, %rd3060;
	shf.l.wrap.b32 	%r2007, %r2006, %r2005, 18;
	shf.l.wrap.b32 	%r2008, %r2005, %r2006, 18;
	mov.b64 	%rd3062, {%r2008, %r2007};
	shf.l.wrap.b32 	%r2009, %r2006, %r2005, 14;
	shf.l.wrap.b32 	%r2010, %r2005, %r2006, 14;
	mov.b64 	%rd3063, {%r2010, %r2009};
	xor.b64  	%rd3064, %rd3062, %rd3063;
	shf.l.wrap.b32 	%r2011, %r2005, %r2006, 23;
	shf.l.wrap.b32 	%r2012, %r2006, %r2005, 23;
	mov.b64 	%rd3065, {%r2012, %r2011};
	xor.b64  	%rd3066, %rd3064, %rd3065;
	and.b64  	%rd3067, %rd3060, %rd3035;
	not.b64 	%rd3068, %rd3060;
	and.b64  	%rd3069, %rd3010, %rd3068;
	or.b64  	%rd3070, %rd3067, %rd3069;
	ld.const.u64 	%rd38, [K+464];
	add.s64 	%rd3071, %rd3070, %rd2984;
	add.s64 	%rd3072, %rd3071, %rd3066;
	add.s64 	%rd3073, %rd3072, %rd38;
	add.s64 	%rd3074, %rd3073, %rd1314;
	mov.b64 	{%r2013, %r2014}, %rd3061;
	shf.l.wrap.b32 	%r2015, %r2014, %r2013, 4;
	shf.l.wrap.b32 	%r2016, %r2013, %r2014, 4;
	mov.b64 	%rd3075, {%r2016, %r2015};
	shf.l.wrap.b32 	%r2017, %r2013, %r2014, 30;
	shf.l.wrap.b32 	%r2018, %r2014, %r2013, 30;
	mov.b64 	%rd3076, {%r2018, %r2017};
	xor.b64  	%rd3077, %rd3075, %rd3076;
	shf.l.wrap.b32 	%r2019, %r2013, %r2014, 25;
	shf.l.wrap.b32 	%r2020, %r2014, %r2013, 25;
	mov.b64 	%rd3078, {%r2020, %r2019};
	xor.b64  	%rd3079, %rd3077, %rd3078;
	xor.b64  	%rd3080, %rd3036, %rd3011;
	and.b64  	%rd3081, %rd3061, %rd3080;
	and.b64  	%rd3082, %rd3036, %rd3011;
	xor.b64  	%rd3083, %rd3081, %rd3082;
	add.s64 	%rd3084, %rd3079, %rd3083;
	add.s64 	%rd3085, %rd3074, %rd2985;
	add.s64 	%rd3086, %rd3084, %rd3074;
	mov.b64 	{%r2021, %r2022}, %rd3085;
	shf.l.wrap.b32 	%r2023, %r2022, %r2021, 18;
	shf.l.wrap.b32 	%r2024, %r2021, %r2022, 18;
	mov.b64 	%rd3087, {%r2024, %r2023};
	shf.l.wrap.b32 	%r2025, %r2022, %r2021, 14;
	shf.l.wrap.b32 	%r2026, %r2021, %r2022, 14;
	mov.b64 	%rd3088, {%r2026, %r2025};
	xor.b64  	%rd3089, %rd3087, %rd3088;
	shf.l.wrap.b32 	%r2027, %r2021, %r2022, 23;
	shf.l.wrap.b32 	%r2028, %r2022, %r2021, 23;
	mov.b64 	%rd3090, {%r2028, %r2027};
	xor.b64  	%rd3091, %rd3089, %rd3090;
	and.b64  	%rd3092, %rd3085, %rd3060;
	not.b64 	%rd3093, %rd3085;
	and.b64  	%rd3094, %rd3035, %rd3093;
	or.b64  	%rd3095, %rd3092, %rd3094;
	ld.const.u64 	%rd39, [K+472];
	add.s64 	%rd3096, %rd3095, %rd3010;
	add.s64 	%rd3097, %rd3096, %rd3091;
	add.s64 	%rd3098, %rd3097, %rd39;
	add.s64 	%rd3099, %rd3098, %rd1327;
	mov.b64 	{%r2029, %r2030}, %rd3086;
	shf.l.wrap.b32 	%r2031, %r2030, %r2029, 4;
	shf.l.wrap.b32 	%r2032, %r2029, %r2030, 4;
	mov.b64 	%rd3100, {%r2032, %r2031};
	shf.l.wrap.b32 	%r2033, %r2029, %r2030, 30;
	shf.l.wrap.b32 	%r2034, %r2030, %r2029, 30;
	mov.b64 	%rd3101, {%r2034, %r2033};
	xor.b64  	%rd3102, %rd3100, %rd3101;
	shf.l.wrap.b32 	%r2035, %r2029, %r2030, 25;
	shf.l.wrap.b32 	%r2036, %r2030, %r2029, 25;
	mov.b64 	%rd3103, {%r2036, %r2035};
	xor.b64  	%rd3104, %rd3102, %rd3103;
	xor.b64  	%rd3105, %rd3061, %rd3036;
	and.b64  	%rd3106, %rd3086, %rd3105;
	and.b64  	%rd3107, %rd3061, %rd3036;
	xor.b64  	%rd3108, %rd3106, %rd3107;
	add.s64 	%rd3109, %rd3104, %rd3108;
	add.s64 	%rd3110, %rd3099, %rd3011;
	add.s64 	%rd3111, %rd3109, %rd3099;
	mov.b64 	{%r2037, %r2038}, %rd3110;
	shf.l.wrap.b32 	%r2039, %r2038, %r2037, 18;
	shf.l.wrap.b32 	%r2040, %r2037, %r2038, 18;
	mov.b64 	%rd3112, {%r2040, %r2039};
	shf.l.wrap.b32 	%r2041, %r2038, %r2037, 14;
	shf.l.wrap.b32 	%r2042, %r2037, %r2038, 14;
	mov.b64 	%rd3113, {%r2042, %r2041};
	xor.b64  	%rd3114, %rd3112, %rd3113;
	shf.l.wrap.b32 	%r2043, %r2037, %r2038, 23;
	shf.l.wrap.b32 	%r2044, %r2038, %r2037, 23;
	mov.b64 	%rd3115, {%r2044, %r2043};
	xor.b64  	%rd3116, %rd3114, %rd3115;
	and.b64  	%rd3117, %rd3110, %rd3085;
	not.b64 	%rd3118, %rd3110;
	and.b64  	%rd3119, %rd3060, %rd3118;
	or.b64  	%rd3120, %rd3117, %rd3119;
	ld.const.u64 	%rd40, [K+480];
	add.s64 	%rd3121, %rd3120, %rd3035;
	add.s64 	%rd3122, %rd3121, %rd3116;
	add.s64 	%rd3123, %rd3122, %rd40;
	add.s64 	%rd3124, %rd3123, %rd1340;
	mov.b64 	{%r2045, %r2046}, %rd3111;
	shf.l.wrap.b32 	%r2047, %r2046, %r2045, 4;
	shf.l.wrap.b32 	%r2048, %r2045, %r2046, 4;
	mov.b64 	%rd3125, {%r2048, %r2047};
	shf.l.wrap.b32 	%r2049, %r2045, %r2046, 30;
	shf.l.wrap.b32 	%r2050, %r2046, %r2045, 30;
	mov.b64 	%rd3126, {%r2050, %r2049};
	xor.b64  	%rd3127, %rd3125, %rd3126;
	shf.l.wrap.b32 	%r2051, %r2045, %r2046, 25;
	shf.l.wrap.b32 	%r2052, %r2046, %r2045, 25;
	mov.b64 	%rd3128, {%r2052, %r2051};
	xor.b64  	%rd3129, %rd3127, %rd3128;
	xor.b64  	%rd3130, %rd3086, %rd3061;
	and.b64  	%rd3131, %rd3111, %rd3130;
	and.b64  	%rd3132, %rd3086, %rd3061;
	xor.b64  	%rd3133, %rd3131, %rd3132;
	add.s64 	%rd3134, %rd3129, %rd3133;
	add.s64 	%rd3135, %rd3124, %rd3036;
	add.s64 	%rd3136, %rd3134, %rd3124;
	mov.b64 	{%r2053, %r2054}, %rd3135;
	shf.l.wrap.b32 	%r2055, %r2054, %r2053, 18;
	shf.l.wrap.b32 	%r2056, %r2053, %r2054, 18;
	mov.b64 	%rd3137, {%r2056, %r2055};
	shf.l.wrap.b32 	%r2057, %r2054, %r2053, 14;
	shf.l.wrap.b32 	%r2058, %r2053, %r2054, 14;
	mov.b64 	%rd3138, {%r2058, %r2057};
	xor.b64  	%rd3139, %rd3137, %rd3138;
	shf.l.wrap.b32 	%r2059, %r2053, %r2054, 23;
	shf.l.wrap.b32 	%r2060, %r2054, %r2053, 23;
	mov.b64 	%rd3140, {%r2060, %r2059};
	xor.b64  	%rd3141, %rd3139, %rd3140;
	and.b64  	%rd3142, %rd3135, %rd3110;
	not.b64 	%rd3143, %rd3135;
	and.b64  	%rd3144, %rd3085, %rd3143;
	or.b64  	%rd3145, %rd3142, %rd3144;
	ld.const.u64 	%rd41, [K+488];
	add.s64 	%rd3146, %rd3145, %rd3060;
	add.s64 	%rd3147, %rd3146, %rd3141;
	add.s64 	%rd3148, %rd3147, %rd41;
	add.s64 	%rd3149, %rd3148, %rd1353;
	mov.b64 	{%r2061, %r2062}, %rd3136;
	shf.l.wrap.b32 	%r2063, %r2062, %r2061, 4;
	shf.l.wrap.b32 	%r2064, %r2061, %r2062, 4;
	mov.b64 	%rd3150, {%r2064, %r2063};
	shf.l.wrap.b32 	%r2065, %r2061, %r2062, 30;
	shf.l.wrap.b32 	%r2066, %r2062, %r2061, 30;
	mov.b64 	%rd3151, {%r2066, %r2065};
	xor.b64  	%rd3152, %rd3150, %rd3151;
	shf.l.wrap.b32 	%r2067, %r2061, %r2062, 25;
	shf.l.wrap.b32 	%r2068, %r2062, %r2061, 25;
	mov.b64 	%rd3153, {%r2068, %r2067};
	xor.b64  	%rd3154, %rd3152, %rd3153;
	xor.b64  	%rd3155, %rd3111, %rd3086;
	and.b64  	%rd3156, %rd3136, %rd3155;
	and.b64  	%rd3157, %rd3111, %rd3086;
	xor.b64  	%rd3158, %rd3156, %rd3157;
	add.s64 	%rd3159, %rd3154, %rd3158;
	add.s64 	%rd3160, %rd3149, %rd3061;
	add.s64 	%rd3161, %rd3159, %rd3149;
	mov.b64 	{%r2069, %r2070}, %rd3160;
	shf.l.wrap.b32 	%r2071, %r2070, %r2069, 18;
	shf.l.wrap.b32 	%r2072, %r2069, %r2070, 18;
	mov.b64 	%rd3162, {%r2072, %r2071};
	shf.l.wrap.b32 	%r2073, %r2070, %r2069, 14;
	shf.l.wrap.b32 	%r2074, %r2069, %r2070, 14;
	mov.b64 	%rd3163, {%r2074, %r2073};
	xor.b64  	%rd3164, %rd3162, %rd3163;
	shf.l.wrap.b32 	%r2075, %r2069, %r2070, 23;
	shf.l.wrap.b32 	%r2076, %r2070, %r2069, 23;
	mov.b64 	%rd3165, {%r2076, %r2075};
	xor.b64  	%rd3166, %rd3164, %rd3165;
	and.b64  	%rd3167, %rd3160, %rd3135;
	not.b64 	%rd3168, %rd3160;
	and.b64  	%rd3169, %rd3110, %rd3168;
	or.b64  	%rd3170, %rd3167, %rd3169;
	ld.const.u64 	%rd42, [K+496];
	add.s64 	%rd3171, %rd3170, %rd3085;
	add.s64 	%rd3172, %rd3171, %rd3166;
	add.s64 	%rd3173, %rd3172, %rd42;
	add.s64 	%rd3174, %rd3173, %rd1366;
	mov.b64 	{%r2077, %r2078}, %rd3161;
	shf.l.wrap.b32 	%r2079, %r2078, %r2077, 4;
	shf.l.wrap.b32 	%r2080, %r2077, %r2078, 4;
	mov.b64 	%rd3175, {%r2080, %r2079};
	shf.l.wrap.b32 	%r2081, %r2077, %r2078, 30;
	shf.l.wrap.b32 	%r2082, %r2078, %r2077, 30;
	mov.b64 	%rd3176, {%r2082, %r2081};
	xor.b64  	%rd3177, %rd3175, %rd3176;
	shf.l.wrap.b32 	%r2083, %r2077, %r2078, 25;
	shf.l.wrap.b32 	%r2084, %r2078, %r2077, 25;
	mov.b64 	%rd3178, {%r2084, %r2083};
	xor.b64  	%rd3179, %rd3177, %rd3178;
	xor.b64  	%rd3180, %rd3136, %rd3111;
	and.b64  	%rd3181, %rd3161, %rd3180;
	and.b64  	%rd3182, %rd3136, %rd3111;
	xor.b64  	%rd3183, %rd3181, %rd3182;
	add.s64 	%rd3184, %rd3179, %rd3183;
	add.s64 	%rd3185, %rd3174, %rd3086;
	add.s64 	%rd3186, %rd3184, %rd3174;
	mov.b64 	{%r2085, %r2086}, %rd3185;
	shf.l.wrap.b32 	%r2087, %r2086, %r2085, 18;
	shf.l.wrap.b32 	%r2088, %r2085, %r2086, 18;
	mov.b64 	%rd3187, {%r2088, %r2087};
	shf.l.wrap.b32 	%r2089, %r2086, %r2085, 14;
	shf.l.wrap.b32 	%r2090, %r2085, %r2086, 14;
	mov.b64 	%rd3188, {%r2090, %r2089};
	xor.b64  	%rd3189, %rd3187, %rd3188;
	shf.l.wrap.b32 	%r2091, %r2085, %r2086, 23;
	shf.l.wrap.b32 	%r2092, %r2086, %r2085, 23;
	mov.b64 	%rd3190, {%r2092, %r2091};
	xor.b64  	%rd3191, %rd3189, %rd3190;
	and.b64  	%rd3192, %rd3185, %rd3160;
	not.b64 	%rd3193, %rd3185;
	and.b64  	%rd3194, %rd3135, %rd3193;
	or.b64  	%rd3195, %rd3192, %rd3194;
	ld.const.u64 	%rd43, [K+504];
	add.s64 	%rd3196, %rd3195, %rd3110;
	add.s64 	%rd3197, %rd3196, %rd3191;
	add.s64 	%rd3198, %rd3197, %rd43;
	add.s64 	%rd3199, %rd3198, %rd1379;
	mov.b64 	{%r2093, %r2094}, %rd3186;
	shf.l.wrap.b32 	%r2095, %r2094, %r2093, 4;
	shf.l.wrap.b32 	%r2096, %r2093, %r2094, 4;
	mov.b64 	%rd3200, {%r2096, %r2095};
	shf.l.wrap.b32 	%r2097, %r2093, %r2094, 30;
	shf.l.wrap.b32 	%r2098, %r2094, %r2093, 30;
	mov.b64 	%rd3201, {%r2098, %r2097};
	xor.b64  	%rd3202, %rd3200, %rd3201;
	shf.l.wrap.b32 	%r2099, %r2093, %r2094, 25;
	shf.l.wrap.b32 	%r2100, %r2094, %r2093, 25;
	mov.b64 	%rd3203, {%r2100, %r2099};
	xor.b64  	%rd3204, %rd3202, %rd3203;
	xor.b64  	%rd3205, %rd3161, %rd3136;
	and.b64  	%rd3206, %rd3186, %rd3205;
	and.b64  	%rd3207, %rd3161, %rd3136;
	xor.b64  	%rd3208, %rd3206, %rd3207;
	add.s64 	%rd3209, %rd3204, %rd3208;
	add.s64 	%rd3210, %rd3199, %rd3111;
	add.s64 	%rd3211, %rd3209, %rd3199;
	mov.b64 	{%r2101, %r2102}, %rd3210;
	shf.l.wrap.b32 	%r2103, %r2102, %r2101, 18;
	shf.l.wrap.b32 	%r2104, %r2101, %r2102, 18;
	mov.b64 	%rd3212, {%r2104, %r2103};
	shf.l.wrap.b32 	%r2105, %r2102, %r2101, 14;
	shf.l.wrap.b32 	%r2106, %r2101, %r2102, 14;
	mov.b64 	%rd3213, {%r2106, %r2105};
	xor.b64  	%rd3214, %rd3212, %rd3213;
	shf.l.wrap.b32 	%r2107, %r2101, %r2102, 23;
	shf.l.wrap.b32 	%r2108, %r2102, %r2101, 23;
	mov.b64 	%rd3215, {%r2108, %r2107};
	xor.b64  	%rd3216, %rd3214, %rd3215;
	and.b64  	%rd3217, %rd3210, %rd3185;
	not.b64 	%rd3218, %rd3210;
	and.b64  	%rd3219, %rd3160, %rd3218;
	or.b64  	%rd3220, %rd3217, %rd3219;
	ld.const.u64 	%rd44, [K+512];
	add.s64 	%rd3221, %rd3220, %rd3135;
	add.s64 	%rd3222, %rd3221, %rd3216;
	add.s64 	%rd3223, %rd3222, %rd44;
	add.s64 	%rd3224, %rd3223, %rd1392;
	mov.b64 	{%r2109, %r2110}, %rd3211;
	shf.l.wrap.b32 	%r2111, %r2110, %r2109, 4;
	shf.l.wrap.b32 	%r2112, %r2109, %r2110, 4;
	mov.b64 	%rd3225, {%r2112, %r2111};
	shf.l.wrap.b32 	%r2113, %r2109, %r2110, 30;
	shf.l.wrap.b32 	%r2114, %r2110, %r2109, 30;
	mov.b64 	%rd3226, {%r2114, %r2113};
	xor.b64  	%rd3227, %rd3225, %rd3226;
	shf.l.wrap.b32 	%r2115, %r2109, %r2110, 25;
	shf.l.wrap.b32 	%r2116, %r2110, %r2109, 25;
	mov.b64 	%rd3228, {%r2116, %r2115};
	xor.b64  	%rd3229, %rd3227, %rd3228;
	xor.b64  	%rd3230, %rd3186, %rd3161;
	and.b64  	%rd3231, %rd3211, %rd3230;
	and.b64  	%rd3232, %rd3186, %rd3161;
	xor.b64  	%rd3233, %rd3231, %rd3232;
	add.s64 	%rd3234, %rd3229, %rd3233;
	add.s64 	%rd3235, %rd3224, %rd3136;
	add.s64 	%rd3236, %rd3234, %rd3224;
	mov.b64 	{%r2117, %r2118}, %rd3235;
	shf.l.wrap.b32 	%r2119, %r2118, %r2117, 18;
	shf.l.wrap.b32 	%r2120, %r2117, %r2118, 18;
	mov.b64 	%rd3237, {%r2120, %r2119};
	shf.l.wrap.b32 	%r2121, %r2118, %r2117, 14;
	shf.l.wrap.b32 	%r2122, %r2117, %r2118, 14;
	mov.b64 	%rd3238, {%r2122, %r2121};
	xor.b64  	%rd3239, %rd3237, %rd3238;
	shf.l.wrap.b32 	%r2123, %r2117, %r2118, 23;
	shf.l.wrap.b32 	%r2124, %r2118, %r2117, 23;
	mov.b64 	%rd3240, {%r2124, %r2123};
	xor.b64  	%rd3241, %rd3239, %rd3240;
	and.b64  	%rd3242, %rd3235, %rd3210;
	not.b64 	%rd3243, %rd3235;
	and.b64  	%rd3244, %rd3185, %rd3243;
	or.b64  	%rd3245, %rd3242, %rd3244;
	ld.const.u64 	%rd45, [K+520];
	add.s64 	%rd3246, %rd3245, %rd3160;
	add.s64 	%rd3247, %rd3246, %rd3241;
	add.s64 	%rd3248, %rd3247, %rd45;
	add.s64 	%rd3249, %rd3248, %rd1405;
	mov.b64 	{%r2125, %r2126}, %rd3236;
	shf.l.wrap.b32 	%r2127, %r2126, %r2125, 4;
	shf.l.wrap.b32 	%r2128, %r2125, %r2126, 4;
	mov.b64 	%rd3250, {%r2128, %r2127};
	shf.l.wrap.b32 	%r2129, %r2125, %r2126, 30;
	shf.l.wrap.b32 	%r2130, %r2126, %r2125, 30;
	mov.b64 	%rd3251, {%r2130, %r2129};
	xor.b64  	%rd3252, %rd3250, %rd3251;
	shf.l.wrap.b32 	%r2131, %r2125, %r2126, 25;
	shf.l.wrap.b32 	%r2132, %r2126, %r2125, 25;
	mov.b64 	%rd3253, {%r2132, %r2131};
	xor.b64  	%rd3254, %rd3252, %rd3253;
	xor.b64  	%rd3255, %rd3211, %rd3186;
	and.b64  	%rd3256, %rd3236, %rd3255;
	and.b64  	%rd3257, %rd3211, %rd3186;
	xor.b64  	%rd3258, %rd3256, %rd3257;
	add.s64 	%rd3259, %rd3254, %rd3258;
	add.s64 	%rd3260, %rd3249, %rd3161;
	add.s64 	%rd3261, %rd3259, %rd3249;
	mov.b64 	{%r2133, %r2134}, %rd3260;
	shf.l.wrap.b32 	%r2135, %r2134, %r2133, 18;
	shf.l.wrap.b32 	%r2136, %r2133, %r2134, 18;
	mov.b64 	%rd3262, {%r2136, %r2135};
	shf.l.wrap.b32 	%r2137, %r2134, %r2133, 14;
	shf.l.wrap.b32 	%r2138, %r2133, %r2134, 14;
	mov.b64 	%rd3263, {%r2138, %r2137};
	xor.b64  	%rd3264, %rd3262, %rd3263;
	shf.l.wrap.b32 	%r2139, %r2133, %r2134, 23;
	shf.l.wrap.b32 	%r2140, %r2134, %r2133, 23;
	mov.b64 	%rd3265, {%r2140, %r2139};
	xor.b64  	%rd3266, %rd3264, %rd3265;
	and.b64  	%rd3267, %rd3260, %rd3235;
	not.b64 	%rd3268, %rd3260;
	and.b64  	%rd3269, %rd3210, %rd3268;
	or.b64  	%rd3270, %rd3267, %rd3269;
	ld.const.u64 	%rd46, [K+528];
	add.s64 	%rd3271, %rd3270, %rd3185;
	add.s64 	%rd3272, %rd3271, %rd3266;
	add.s64 	%rd3273, %rd3272, %rd46;
	add.s64 	%rd3274, %rd3273, %rd1418;
	mov.b64 	{%r2141, %r2142}, %rd3261;
	shf.l.wrap.b32 	%r2143, %r2142, %r2141, 4;
	shf.l.wrap.b32 	%r2144, %r2141, %r2142, 4;
	mov.b64 	%rd3275, {%r2144, %r2143};
	shf.l.wrap.b32 	%r2145, %r2141, %r2142, 30;
	shf.l.wrap.b32 	%r2146, %r2142, %r2141, 30;
	mov.b64 	%rd3276, {%r2146, %r2145};
	xor.b64  	%rd3277, %rd3275, %rd3276;
	shf.l.wrap.b32 	%r2147, %r2141, %r2142, 25;
	shf.l.wrap.b32 	%r2148, %r2142, %r2141, 25;
	mov.b64 	%rd3278, {%r2148, %r2147};
	xor.b64  	%rd3279, %rd3277, %rd3278;
	xor.b64  	%rd3280, %rd3236, %rd3211;
	and.b64  	%rd3281, %rd3261, %rd3280;
	and.b64  	%rd3282, %rd3236, %rd3211;
	xor.b64  	%rd3283, %rd3281, %rd3282;
	add.s64 	%rd3284, %rd3279, %rd3283;
	add.s64 	%rd3285, %rd3274, %rd3186;
	add.s64 	%rd3286, %rd3284, %rd3274;
	mov.b64 	{%r2149, %r2150}, %rd3285;
	shf.l.wrap.b32 	%r2151, %r2150, %r2149, 18;
	shf.l.wrap.b32 	%r2152, %r2149, %r2150, 18;
	mov.b64 	%rd3287, {%r2152, %r2151};
	shf.l.wrap.b32 	%r2153, %r2150, %r2149, 14;
	shf.l.wrap.b32 	%r2154, %r2149, %r2150, 14;
	mov.b64 	%rd3288, {%r2154, %r2153};
	xor.b64  	%rd3289, %rd3287, %rd3288;
	shf.l.wrap.b32 	%r2155, %r2149, %r2150, 23;
	shf.l.wrap.b32 	%r2156, %r2150, %r2149, 23;
	mov.b64 	%rd3290, {%r2156, %r2155};
	xor.b64  	%rd3291, %rd3289, %rd3290;
	and.b64  	%rd3292, %rd3285, %rd3260;
	not.b64 	%rd3293, %rd3285;
	and.b64  	%rd3294, %rd3235, %rd3293;
	or.b64  	%rd3295, %rd3292, %rd3294;
	ld.const.u64 	%rd47, [K+536];
	add.s64 	%rd3296, %rd3295, %rd3210;
	add.s64 	%rd3297, %rd3296, %rd3291;
	add.s64 	%rd3298, %rd3297, %rd47;
	add.s64 	%rd3299, %rd3298, %rd1431;
	mov.b64 	{%r2157, %r2158}, %rd3286;
	shf.l.wrap.b32 	%r2159, %r2158, %r2157, 4;
	shf.l.wrap.b32 	%r2160, %r2157, %r2158, 4;
	mov.b64 	%rd3300, {%r2160, %r2159};
	shf.l.wrap.b32 	%r2161, %r2157, %r2158, 30;
	shf.l.wrap.b32 	%r2162, %r2158, %r2157, 30;
	mov.b64 	%rd3301, {%r2162, %r2161};
	xor.b64  	%rd3302, %rd3300, %rd3301;
	shf.l.wrap.b32 	%r2163, %r2157, %r2158, 25;
	shf.l.wrap.b32 	%r2164, %r2158, %r2157, 25;
	mov.b64 	%rd3303, {%r2164, %r2163};
	xor.b64  	%rd3304, %rd3302, %rd3303;
	xor.b64  	%rd3305, %rd3261, %rd3236;
	and.b64  	%rd3306, %rd3286, %rd3305;
	and.b64  	%rd3307, %rd3261, %rd3236;
	xor.b64  	%rd3308, %rd3306, %rd3307;
	add.s64 	%rd3309, %rd3304, %rd3308;
	add.s64 	%rd3310, %rd3299, %rd3211;
	add.s64 	%rd3311, %rd3309, %rd3299;
	mov.b64 	{%r2165, %r2166}, %rd3310;
	shf.l.wrap.b32 	%r2167, %r2166, %r2165, 18;
	shf.l.wrap.b32 	%r2168, %r2165, %r2166, 18;
	mov.b64 	%rd3312, {%r2168, %r2167};
	shf.l.wrap.b32 	%r2169, %r2166, %r2165, 14;
	shf.l.wrap.b32 	%r2170, %r2165, %r2166, 14;
	mov.b64 	%rd3313, {%r2170, %r2169};
	xor.b64  	%rd3314, %rd3312, %rd3313;
	shf.l.wrap.b32 	%r2171, %r2165, %r2166, 23;
	shf.l.wrap.b32 	%r2172, %r2166, %r2165, 23;
	mov.b64 	%rd3315, {%r2172, %r2171};
	xor.b64  	%rd3316, %rd3314, %rd3315;
	and.b64  	%rd3317, %rd3310, %rd3285;
	not.b64 	%rd3318, %rd3310;
	and.b64  	%rd3319, %rd3260, %rd3318;
	or.b64  	%rd3320, %rd3317, %rd3319;
	ld.const.u64 	%rd3321, [K+544];
	add.s64 	%rd3322, %rd3320, %rd3235;
	add.s64 	%rd3323, %rd3322, %rd3316;
	add.s64 	%rd3324, %rd3323, %rd3321;
	add.s64 	%rd3325, %rd3324, %rd1444;
	mov.b64 	{%r2173, %r2174}, %rd3311;
	shf.l.wrap.b32 	%r2175, %r2174, %r2173, 4;
	shf.l.wrap.b32 	%r2176, %r2173, %r2174, 4;
	mov.b64 	%rd3326, {%r2176, %r2175};
	shf.l.wrap.b32 	%r2177, %r2173, %r2174, 30;
	shf.l.wrap.b32 	%r2178, %r2174, %r2173, 30;
	mov.b64 	%rd3327, {%r2178, %r2177};
	xor.b64  	%rd3328, %rd3326, %rd3327;
	shf.l.wrap.b32 	%r2179, %r2173, %r2174, 25;
	shf.l.wrap.b32 	%r2180, %r2174, %r2173, 25;
	mov.b64 	%rd3329, {%r2180, %r2179};
	xor.b64  	%rd3330, %rd3328, %rd3329;
	xor.b64  	%rd3331, %rd3286, %rd3261;
	and.b64  	%rd3332, %rd3311, %rd3331;
	and.b64  	%rd3333, %rd3286, %rd3261;
	xor.b64  	%rd3334, %rd3332, %rd3333;
	add.s64 	%rd3335, %rd3330, %rd3334;
	add.s64 	%rd3336, %rd3325, %rd3236;
	add.s64 	%rd3337, %rd3335, %rd3325;
	mov.b64 	{%r2181, %r2182}, %rd3336;
	shf.l.wrap.b32 	%r2183, %r2182, %r2181, 18;
	shf.l.wrap.b32 	%r2184, %r2181, %r2182, 18;
	mov.b64 	%rd3338, {%r2184, %r2183};
	shf.l.wrap.b32 	%r2185, %r2182, %r2181, 14;
	shf.l.wrap.b32 	%r2186, %r2181, %r2182, 14;
	mov.b64 	%rd3339, {%r2186, %r2185};
	xor.b64  	%rd3340, %rd3338, %rd3339;
	shf.l.wrap.b32 	%r2187, %r2181, %r2182, 23;
	shf.l.wrap.b32 	%r2188, %r2182, %r2181, 23;
	mov.b64 	%rd3341, {%r2188, %r2187};
	xor.b64  	%rd3342, %rd3340, %rd3341;
	and.b64  	%rd3343, %rd3336, %rd3310;
	not.b64 	%rd3344, %rd3336;
	and.b64  	%rd3345, %rd3285, %rd3344;
	or.b64  	%rd3346, %rd3343, %rd3345;
	ld.const.u64 	%rd3347, [K+552];
	add.s64 	%rd3348, %rd3346, %rd3260;
	add.s64 	%rd3349, %rd3348, %rd3342;
	add.s64 	%rd3350, %rd3349, %rd3347;
	add.s64 	%rd3351, %rd3350, %rd1457;
	mov.b64 	{%r2189, %r2190}, %rd3337;
	shf.l.wrap.b32 	%r2191, %r2190, %r2189, 4;
	shf.l.wrap.b32 	%r2192, %r2189, %r2190, 4;
	mov.b64 	%rd3352, {%r2192, %r2191};
	shf.l.wrap.b32 	%r2193, %r2189, %r2190, 30;
	shf.l.wrap.b32 	%r2194, %r2190, %r2189, 30;
	mov.b64 	%rd3353, {%r2194, %r2193};
	xor.b64  	%rd3354, %rd3352, %rd3353;
	shf.l.wrap.b32 	%r2195, %r2189, %r2190, 25;
	shf.l.wrap.b32 	%r2196, %r2190, %r2189, 25;
	mov.b64 	%rd3355, {%r2196, %r2195};
	xor.b64  	%rd3356, %rd3354, %rd3355;
	xor.b64  	%rd3357, %rd3311, %rd3286;
	and.b64  	%rd3358, %rd3337, %rd3357;
	and.b64  	%rd3359, %rd3311, %rd3286;
	xor.b64  	%rd3360, %rd3358, %rd3359;
	add.s64 	%rd3361, %rd3356, %rd3360;
	add.s64 	%rd3362, %rd3351, %rd3261;
	add.s64 	%rd3363, %rd3361, %rd3351;
	mov.b64 	{%r2197, %r2198}, %rd3362;
	shf.l.wrap.b32 	%r2199, %r2198, %r2197, 18;
	shf.l.wrap.b32 	%r2200, %r2197, %r2198, 18;
	mov.b64 	%rd3364, {%r2200, %r2199};
	shf.l.wrap.b32 	%r2201, %r2198, %r2197, 14;
	shf.l.wrap.b32 	%r2202, %r2197, %r2198, 14;
	mov.b64 	%rd3365, {%r2202, %r2201};
	xor.b64  	%rd3366, %rd3364, %rd3365;
	shf.l.wrap.b32 	%r2203, %r2197, %r2198, 23;
	shf.l.wrap.b32 	%r2204, %r2198, %r2197, 23;
	mov.b64 	%rd3367, {%r2204, %r2203};
	xor.b64  	%rd3368, %rd3366, %rd3367;
	and.b64  	%rd3369, %rd3362, %rd3336;
	not.b64 	%rd3370, %rd3362;
	and.b64  	%rd3371, %rd3310, %rd3370;
	or.b64  	%rd3372, %rd3369, %rd3371;
	ld.const.u64 	%rd3373, [K+560];
	add.s64 	%rd3374, %rd3372, %rd3285;
	add.s64 	%rd3375, %rd3374, %rd3368;
	add.s64 	%rd3376, %rd3375, %rd3373;
	add.s64 	%rd3377, %rd3376, %rd1470;
	mov.b64 	{%r2205, %r2206}, %rd3363;
	shf.l.wrap.b32 	%r2207, %r2206, %r2205, 4;
	shf.l.wrap.b32 	%r2208, %r2205, %r2206, 4;
	mov.b64 	%rd3378, {%r2208, %r2207};
	shf.l.wrap.b32 	%r2209, %r2205, %r2206, 30;
	shf.l.wrap.b32 	%r2210, %r2206, %r2205, 30;
	mov.b64 	%rd3379, {%r2210, %r2209};
	xor.b64  	%rd3380, %rd3378, %rd3379;
	shf.l.wrap.b32 	%r2211, %r2205, %r2206, 25;
	shf.l.wrap.b32 	%r2212, %r2206, %r2205, 25;
	mov.b64 	%rd3381, {%r2212, %r2211};
	xor.b64  	%rd3382, %rd3380, %rd3381;
	xor.b64  	%rd3383, %rd3337, %rd3311;
	and.b64  	%rd3384, %rd3363, %rd3383;
	and.b64  	%rd3385, %rd3337, %rd3311;
	xor.b64  	%rd3386, %rd3384, %rd3385;
	add.s64 	%rd3387, %rd3382, %rd3386;
	add.s64 	%rd3388, %rd3377, %rd3286;
	add.s64 	%rd3389, %rd3387, %rd3377;
	mov.b64 	{%r2213, %r2214}, %rd3388;
	shf.l.wrap.b32 	%r2215, %r2214, %r2213, 18;
	shf.l.wrap.b32 	%r2216, %r2213, %r2214, 18;
	mov.b64 	%rd3390, {%r2216, %r2215};
	shf.l.wrap.b32 	%r2217, %r2214, %r2213, 14;
	shf.l.wrap.b32 	%r2218, %r2213, %r2214, 14;
	mov.b64 	%rd3391, {%r2218, %r2217};
	xor.b64  	%rd3392, %rd3390, %rd3391;
	shf.l.wrap.b32 	%r2219, %r2213, %r2214, 23;
	shf.l.wrap.b32 	%r2220, %r2214, %r2213, 23;
	mov.b64 	%rd3393, {%r2220, %r2219};
	xor.b64  	%rd3394, %rd3392, %rd3393;
	and.b64  	%rd3395, %rd3388, %rd3362;
	not.b64 	%rd3396, %rd3388;
	and.b64  	%rd3397, %rd3336, %rd3396;
	or.b64  	%rd3398, %rd3395, %rd3397;
	ld.const.u64 	%rd3399, [K+568];
	add.s64 	%rd3400, %rd3398, %rd3310;
	add.s64 	%rd3401, %rd3400, %rd3394;
	add.s64 	%rd3402, %rd3401, %rd3399;
	add.s64 	%rd3403, %rd3402, %rd1483;
	mov.b64 	{%r2221, %r2222}, %rd3389;
	shf.l.wrap.b32 	%r2223, %r2222, %r2221, 4;
	shf.l.wrap.b32 	%r2224, %r2221, %r2222, 4;
	mov.b64 	%rd3404, {%r2224, %r2223};
	shf.l.wrap.b32 	%r2225, %r2221, %r2222, 30;
	shf.l.wrap.b32 	%r2226, %r2222, %r2221, 30;
	mov.b64 	%rd3405, {%r2226, %r2225};
	xor.b64  	%rd3406, %rd3404, %rd3405;
	shf.l.wrap.b32 	%r2227, %r2221, %r2222, 25;
	shf.l.wrap.b32 	%r2228, %r2222, %r2221, 25;
	mov.b64 	%rd3407, {%r2228, %r2227};
	xor.b64  	%rd3408, %rd3406, %rd3407;
	xor.b64  	%rd3409, %rd3363, %rd3337;
	and.b64  	%rd3410, %rd3389, %rd3409;
	and.b64  	%rd3411, %rd3363, %rd3337;
	xor.b64  	%rd3412, %rd3410, %rd3411;
	add.s64 	%rd3413, %rd3408, %rd3412;
	add.s64 	%rd3414, %rd3403, %rd3311;
	add.s64 	%rd3415, %rd3413, %rd3403;
	mov.b64 	{%r2229, %r2230}, %rd3414;
	shf.l.wrap.b32 	%r2231, %r2230, %r2229, 18;
	shf.l.wrap.b32 	%r2232, %r2229, %r2230, 18;
	mov.b64 	%rd3416, {%r2232, %r2231};
	shf.l.wrap.b32 	%r2233, %r2230, %r2229, 14;
	shf.l.wrap.b32 	%r2234, %r2229, %r2230, 14;
	mov.b64 	%rd3417, {%r2234, %r2233};
	xor.b64  	%rd3418, %rd3416, %rd3417;
	shf.l.wrap.b32 	%r2235, %r2229, %r2230, 23;
	shf.l.wrap.b32 	%r2236, %r2230, %r2229, 23;
	mov.b64 	%rd3419, {%r2236, %r2235};
	xor.b64  	%rd3420, %rd3418, %rd3419;
	and.b64  	%rd3421, %rd3414, %rd3388;
	not.b64 	%rd3422, %rd3414;
	and.b64  	%rd3423, %rd3362, %rd3422;
	or.b64  	%rd3424, %rd3421, %rd3423;
	ld.const.u64 	%rd48, [K+576];
	add.s64 	%rd3425, %rd3424, %rd3336;
	add.s64 	%rd3426, %rd3425, %rd3420;
	add.s64 	%rd3427, %rd3426, %rd48;
	add.s64 	%rd3428, %rd3427, %rd1496;
	mov.b64 	{%r2237, %r2238}, %rd3415;
	shf.l.wrap.b32 	%r2239, %r2238, %r2237, 4;
	shf.l.wrap.b32 	%r2240, %r2237, %r2238, 4;
	mov.b64 	%rd3429, {%r2240, %r2239};
	shf.l.wrap.b32 	%r2241, %r2237, %r2238, 30;
	shf.l.wrap.b32 	%r2242, %r2238, %r2237, 30;
	mov.b64 	%rd3430, {%r2242, %r2241};
	xor.b64  	%rd3431, %rd3429, %rd3430;
	shf.l.wrap.b32 	%r2243, %r2237, %r2238, 25;
	shf.l.wrap.b32 	%r2244, %r2238, %r2237, 25;
	mov.b64 	%rd3432, {%r2244, %r2243};
	xor.b64  	%rd3433, %rd3431, %rd3432;
	xor.b64  	%rd3434, %rd3389, %rd3363;
	and.b64  	%rd3435, %rd3415, %rd3434;
	and.b64  	%rd3436, %rd3389, %rd3363;
	xor.b64  	%rd3437, %rd3435, %rd3436;
	add.s64 	%rd3438, %rd3433, %rd3437;
	add.s64 	%rd3439, %rd3428, %rd3337;
	add.s64 	%rd3440, %rd3438, %rd3428;
	mov.b64 	{%r2245, %r2246}, %rd3439;
	shf.l.wrap.b32 	%r2247, %r2246, %r2245, 18;
	shf.l.wrap.b32 	%r2248, %r2245, %r2246, 18;
	mov.b64 	%rd3441, {%r2248, %r2247};
	shf.l.wrap.b32 	%r2249, %r2246, %r2245, 14;
	shf.l.wrap.b32 	%r2250, %r2245, %r2246, 14;
	mov.b64 	%rd3442, {%r2250, %r2249};
	xor.b64  	%rd3443, %rd3441, %rd3442;
	shf.l.wrap.b32 	%r2251, %r2245, %r2246, 23;
	shf.l.wrap.b32 	%r2252, %r2246, %r2245, 23;
	mov.b64 	%rd3444, {%r2252, %r2251};
	xor.b64  	%rd3445, %rd3443, %rd3444;
	and.b64  	%rd3446, %rd3439, %rd3414;
	not.b64 	%rd3447, %rd3439;
	and.b64  	%rd3448, %rd3388, %rd3447;
	or.b64  	%rd3449, %rd3446, %rd3448;
	ld.const.u64 	%rd3450, [K+584];
	add.s64 	%rd3451, %rd3449, %rd3362;
	add.s64 	%rd3452, %rd3451, %rd3445;
	add.s64 	%rd3453, %rd3452, %rd3450;
	add.s64 	%rd3454, %rd3453, %rd1509;
	mov.b64 	{%r2253, %r2254}, %rd3440;
	shf.l.wrap.b32 	%r2255, %r2254, %r2253, 4;
	shf.l.wrap.b32 	%r2256, %r2253, %r2254, 4;
	mov.b64 	%rd3455, {%r2256, %r2255};
	shf.l.wrap.b32 	%r2257, %r2253, %r2254, 30;
	shf.l.wrap.b32 	%r2258, %r2254, %r2253, 30;
	mov.b64 	%rd3456, {%r2258, %r2257};
	xor.b64  	%rd3457, %rd3455, %rd3456;
	shf.l.wrap.b32 	%r2259, %r2253, %r2254, 25;
	shf.l.wrap.b32 	%r2260, %r2254, %r2253, 25;
	mov.b64 	%rd3458, {%r2260, %r2259};
	xor.b64  	%rd3459, %rd3457, %rd3458;
	xor.b64  	%rd3460, %rd3415, %rd3389;
	and.b64  	%rd3461, %rd3440, %rd3460;
	and.b64  	%rd3462, %rd3415, %rd3389;
	xor.b64  	%rd3463, %rd3461, %rd3462;
	add.s64 	%rd3464, %rd3459, %rd3463;
	add.s64 	%rd3465, %rd3454, %rd3363;
	add.s64 	%rd3466, %rd3464, %rd3454;
	mov.b64 	{%r2261, %r2262}, %rd3465;
	shf.l.wrap.b32 	%r2263, %r2262, %r2261, 18;
	shf.l.wrap.b32 	%r2264, %r2261, %r2262, 18;
	mov.b64 	%rd3467, {%r2264, %r2263};
	shf.l.wrap.b32 	%r2265, %r2262, %r2261, 14;
	shf.l.wrap.b32 	%r2266, %r2261, %r2262, 14;
	mov.b64 	%rd3468, {%r2266, %r2265};
	xor.b64  	%rd3469, %rd3467, %rd3468;
	shf.l.wrap.b32 	%r2267, %r2261, %r2262, 23;
	shf.l.wrap.b32 	%r2268, %r2262, %r2261, 23;
	mov.b64 	%rd3470, {%r2268, %r2267};
	xor.b64  	%rd3471, %rd3469, %rd3470;
	and.b64  	%rd3472, %rd3465, %rd3439;
	not.b64 	%rd3473, %rd3465;
	and.b64  	%rd3474, %rd3414, %rd3473;
	or.b64  	%rd3475, %rd3472, %rd3474;
	ld.const.u64 	%rd49, [K+592];
	add.s64 	%rd3476, %rd3475, %rd3388;
	add.s64 	%rd3477, %rd3476, %rd3471;
	add.s64 	%rd3478, %rd3477, %rd49;
	add.s64 	%rd3479, %rd3478, %rd1522;
	mov.b64 	{%r2269, %r2270}, %rd3466;
	shf.l.wrap.b32 	%r2271, %r2270, %r2269, 4;
	shf.l.wrap.b32 	%r2272, %r2269, %r2270, 4;
	mov.b64 	%rd3480, {%r2272, %r2271};
	shf.l.wrap.b32 	%r2273, %r2269, %r2270, 30;
	shf.l.wrap.b32 	%r2274, %r2270, %r2269, 30;
	mov.b64 	%rd3481, {%r2274, %r2273};
	xor.b64  	%rd3482, %rd3480, %rd3481;
	shf.l.wrap.b32 	%r2275, %r2269, %r2270, 25;
	shf.l.wrap.b32 	%r2276, %r2270, %r2269, 25;
	mov.b64 	%rd3483, {%r2276, %r2275};
	xor.b64  	%rd3484, %rd3482, %rd3483;
	xor.b64  	%rd3485, %rd3440, %rd3415;
	and.b64  	%rd3486, %rd3466, %rd3485;
	and.b64  	%rd3487, %rd3440, %rd3415;
	xor.b64  	%rd3488, %rd3486, %rd3487;
	add.s64 	%rd3489, %rd3484, %rd3488;
	add.s64 	%rd3490, %rd3479, %rd3389;
	add.s64 	%rd3491, %rd3489, %rd3479;
	mov.b64 	{%r2277, %r2278}, %rd3490;
	shf.l.wrap.b32 	%r2279, %r2278, %r2277, 18;
	shf.l.wrap.b32 	%r2280, %r2277, %r2278, 18;
	mov.b64 	%rd3492, {%r2280, %r2279};
	shf.l.wrap.b32 	%r2281, %r2278, %r2277, 14;
	shf.l.wrap.b32 	%r2282, %r2277, %r2278, 14;
	mov.b64 	%rd3493, {%r2282, %r2281};
	xor.b64  	%rd3494, %rd3492, %rd3493;
	shf.l.wrap.b32 	%r2283, %r2277, %r2278, 23;
	shf.l.wrap.b32 	%r2284, %r2278, %r2277, 23;
	mov.b64 	%rd3495, {%r2284, %r2283};
	xor.b64  	%rd3496, %rd3494, %rd3495;
	and.b64  	%rd3497, %rd3490, %rd3465;
	not.b64 	%rd3498, %rd3490;
	and.b64  	%rd3499, %rd3439, %rd3498;
	or.b64  	%rd3500, %rd3497, %rd3499;
	ld.const.u64 	%rd3501, [K+600];
	add.s64 	%rd3502, %rd3500, %rd3414;
	add.s64 	%rd3503, %rd3502, %rd3496;
	add.s64 	%rd3504, %rd3503, %rd3501;
	add.s64 	%rd3505, %rd3504, %rd1535;
	mov.b64 	{%r2285, %r2286}, %rd3491;
	shf.l.wrap.b32 	%r2287, %r2286, %r2285, 4;
	shf.l.wrap.b32 	%r2288, %r2285, %r2286, 4;
	mov.b64 	%rd3506, {%r2288, %r2287};
	shf.l.wrap.b32 	%r2289, %r2285, %r2286, 30;
	shf.l.wrap.b32 	%r2290, %r2286, %r2285, 30;
	mov.b64 	%rd3507, {%r2290, %r2289};
	xor.b64  	%rd3508, %rd3506, %rd3507;
	shf.l.wrap.b32 	%r2291, %r2285, %r2286, 25;
	shf.l.wrap.b32 	%r2292, %r2286, %r2285, 25;
	mov.b64 	%rd3509, {%r2292, %r2291};
	xor.b64  	%rd3510, %rd3508, %rd3509;
	xor.b64  	%rd3511, %rd3466, %rd3440;
	and.b64  	%rd3512, %rd3491, %rd3511;
	and.b64  	%rd3513, %rd3466, %rd3440;
	xor.b64  	%rd3514, %rd3512, %rd3513;
	add.s64 	%rd3515, %rd3510, %rd3514;
	add.s64 	%rd3516, %rd3505, %rd3415;
	add.s64 	%rd3517, %rd3515, %rd3505;
	mov.b64 	{%r2293, %r2294}, %rd3516;
	shf.l.wrap.b32 	%r2295, %r2294, %r2293, 18;
	shf.l.wrap.b32 	%r2296, %r2293, %r2294, 18;
	mov.b64 	%rd3518, {%r2296, %r2295};
	shf.l.wrap.b32 	%r2297, %r2294, %r2293, 14;
	shf.l.wrap.b32 	%r2298, %r2293, %r2294, 14;
	mov.b64 	%rd3519, {%r2298, %r2297};
	xor.b64  	%rd3520, %rd3518, %rd3519;
	shf.l.wrap.b32 	%r2299, %r2293, %r2294, 23;
	shf.l.wrap.b32 	%r2300, %r2294, %r2293, 23;
	mov.b64 	%rd3521, {%r2300, %r2299};
	xor.b64  	%rd3522, %rd3520, %rd3521;
	and.b64  	%rd3523, %rd3516, %rd3490;
	not.b64 	%rd3524, %rd3516;
	and.b64  	%rd3525, %rd3465, %rd3524;
	or.b64  	%rd3526, %rd3523, %rd3525;
	ld.const.u64 	%rd50, [K+608];
	add.s64 	%rd3527, %rd3526, %rd3439;
	add.s64 	%rd3528, %rd3527, %rd3522;
	add.s64 	%rd3529, %rd3528, %rd50;
	add.s64 	%rd3530, %rd3529, %rd1548;
	mov.b64 	{%r2301, %r2302}, %rd3517;
	shf.l.wrap.b32 	%r2303, %r2302, %r2301, 4;
	shf.l.wrap.b32 	%r2304, %r2301, %r2302, 4;
	mov.b64 	%rd3531, {%r2304, %r2303};
	shf.l.wrap.b32 	%r2305, %r2301, %r2302, 30;
	shf.l.wrap.b32 	%r2306, %r2302, %r2301, 30;
	mov.b64 	%rd3532, {%r2306, %r2305};
	xor.b64  	%rd3533, %rd3531, %rd3532;
	shf.l.wrap.b32 	%r2307, %r2301, %r2302, 25;
	shf.l.wrap.b32 	%r2308, %r2302, %r2301, 25;
	mov.b64 	%rd3534, {%r2308, %r2307};
	xor.b64  	%rd3535, %rd3533, %rd3534;
	xor.b64  	%rd3536, %rd3491, %rd3466;
	and.b64  	%rd3537, %rd3517, %rd3536;
	and.b64  	%rd3538, %rd3491, %rd3466;
	xor.b64  	%rd3539, %rd3537, %rd3538;
	add.s64 	%rd3540, %rd3535, %rd3539;
	add.s64 	%rd3541, %rd3530, %rd3440;
	add.s64 	%rd3542, %rd3540, %rd3530;
	mov.b64 	{%r2309, %r2310}, %rd3541;
	shf.l.wrap.b32 	%r2311, %r2310, %r2309, 18;
	shf.l.wrap.b32 	%r2312, %r2309, %r2310, 18;
	mov.b64 	%rd3543, {%r2312, %r2311};
	shf.l.wrap.b32 	%r2313, %r2310, %r2309, 14;
	shf.l.wrap.b32 	%r2314, %r2309, %r2310, 14;
	mov.b64 	%rd3544, {%r2314, %r2313};
	xor.b64  	%rd3545, %rd3543, %rd3544;
	shf.l.wrap.b32 	%r2315, %r2309, %r2310, 23;
	shf.l.wrap.b32 	%r2316, %r2310, %r2309, 23;
	mov.b64 	%rd3546, {%r2316, %r2315};
	xor.b64  	%rd3547, %rd3545, %rd3546;
	and.b64  	%rd3548, %rd3541, %rd3516;
	not.b64 	%rd3549, %rd3541;
	and.b64  	%rd3550, %rd3490, %rd3549;
	or.b64  	%rd3551, %rd3548, %rd3550;
	ld.const.u64 	%rd3552, [K+616];
	add.s64 	%rd3553, %rd3551, %rd3465;
	add.s64 	%rd3554, %rd3553, %rd3547;
	add.s64 	%rd3555, %rd3554, %rd3552;
	add.s64 	%rd3556, %rd3555, %rd1561;
	mov.b64 	{%r2317, %r2318}, %rd3542;
	shf.l.wrap.b32 	%r2319, %r2318, %r2317, 4;
	shf.l.wrap.b32 	%r2320, %r2317, %r2318, 4;
	mov.b64 	%rd3557, {%r2320, %r2319};
	shf.l.wrap.b32 	%r2321, %r2317, %r2318, 30;
	shf.l.wrap.b32 	%r2322, %r2318, %r2317, 30;
	mov.b64 	%rd3558, {%r2322, %r2321};
	xor.b64  	%rd3559, %rd3557, %rd3558;
	shf.l.wrap.b32 	%r2323, %r2317, %r2318, 25;
	shf.l.wrap.b32 	%r2324, %r2318, %r2317, 25;
	mov.b64 	%rd3560, {%r2324, %r2323};
	xor.b64  	%rd3561, %rd3559, %rd3560;
	xor.b64  	%rd3562, %rd3517, %rd3491;
	and.b64  	%rd3563, %rd3542, %rd3562;
	and.b64  	%rd3564, %rd3517, %rd3491;
	xor.b64  	%rd3565, %rd3563, %rd3564;
	add.s64 	%rd3566, %rd3561, %rd3565;
	add.s64 	%rd3567, %rd3556, %rd3466;
	add.s64 	%rd3568, %rd3566, %rd3556;
	mov.b64 	{%r2325, %r2326}, %rd3567;
	shf.l.wrap.b32 	%r2327, %r2326, %r2325, 18;
	shf.l.wrap.b32 	%r2328, %r2325, %r2326, 18;
	mov.b64 	%rd3569, {%r2328, %r2327};
	shf.l.wrap.b32 	%r2329, %r2326, %r2325, 14;
	shf.l.wrap.b32 	%r2330, %r2325, %r2326, 14;
	mov.b64 	%rd3570, {%r2330, %r2329};
	xor.b64  	%rd3571, %rd3569, %rd3570;
	shf.l.wrap.b32 	%r2331, %r2325, %r2326, 23;
	shf.l.wrap.b32 	%r2332, %r2326, %r2325, 23;
	mov.b64 	%rd3572, {%r2332, %r2331};
	xor.b64  	%rd3573, %rd3571, %rd3572;
	and.b64  	%rd3574, %rd3567, %rd3541;
	not.b64 	%rd3575, %rd3567;
	and.b64  	%rd3576, %rd3516, %rd3575;
	or.b64  	%rd3577, %rd3574, %rd3576;
	ld.const.u64 	%rd51, [K+624];
	add.s64 	%rd3578, %rd3577, %rd3490;
	add.s64 	%rd3579, %rd3578, %rd3573;
	add.s64 	%rd3580, %rd3579, %rd51;
	add.s64 	%rd3581, %rd3580, %rd1574;
	mov.b64 	{%r2333, %r2334}, %rd3568;
	shf.l.wrap.b32 	%r2335, %r2334, %r2333, 4;
	shf.l.wrap.b32 	%r2336, %r2333, %r2334, 4;
	mov.b64 	%rd3582, {%r2336, %r2335};
	shf.l.wrap.b32 	%r2337, %r2333, %r2334, 30;
	shf.l.wrap.b32 	%r2338, %r2334, %r2333, 30;
	mov.b64 	%rd3583, {%r2338, %r2337};
	xor.b64  	%rd3584, %rd3582, %rd3583;
	shf.l.wrap.b32 	%r2339, %r2333, %r2334, 25;
	shf.l.wrap.b32 	%r2340, %r2334, %r2333, 25;
	mov.b64 	%rd3585, {%r2340, %r2339};
	xor.b64  	%rd3586, %rd3584, %rd3585;
	xor.b64  	%rd3587, %rd3542, %rd3517;
	and.b64  	%rd3588, %rd3568, %rd3587;
	and.b64  	%rd3589, %rd3542, %rd3517;
	xor.b64  	%rd3590, %rd3588, %rd3589;
	add.s64 	%rd3591, %rd3586, %rd3590;
	add.s64 	%rd3592, %rd3581, %rd3491;
	add.s64 	%rd3593, %rd3591, %rd3581;
	mov.b64 	{%r2341, %r2342}, %rd3592;
	shf.l.wrap.b32 	%r2343, %r2342, %r2341, 18;
	shf.l.wrap.b32 	%r2344, %r2341, %r2342, 18;
	mov.b64 	%rd3594, {%r2344, %r2343};
	shf.l.wrap.b32 	%r2345, %r2342, %r2341, 14;
	shf.l.wrap.b32 	%r2346, %r2341, %r2342, 14;
	mov.b64 	%rd3595, {%r2346, %r2345};
	xor.b64  	%rd3596, %rd3594, %rd3595;
	shf.l.wrap.b32 	%r2347, %r2341, %r2342, 23;
	shf.l.wrap.b32 	%r2348, %r2342, %r2341, 23;
	mov.b64 	%rd3597, {%r2348, %r2347};
	xor.b64  	%rd3598, %rd3596, %rd3597;
	and.b64  	%rd3599, %rd3592, %rd3567;
	not.b64 	%rd3600, %rd3592;
	and.b64  	%rd3601, %rd3541, %rd3600;
	or.b64  	%rd3602, %rd3599, %rd3601;
	ld.const.u64 	%rd3603, [K+632];
	add.s64 	%rd3604, %rd3602, %rd3516;
	add.s64 	%rd3605, %rd3604, %rd3598;
	add.s64 	%rd3606, %rd3605, %rd3603;
	add.s64 	%rd3607, %rd3606, %rd1587;
	mov.b64 	{%r2349, %r2350}, %rd3593;
	shf.l.wrap.b32 	%r2351, %r2350, %r2349, 4;
	shf.l.wrap.b32 	%r2352, %r2349, %r2350, 4;
	mov.b64 	%rd3608, {%r2352, %r2351};
	shf.l.wrap.b32 	%r2353, %r2349, %r2350, 30;
	shf.l.wrap.b32 	%r2354, %r2350, %r2349, 30;
	mov.b64 	%rd3609, {%r2354, %r2353};
	xor.b64  	%rd3610, %rd3608, %rd3609;
	shf.l.wrap.b32 	%r2355, %r2349, %r2350, 25;
	shf.l.wrap.b32 	%r2356, %r2350, %r2349, 25;
	mov.b64 	%rd3611, {%r2356, %r2355};
	xor.b64  	%rd3612, %rd3610, %rd3611;
	xor.b64  	%rd3613, %rd3568, %rd3542;
	and.b64  	%rd3614, %rd3593, %rd3613;
	and.b64  	%rd3615, %rd3568, %rd3542;
	xor.b64  	%rd3616, %rd3614, %rd3615;
	add.s64 	%rd3617, %rd3612, %rd3616;
	add.s64 	%rd3618, %rd3617, %rd3607;
	add.s64 	%rd3619, %rd3618, 7640891576956012808;
	shr.u64 	%rd3620, %rd3619, 60;
	cvt.u16.u64 	%rs217, %rd3620;
	ld.local.u16 	%rs218, [%rd7+22];
	and.b16  	%rs219, %rs218, 15;
	setp.eq.s16 	%p29, %rs219, %rs217;
	@%p29 bra 	$L__BB0_39;
	atom.global.add.u64 	%rd3621, [%rd2], 1;
	bra.uni 	$L__BB0_244;
$L__BB0_39:
	ld.local.u32 	%r2358, [%rd7];
	mul.wide.s32 	%rd3622, %r2358, 10;
	mov.u64 	%rd3623, wordlist;
	add.s64 	%rd52, %rd3623, %rd3622;
	ld.const.u8 	%rs387, [%rd52];
	setp.eq.s16 	%p30, %rs387, 0;
	mov.b32 	%r11207, 0;
	@%p30 bra 	$L__BB0_42;
	mov.b32 	%r11205, 0;
	mov.u32 	%r11206, %r11205;
$L__BB0_41:
	add.s32 	%r11207, %r11206, 1;
	cvt.u64.u32 	%rd3624, %r11206;
	add.s64 	%rd3625, %rd17462, %rd3624;
	st.local.u8 	[%rd3625], %rs387;
	add.s32 	%r37, %r11205, 1;
	cvt.u64.u32 	%rd3626, %r11205;
	add.s64 	%rd3627, %rd52, %rd3626;
	ld.const.u8 	%rs387, [%rd3627+1];
	setp.ne.s16 	%p31, %rs387, 0;
	mov.u32 	%r11205, %r37;
	mov.u32 	%r11206, %r11207;
	@%p31 bra 	$L__BB0_41;
$L__BB0_42:
	add.s32 	%r11210, %r11207, 1;
	cvt.s64.s32 	%rd3628, %r11207;
	add.s64 	%rd3629, %rd17462, %rd3628;
	mov.b16 	%rs220, 32;
	st.local.u8 	[%rd3629], %rs220;
	ld.local.u32 	%r2360, [%rd7+4];
	mul.wide.s32 	%rd3630, %r2360, 10;
	add.s64 	%rd53, %rd3623, %rd3630;
	ld.const.u8 	%rs388, [%rd53];
	setp.eq.s16 	%p32, %rs388, 0;
	@%p32 bra 	$L__BB0_45;
	mov.b32 	%r11208, 0;
	mov.u32 	%r11209, %r11210;
$L__BB0_44:
	add.s32 	%r11210, %r11209, 1;
	cvt.s64.s32 	%rd3632, %r11209;
	add.s64 	%rd3633, %rd17462, %rd3632;
	st.local.u8 	[%rd3633], %rs388;
	add.s32 	%r43, %r11208, 1;
	cvt.u64.u32 	%rd3634, %r11208;
	add.s64 	%rd3635, %rd53, %rd3634;
	ld.const.u8 	%rs388, [%rd3635+1];
	setp.ne.s16 	%p33, %rs388, 0;
	mov.u32 	%r11208, %r43;
	mov.u32 	%r11209, %r11210;
	@%p33 bra 	$L__BB0_44;
$L__BB0_45:
	add.s32 	%r11213, %r11210, 1;
	cvt.s64.s32 	%rd3636, %r11210;
	add.s64 	%rd3637, %rd17462, %rd3636;
	mov.b16 	%rs221, 32;
	st.local.u8 	[%rd3637], %rs221;
	ld.local.u32 	%r2362, [%rd7+8];
	mul.wide.s32 	%rd3638, %r2362, 10;
	add.s64 	%rd54, %rd3623, %rd3638;
	ld.const.u8 	%rs389, [%rd54];
	setp.eq.s16 	%p34, %rs389, 0;
	@%p34 bra 	$L__BB0_48;
	mov.b32 	%r11211, 0;
	mov.u32 	%r11212, %r11213;
$L__BB0_47:
	add.s32 	%r11213, %r11212, 1;
	cvt.s64.s32 	%rd3640, %r11212;
	add.s64 	%rd3641, %rd17462, %rd3640;
	st.local.u8 	[%rd3641], %rs389;
	add.s32 	%r49, %r11211, 1;
	cvt.u64.u32 	%rd3642, %r11211;
	add.s64 	%rd3643, %rd54, %rd3642;
	ld.const.u8 	%rs389, [%rd3643+1];
	setp.ne.s16 	%p35, %rs389, 0;
	mov.u32 	%r11211, %r49;
	mov.u32 	%r11212, %r11213;
	@%p35 bra 	$L__BB0_47;
$L__BB0_48:
	add.s32 	%r11216, %r11213, 1;
	cvt.s64.s32 	%rd3644, %r11213;
	add.s64 	%rd3645, %rd17462, %rd3644;
	mov.b16 	%rs222, 32;
	st.local.u8 	[%rd3645], %rs222;
	ld.local.u32 	%r2364, [%rd7+12];
	mul.wide.s32 	%rd3646, %r2364, 10;
	add.s64 	%rd55, %rd3623, %rd3646;
	ld.const.u8 	%rs390, [%rd55];
	setp.eq.s16 	%p36, %rs390, 0;
	@%p36 bra 	$L__BB0_51;
	mov.b32 	%r11214, 0;
	mov.u32 	%r11215, %r11216;
$L__BB0_50:
	add.s32 	%r11216, %r11215, 1;
	cvt.s64.s32 	%rd3648, %r11215;
	add.s64 	%rd3649, %rd17462, %rd3648;
	st.local.u8 	[%rd3649], %rs390;
	add.s32 	%r55, %r11214, 1;
	cvt.u64.u32 	%rd3650, %r11214;
	add.s64 	%rd3651, %rd55, %rd3650;
	ld.const.u8 	%rs390, [%rd3651+1];
	setp.ne.s16 	%p37, %rs390, 0;
	mov.u32 	%r11214, %r55;
	mov.u32 	%r11215, %r11216;
	@%p37 bra 	$L__BB0_50;
$L__BB0_51:
	add.s32 	%r11219, %r11216, 1;
	cvt.s64.s32 	%rd3652, %r11216;
	add.s64 	%rd3653, %rd17462, %rd3652;
	mov.b16 	%rs223, 32;
	st.local.u8 	[%rd3653], %rs223;
	ld.local.u32 	%r2366, [%rd7+16];
	mul.wide.s32 	%rd3654, %r2366, 10;
	add.s64 	%rd56, %rd3623, %rd3654;
	ld.const.u8 	%rs391, [%rd56];
	setp.eq.s16 	%p38, %rs391, 0;
	@%p38 bra 	$L__BB0_54;
	mov.b32 	%r11217, 0;
	mov.u32 	%r11218, %r11219;
$L__BB0_53:
	add.s32 	%r11219, %r11218, 1;
	cvt.s64.s32 	%rd3656, %r11218;
	add.s64 	%rd3657, %rd17462, %rd3656;
	st.local.u8 	[%rd3657], %rs391;
	add.s32 	%r61, %r11217, 1;
	cvt.u64.u32 	%rd3658, %r11217;
	add.s64 	%rd3659, %rd56, %rd3658;
	ld.const.u8 	%rs391, [%rd3659+1];
	setp.ne.s16 	%p39, %rs391, 0;
	mov.u32 	%r11217, %r61;
	mov.u32 	%r11218, %r11219;
	@%p39 bra 	$L__BB0_53;
$L__BB0_54:
	add.s32 	%r11222, %r11219, 1;
	cvt.s64.s32 	%rd3660, %r11219;
	add.s64 	%rd3661, %rd17462, %rd3660;
	mov.b16 	%rs224, 32;
	st.local.u8 	[%rd3661], %rs224;
	ld.local.u32 	%r2368, [%rd7+20];
	mul.wide.s32 	%rd3662, %r2368, 10;
	add.s64 	%rd57, %rd3623, %rd3662;
	ld.const.u8 	%rs392, [%rd57];
	setp.eq.s16 	%p40, %rs392, 0;
	@%p40 bra 	$L__BB0_57;
	mov.b32 	%r11220, 0;
	mov.u32 	%r11221, %r11222;
$L__BB0_56:
	add.s32 	%r11222, %r11221, 1;
	cvt.s64.s32 	%rd3664, %r11221;
	add.s64 	%rd3665, %rd17462, %rd3664;
	st.local.u8 	[%rd3665], %rs392;
	add.s32 	%r67, %r11220, 1;
	cvt.u64.u32 	%rd3666, %r11220;
	add.s64 	%rd3667, %rd57, %rd3666;
	ld.const.u8 	%rs392, [%rd3667+1];
	setp.ne.s16 	%p41, %rs392, 0;
	mov.u32 	%r11220, %r67;
	mov.u32 	%r11221, %r11222;
	@%p41 bra 	$L__BB0_56;
$L__BB0_57:
	add.s32 	%r11225, %r11222, 1;
	cvt.s64.s32 	%rd3668, %r11222;
	add.s64 	%rd3669, %rd17462, %rd3668;
	mov.b16 	%rs225, 32;
	st.local.u8 	[%rd3669], %rs225;
	ld.local.u32 	%r2370, [%rd7+24];
	mul.wide.s32 	%rd3670, %r2370, 10;
	add.s64 	%rd58, %rd3623, %rd3670;
	ld.const.u8 	%rs393, [%rd58];
	setp.eq.s16 	%p42, %rs393, 0;
	@%p42 bra 	$L__BB0_60;
	mov.b32 	%r11223, 0;
	mov.u32 	%r11224, %r11225;
$L__BB0_59:
	add.s32 	%r11225, %r11224, 1;
	cvt.s64.s32 	%rd3672, %r11224;
	add.s64 	%rd3673, %rd17462, %rd3672;
	st.local.u8 	[%rd3673], %rs393;
	add.s32 	%r73, %r11223, 1;
	cvt.u64.u32 	%rd3674, %r11223;
	add.s64 	%rd3675, %rd58, %rd3674;
	ld.const.u8 	%rs393, [%rd3675+1];
	setp.ne.s16 	%p43, %rs393, 0;
	mov.u32 	%r11223, %r73;
	mov.u32 	%r11224, %r11225;
	@%p43 bra 	$L__BB0_59;
$L__BB0_60:
	add.s32 	%r11228, %r11225, 1;
	cvt.s64.s32 	%rd3676, %r11225;
	add.s64 	%rd3677, %rd17462, %rd3676;
	mov.b16 	%rs226, 32;
	st.local.u8 	[%rd3677], %rs226;
	ld.local.u32 	%r2372, [%rd7+28];
	mul.wide.s32 	%rd3678, %r2372, 10;
	add.s64 	%rd59, %rd3623, %rd3678;
	ld.const.u8 	%rs394, [%rd59];
	setp.eq.s16 	%p44, %rs394, 0;
	@%p44 bra 	$L__BB0_63;
	mov.b32 	%r11226, 0;
	mov.u32 	%r11227, %r11228;
$L__BB0_62:
	add.s32 	%r11228, %r11227, 1;
	cvt.s64.s32 	%rd3680, %r11227;
	add.s64 	%rd3681, %rd17462, %rd3680;
	st.local.u8 	[%rd3681], %rs394;
	add.s32 	%r79, %r11226, 1;
	cvt.u64.u32 	%rd3682, %r11226;
	add.s64 	%rd3683, %rd59, %rd3682;
	ld.const.u8 	%rs394, [%rd3683+1];
	setp.ne.s16 	%p45, %rs394, 0;
	mov.u32 	%r11226, %r79;
	mov.u32 	%r11227, %r11228;
	@%p45 bra 	$L__BB0_62;
$L__BB0_63:
	add.s32 	%r11231, %r11228, 1;
	cvt.s64.s32 	%rd3684, %r11228;
	add.s64 	%rd3685, %rd17462, %rd3684;
	mov.b16 	%rs227, 32;
	st.local.u8 	[%rd3685], %rs227;
	ld.local.u32 	%r2374, [%rd7+32];
	mul.wide.s32 	%rd3686, %r2374, 10;
	add.s64 	%rd60, %rd3623, %rd3686;
	ld.const.u8 	%rs395, [%rd60];
	setp.eq.s16 	%p46, %rs395, 0;
	@%p46 bra 	$L__BB0_66;
	mov.b32 	%r11229, 0;
	mov.u32 	%r11230, %r11231;
$L__BB0_65:
	add.s32 	%r11231, %r11230, 1;
	cvt.s64.s32 	%rd3688, %r11230;
	add.s64 	%rd3689, %rd17462, %rd3688;
	st.local.u8 	[%rd3689], %rs395;
	add.s32 	%r85, %r11229, 1;
	cvt.u64.u32 	%rd3690, %r11229;
	add.s64 	%rd3691, %rd60, %rd3690;
	ld.const.u8 	%rs395, [%rd3691+1];
	setp.ne.s16 	%p47, %rs395, 0;
	mov.u32 	%r11229, %r85;
	mov.u32 	%r11230, %r11231;
	@%p47 bra 	$L__BB0_65;
$L__BB0_66:
	add.s32 	%r11234, %r11231, 1;
	cvt.s64.s32 	%rd3692, %r11231;
	add.s64 	%rd3693, %rd17462, %rd3692;
	mov.b16 	%rs228, 32;
	st.local.u8 	[%rd3693], %rs228;
	ld.local.u32 	%r2376, [%rd7+36];
	mul.wide.s32 	%rd3694, %r2376, 10;
	add.s64 	%rd61, %rd3623, %rd3694;
	ld.const.u8 	%rs396, [%rd61];
	setp.eq.s16 	%p48, %rs396, 0;
	@%p48 bra 	$L__BB0_69;
	mov.b32 	%r11232, 0;
	mov.u32 	%r11233, %r11234;
$L__BB0_68:
	add.s32 	%r11234, %r11233, 1;
	cvt.s64.s32 	%rd3696, %r11233;
	add.s64 	%rd3697, %rd17462, %rd3696;
	st.local.u8 	[%rd3697], %rs396;
	add.s32 	%r91, %r11232, 1;
	cvt.u64.u32 	%rd3698, %r11232;
	add.s64 	%rd3699, %rd61, %rd3698;
	ld.const.u8 	%rs396, [%rd3699+1];
	setp.ne.s16 	%p49, %rs396, 0;
	mov.u32 	%r11232, %r91;
	mov.u32 	%r11233, %r11234;
	@%p49 bra 	$L__BB0_68;
$L__BB0_69:
	add.s32 	%r11237, %r11234, 1;
	cvt.s64.s32 	%rd3700, %r11234;
	add.s64 	%rd3701, %rd17462, %rd3700;
	mov.b16 	%rs229, 32;
	st.local.u8 	[%rd3701], %rs229;
	ld.local.u32 	%r2378, [%rd7+40];
	mul.wide.s32 	%rd3702, %r2378, 10;
	add.s64 	%rd62, %rd3623, %rd3702;
	ld.const.u8 	%rs397, [%rd62];
	setp.eq.s16 	%p50, %rs397, 0;
	@%p50 bra 	$L__BB0_72;
	mov.b32 	%r11235, 0;
	mov.u32 	%r11236, %r11237;
$L__BB0_71:
	add.s32 	%r11237, %r11236, 1;
	cvt.s64.s32 	%rd3704, %r11236;
	add.s64 	%rd3705, %rd17462, %rd3704;
	st.local.u8 	[%rd3705], %rs397;
	add.s32 	%r97, %r11235, 1;
	cvt.u64.u32 	%rd3706, %r11235;
	add.s64 	%rd3707, %rd62, %rd3706;
	ld.const.u8 	%rs397, [%rd3707+1];
	setp.ne.s16 	%p51, %rs397, 0;
	mov.u32 	%r11235, %r97;
	mov.u32 	%r11236, %r11237;
	@%p51 bra 	$L__BB0_71;
$L__BB0_72:
	add.s32 	%r11240, %r11237, 1;
	cvt.s64.s32 	%rd3708, %r11237;
	add.s64 	%rd3709, %rd17462, %rd3708;
	mov.b16 	%rs230, 32;
	st.local.u8 	[%rd3709], %rs230;
	ld.local.u32 	%r2380, [%rd7+44];
	mul.wide.s32 	%rd3710, %r2380, 10;
	add.s64 	%rd63, %rd3623, %rd3710;
	ld.const.u8 	%rs398, [%rd63];
	setp.eq.s16 	%p52, %rs398, 0;
	@%p52 bra 	$L__BB0_75;
	mov.b32 	%r11238, 0;
	mov.u32 	%r11239, %r11240;
$L__BB0_74:
	add.s32 	%r11240, %r11239, 1;
	cvt.s64.s32 	%rd3712, %r11239;
	add.s64 	%rd3713, %rd17462, %rd3712;
	st.local.u8 	[%rd3713], %rs398;
	add.s32 	%r103, %r11238, 1;
	cvt.u64.u32 	%rd3714, %r11238;
	add.s64 	%rd3715, %rd63, %rd3714;
	ld.const.u8 	%rs398, [%rd3715+1];
	setp.ne.s16 	%p53, %rs398, 0;
	mov.u32 	%r11238, %r103;
	mov.u32 	%r11239, %r11240;
	@%p53 bra 	$L__BB0_74;
$L__BB0_75:
	cvt.s64.s32 	%rd3716, %r11240;
	add.s64 	%rd3717, %rd17462, %rd3716;
	mov.b16 	%rs231, 0;
	st.local.u8 	[%rd3717], %rs231;
	setp.lt.s32 	%p54, %r11240, 129;
	mov.b32 	%r2382, 0;
	st.local.v4.b32 	[%rd5], {%r2382, %r2382, %r2382, %r2382};
	st.local.v4.b32 	[%rd5+16], {%r2382, %r2382, %r2382, %r2382};
	st.local.v4.b32 	[%rd5+32], {%r2382, %r2382, %r2382, %r2382};
	st.local.v4.b32 	[%rd5+48], {%r2382, %r2382, %r2382, %r2382};
	st.local.v4.b32 	[%rd5+64], {%r2382, %r2382, %r2382, %r2382};
	st.local.v4.b32 	[%rd5+80], {%r2382, %r2382, %r2382, %r2382};
	st.local.v4.b32 	[%rd5+96], {%r2382, %r2382, %r2382, %r2382};
	st.local.v4.b32 	[%rd5+112], {%r2382, %r2382, %r2382, %r2382};
	st.local.v4.b32 	[%rd6], {%r2382, %r2382, %r2382, %r2382};
	st.local.v4.b32 	[%rd6+16], {%r2382, %r2382, %r2382, %r2382};
	st.local.v4.b32 	[%rd6+32], {%r2382, %r2382, %r2382, %r2382};
	st.local.v4.b32 	[%rd6+48], {%r2382, %r2382, %r2382, %r2382};
	st.local.v4.b32 	[%rd6+64], {%r2382, %r2382, %r2382, %r2382};
	st.local.v4.b32 	[%rd6+80], {%r2382, %r2382, %r2382, %r2382};
	st.local.v4.b32 	[%rd6+96], {%r2382, %r2382, %r2382, %r2382};
	st.local.v4.b32 	[%rd6+112], {%r2382, %r2382, %r2382, %r2382};
	mov.u32 	%r11252, %r11240;
	@%p54 bra 	$L__BB0_77;
	ld.local.v4.b32 	{%r2384, %r2385, %r2386, %r2387}, [%rd17462];
	bfe.u32 	%r2388, %r2387, 24, 8;
	bfe.u32 	%r2389, %r2386, 24, 8;
	bfe.u32 	%r2390, %r2386, 16, 8;
	bfe.u32 	%r2391, %r2386, 8, 8;
	bfe.u32 	%r2392, %r2386, 0, 8;
	bfe.u32 	%r2393, %r2385, 24, 8;
	bfe.u32 	%r2394, %r2384, 24, 8;
	bfe.u32 	%r2395, %r2384, 16, 8;
	bfe.u32 	%r2396, %r2384, 8, 8;
	bfe.u32 	%r2397, %r2384, 0, 8;
	cvt.u64.u32 	%rd3718, %r2397;
	shl.b64 	%rd3719, %rd3718, 56;
	cvt.u64.u32 	%rd3720, %r2396;
	shl.b64 	%rd3721, %rd3720, 48;
	and.b64  	%rd3722, %rd3721, 71776119061217280;
	or.b64  	%rd3723, %rd3722, %rd3719;
	cvt.u64.u32 	%rd3724, %r2395;
	shl.b64 	%rd3725, %rd3724, 40;
	and.b64  	%rd3726, %rd3725, 280375465082880;
	or.b64  	%rd3727, %rd3723, %rd3726;
	cvt.u64.u32 	%rd3728, %r2394;
	shl.b64 	%rd3729, %rd3728, 32;
	and.b64  	%rd3730, %rd3729, 1095216660480;
	or.b64  	%rd3731, %rd3727, %rd3730;
	bfe.u32 	%r2398, %r2385, 0, 8;
	mul.wide.u32 	%rd3732, %r2398, 16777216;
	or.b64  	%rd3733, %rd3731, %rd3732;
	bfe.u32 	%r2399, %r2385, 8, 8;
	mul.wide.u32 	%rd3734, %r2399, 65536;
	or.b64  	%rd3735, %rd3733, %rd3734;
	bfe.u32 	%r2400, %r2385, 16, 8;
	mul.wide.u32 	%rd3736, %r2400, 256;
	or.b64  	%rd3737, %rd3735, %rd3736;
	cvt.u64.u32 	%rd3738, %r2393;
	and.b64  	%rd3739, %rd3738, 255;
	or.b64  	%rd3740, %rd3737, %rd3739;
	cvt.u64.u32 	%rd3741, %r2392;
	shl.b64 	%rd3742, %rd3741, 56;
	cvt.u64.u32 	%rd3743, %r2391;
	shl.b64 	%rd3744, %rd3743, 48;
	and.b64  	%rd3745, %rd3744, 71776119061217280;
	or.b64  	%rd3746, %rd3745, %rd3742;
	cvt.u64.u32 	%rd3747, %r2390;
	shl.b64 	%rd3748, %rd3747, 40;
	and.b64  	%rd3749, %rd3748, 280375465082880;
	or.b64  	%rd3750, %rd3746, %rd3749;
	cvt.u64.u32 	%rd3751, %r2389;
	shl.b64 	%rd3752, %rd3751, 32;
	and.b64  	%rd3753, %rd3752, 1095216660480;
	or.b64  	%rd3754, %rd3750, %rd3753;
	bfe.u32 	%r2401, %r2387, 0, 8;
	mul.wide.u32 	%rd3755, %r2401, 16777216;
	or.b64  	%rd3756, %rd3754, %rd3755;
	bfe.u32 	%r2402, %r2387, 8, 8;
	mul.wide.u32 	%rd3757, %r2402, 65536;
	or.b64  	%rd3758, %rd3756, %rd3757;
	bfe.u32 	%r2403, %r2387, 16, 8;
	mul.wide.u32 	%rd3759, %r2403, 256;
	or.b64  	%rd3760, %rd3758, %rd3759;
	cvt.u64.u32 	%rd3761, %r2388;
	and.b64  	%rd3762, %rd3761, 255;
	or.b64  	%rd3763, %rd3760, %rd3762;
	ld.local.v4.b32 	{%r2404, %r2405, %r2406, %r2407}, [%rd17462+16];
	bfe.u32 	%r2408, %r2407, 24, 8;
	bfe.u32 	%r2409, %r2406, 24, 8;
	bfe.u32 	%r2410, %r2406, 16, 8;
	bfe.u32 	%r2411, %r2406, 8, 8;
	bfe.u32 	%r2412, %r2406, 0, 8;
	bfe.u32 	%r2413, %r2405, 24, 8;
	bfe.u32 	%r2414, %r2404, 24, 8;
	bfe.u32 	%r2415, %r2404, 16, 8;
	bfe.u32 	%r2416, %r2404, 8, 8;
	bfe.u32 	%r2417, %r2404, 0, 8;
	cvt.u64.u32 	%rd3764, %r2417;
	shl.b64 	%rd3765, %rd3764, 56;
	cvt.u64.u32 	%rd3766, %r2416;
	shl.b64 	%rd3767, %rd3766, 48;
	and.b64  	%rd3768, %rd3767, 71776119061217280;
	or.b64  	%rd3769, %rd3768, %rd3765;
	cvt.u64.u32 	%rd3770, %r2415;
	shl.b64 	%rd3771, %rd3770, 40;
	and.b64  	%rd3772, %rd3771, 280375465082880;
	or.b64  	%rd3773, %rd3769, %rd3772;
	cvt.u64.u32 	%rd3774, %r2414;
	shl.b64 	%rd3775, %rd3774, 32;
	and.b64  	%rd3776, %rd3775, 1095216660480;
	or.b64  	%rd3777, %rd3773, %rd3776;
	bfe.u32 	%r2418, %r2405, 0, 8;
	mul.wide.u32 	%rd3778, %r2418, 16777216;
	or.b64  	%rd3779, %rd3777, %rd3778;
	bfe.u32 	%r2419, %r2405, 8, 8;
	mul.wide.u32 	%rd3780, %r2419, 65536;
	or.b64  	%rd3781, %rd3779, %rd3780;
	bfe.u32 	%r2420, %r2405, 16, 8;
	mul.wide.u32 	%rd3782, %r2420, 256;
	or.b64  	%rd3783, %rd3781, %rd3782;
	cvt.u64.u32 	%rd3784, %r2413;
	and.b64  	%rd3785, %rd3784, 255;
	or.b64  	%rd3786, %rd3783, %rd3785;
	cvt.u64.u32 	%rd3787, %r2412;
	shl.b64 	%rd3788, %rd3787, 56;
	cvt.u64.u32 	%rd3789, %r2411;
	shl.b64 	%rd3790, %rd3789, 48;
	and.b64  	%rd3791, %rd3790, 71776119061217280;
	or.b64  	%rd3792, %rd3791, %rd3788;
	cvt.u64.u32 	%rd3793, %r2410;
	shl.b64 	%rd3794, %rd3793, 40;
	and.b64  	%rd3795, %rd3794, 280375465082880;
	or.b64  	%rd3796, %rd3792, %rd3795;
	cvt.u64.u32 	%rd3797, %r2409;
	shl.b64 	%rd3798, %rd3797, 32;
	and.b64  	%rd3799, %rd3798, 1095216660480;
	or.b64  	%rd3800, %rd3796, %rd3799;
	bfe.u32 	%r2421, %r2407, 0, 8;
	mul.wide.u32 	%rd3801, %r2421, 16777216;
	or.b64  	%rd3802, %rd3800, %rd3801;
	bfe.u32 	%r2422, %r2407, 8, 8;
	mul.wide.u32 	%rd3803, %r2422, 65536;
	or.b64  	%rd3804, %rd3802, %rd3803;
	bfe.u32 	%r2423, %r2407, 16, 8;
	mul.wide.u32 	%rd3805, %r2423, 256;
	or.b64  	%rd3806, %rd3804, %rd3805;
	cvt.u64.u32 	%rd3807, %r2408;
	and.b64  	%rd3808, %rd3807, 255;
	or.b64  	%rd3809, %rd3806, %rd3808;
	ld.local.v4.b32 	{%r2424, %r2425, %r2426, %r2427}, [%rd17462+32];
	bfe.u32 	%r2428, %r2427, 24, 8;
	bfe.u32 	%r2429, %r2426, 24, 8;
	bfe.u32 	%r2430, %r2426, 16, 8;
	bfe.u32 	%r2431, %r2426, 8, 8;
	bfe.u32 	%r2432, %r2426, 0, 8;
	bfe.u32 	%r2433, %r2425, 24, 8;
	bfe.u32 	%r2434, %r2424, 24, 8;
	bfe.u32 	%r2435, %r2424, 16, 8;
	bfe.u32 	%r2436, %r2424, 8, 8;
	bfe.u32 	%r2437, %r2424, 0, 8;
	cvt.u64.u32 	%rd3810, %r2437;
	shl.b64 	%rd3811, %rd3810, 56;
	cvt.u64.u32 	%rd3812, %r2436;
	shl.b64 	%rd3813, %rd3812, 48;
	and.b64  	%rd3814, %rd3813, 71776119061217280;
	or.b64  	%rd3815, %rd3814, %rd3811;
	cvt.u64.u32 	%rd3816, %r2435;
	shl.b64 	%rd3817, %rd3816, 40;
	and.b64  	%rd3818, %rd3817, 280375465082880;
	or.b64  	%rd3819, %rd3815, %rd3818;
	cvt.u64.u32 	%rd3820, %r2434;
	shl.b64 	%rd3821, %rd3820, 32;
	and.b64  	%rd3822, %rd3821, 1095216660480;
	or.b64  	%rd3823, %rd3819, %rd3822;
	bfe.u32 	%r2438, %r2425, 0, 8;
	mul.wide.u32 	%rd3824, %r2438, 16777216;
	or.b64  	%rd3825, %rd3823, %rd3824;
	bfe.u32 	%r2439, %r2425, 8, 8;
	mul.wide.u32 	%rd3826, %r2439, 65536;
	or.b64  	%rd3827, %rd3825, %rd3826;
	bfe.u32 	%r2440, %r2425, 16, 8;
	mul.wide.u32 	%rd3828, %r2440, 256;
	or.b64  	%rd3829, %rd3827, %rd3828;
	cvt.u64.u32 	%rd3830, %r2433;
	and.b64  	%rd3831, %rd3830, 255;
	or.b64  	%rd3832, %rd3829, %rd3831;
	cvt.u64.u32 	%rd3833, %r2432;
	shl.b64 	%rd3834, %rd3833, 56;
	cvt.u64.u32 	%rd3835, %r2431;
	shl.b64 	%rd3836, %rd3835, 48;
	and.b64  	%rd3837, %rd3836, 71776119061217280;
	or.b64  	%rd3838, %rd3837, %rd3834;
	cvt.u64.u32 	%rd3839, %r2430;
	shl.b64 	%rd3840, %rd3839, 40;
	and.b64  	%rd3841, %rd3840, 280375465082880;
	or.b64  	%rd3842, %rd3838, %rd3841;
	cvt.u64.u32 	%rd3843, %r2429;
	shl.b64 	%rd3844, %rd3843, 32;
	and.b64  	%rd3845, %rd3844, 1095216660480;
	or.b64  	%rd3846, %rd3842, %rd3845;
	bfe.u32 	%r2441, %r2427, 0, 8;
	mul.wide.u32 	%rd3847, %r2441, 16777216;
	or.b64  	%rd3848, %rd3846, %rd3847;
	bfe.u32 	%r2442, %r2427, 8, 8;
	mul.wide.u32 	%rd3849, %r2442, 65536;
	or.b64  	%rd3850, %rd3848, %rd3849;
	bfe.u32 	%r2443, %r2427, 16, 8;
	mul.wide.u32 	%rd3851, %r2443, 256;
	or.b64  	%rd3852, %rd3850, %rd3851;
	cvt.u64.u32 	%rd3853, %r2428;
	and.b64  	%rd3854, %rd3853, 255;
	or.b64  	%rd3855, %rd3852, %rd3854;
	ld.local.v4.b32 	{%r2444, %r2445, %r2446, %r2447}, [%rd17462+48];
	bfe.u32 	%r2448, %r2447, 24, 8;
	bfe.u32 	%r2449, %r2446, 24, 8;
	bfe.u32 	%r2450, %r2446, 16, 8;
	bfe.u32 	%r2451, %r2446, 8, 8;
	bfe.u32 	%r2452, %r2446, 0, 8;
	bfe.u32 	%r2453, %r2445, 24, 8;
	bfe.u32 	%r2454, %r2444, 24, 8;
	bfe.u32 	%r2455, %r2444, 16, 8;
	bfe.u32 	%r2456, %r2444, 8, 8;
	bfe.u32 	%r2457, %r2444, 0, 8;
	cvt.u64.u32 	%rd3856, %r2457;
	shl.b64 	%rd3857, %rd3856, 56;
	cvt.u64.u32 	%rd3858, %r2456;
	shl.b64 	%rd3859, %rd3858, 48;
	and.b64  	%rd3860, %rd3859, 71776119061217280;
	or.b64  	%rd3861, %rd3860, %rd3857;
	cvt.u64.u32 	%rd3862, %r2455;
	shl.b64 	%rd3863, %rd3862, 40;
	and.b64  	%rd3864, %rd3863, 280375465082880;
	or.b64  	%rd3865, %rd3861, %rd3864;
	cvt.u64.u32 	%rd3866, %r2454;
	shl.b64 	%rd3867, %rd3866, 32;
	and.b64  	%rd3868, %rd3867, 1095216660480;
	or.b64  	%rd3869, %rd3865, %rd3868;
	bfe.u32 	%r2458, %r2445, 0, 8;
	mul.wide.u32 	%rd3870, %r2458, 16777216;
	or.b64  	%rd3871, %rd3869, %rd3870;
	bfe.u32 	%r2459, %r2445, 8, 8;
	mul.wide.u32 	%rd3872, %r2459, 65536;
	or.b64  	%rd3873, %rd3871, %rd3872;
	bfe.u32 	%r2460, %r2445, 16, 8;
	mul.wide.u32 	%rd3874, %r2460, 256;
	or.b64  	%rd3875, %rd3873, %rd3874;
	cvt.u64.u32 	%rd3876, %r2453;
	and.b64  	%rd3877, %rd3876, 255;
	or.b64  	%rd3878, %rd3875, %rd3877;
	cvt.u64.u32 	%rd3879, %r2452;
	shl.b64 	%rd3880, %rd3879, 56;
	cvt.u64.u32 	%rd3881, %r2451;
	shl.b64 	%rd3882, %rd3881, 48;
	and.b64  	%rd3883, %rd3882, 71776119061217280;
	or.b64  	%rd3884, %rd3883, %rd3880;
	cvt.u64.u32 	%rd3885, %r2450;
	shl.b64 	%rd3886, %rd3885, 40;
	and.b64  	%rd3887, %rd3886, 280375465082880;
	or.b64  	%rd3888, %rd3884, %rd3887;
	cvt.u64.u32 	%rd3889, %r2449;
	shl.b64 	%rd3890, %rd3889, 32;
	and.b64  	%rd3891, %rd3890, 1095216660480;
	or.b64  	%rd3892, %rd3888, %rd3891;
	bfe.u32 	%r2461, %r2447, 0, 8;
	mul.wide.u32 	%rd3893, %r2461, 16777216;
	or.b64  	%rd3894, %rd3892, %rd3893;
	bfe.u32 	%r2462, %r2447, 8, 8;
	mul.wide.u32 	%rd3895, %r2462, 65536;
	or.b64  	%rd3896, %rd3894, %rd3895;
	bfe.u32 	%r2463, %r2447, 16, 8;
	mul.wide.u32 	%rd3897, %r2463, 256;
	or.b64  	%rd3898, %rd3896, %rd3897;
	cvt.u64.u32 	%rd3899, %r2448;
	and.b64  	%rd3900, %rd3899, 255;
	or.b64  	%rd3901, %rd3898, %rd3900;
	ld.local.v4.b32 	{%r2464, %r2465, %r2466, %r2467}, [%rd17462+64];
	bfe.u32 	%r2468, %r2467, 24, 8;
	bfe.u32 	%r2469, %r2466, 24, 8;
	bfe.u32 	%r2470, %r2466, 16, 8;
	bfe.u32 	%r2471, %r2466, 8, 8;
	bfe.u32 	%r2472, %r2466, 0, 8;
	bfe.u32 	%r2473, %r2465, 24, 8;
	bfe.u32 	%r2474, %r2464, 24, 8;
	bfe.u32 	%r2475, %r2464, 16, 8;
	bfe.u32 	%r2476, %r2464, 8, 8;
	bfe.u32 	%r2477, %r2464, 0, 8;
	cvt.u64.u32 	%rd3902, %r2477;
	shl.b64 	%rd3903, %rd3902, 56;
	cvt.u64.u32 	%rd3904, %r2476;
	shl.b64 	%rd3905, %rd3904, 48;
	and.b64  	%rd3906, %rd3905, 71776119061217280;
	or.b64  	%rd3907, %rd3906, %rd3903;
	cvt.u64.u32 	%rd3908, %r2475;
	shl.b64 	%rd3909, %rd3908, 40;
	and.b64  	%rd3910, %rd3909, 280375465082880;
	or.b64  	%rd3911, %rd3907, %rd3910;
	cvt.u64.u32 	%rd3912, %r2474;
	shl.b64 	%rd3913, %rd3912, 32;
	and.b64  	%rd3914, %rd3913, 1095216660480;
	or.b64  	%rd3915, %rd3911, %rd3914;
	bfe.u32 	%r2478, %r2465, 0, 8;
	mul.wide.u32 	%rd3916, %r2478, 16777216;
	or.b64  	%rd3917, %rd3915, %rd3916;
	bfe.u32 	%r2479, %r2465, 8, 8;
	mul.wide.u32 	%rd3918, %r2479, 65536;
	or.b64  	%rd3919, %rd3917, %rd3918;
	bfe.u32 	%r2480, %r2465, 16, 8;
	mul.wide.u32 	%rd3920, %r2480, 256;
	or.b64  	%rd3921, %rd3919, %rd3920;
	cvt.u64.u32 	%rd3922, %r2473;
	and.b64  	%rd3923, %rd3922, 255;
	or.b64  	%rd3924, %rd3921, %rd3923;
	cvt.u64.u32 	%rd3925, %r2472;
	shl.b64 	%rd3926, %rd3925, 56;
	cvt.u64.u32 	%rd3927, %r2471;
	shl.b64 	%rd3928, %rd3927, 48;
	and.b64  	%rd3929, %rd3928, 71776119061217280;
	or.b64  	%rd3930, %rd3929, %rd3926;
	cvt.u64.u32 	%rd3931, %r2470;
	shl.b64 	%rd3932, %rd3931, 40;
	and.b64  	%rd3933, %rd3932, 280375465082880;
	or.b64  	%rd3934, %rd3930, %rd3933;
	cvt.u64.u32 	%rd3935, %r2469;
	shl.b64 	%rd3936, %rd3935, 32;
	and.b64  	%rd3937, %rd3936, 1095216660480;
	or.b64  	%rd3938, %rd3934, %rd3937;
	bfe.u32 	%r2481, %r2467, 0, 8;
	mul.wide.u32 	%rd3939, %r2481, 16777216;
	or.b64  	%rd3940, %rd3938, %rd3939;
	bfe.u32 	%r2482, %r2467, 8, 8;
	mul.wide.u32 	%rd3941, %r2482, 65536;
	or.b64  	%rd3942, %rd3940, %rd3941;
	bfe.u32 	%r2483, %r2467, 16, 8;
	mul.wide.u32 	%rd3943, %r2483, 256;
	or.b64  	%rd3944, %rd3942, %rd3943;
	cvt.u64.u32 	%rd3945, %r2468;
	and.b64  	%rd3946, %rd3945, 255;
	or.b64  	%rd3947, %rd3944, %rd3946;
	ld.local.v4.b32 	{%r2484, %r2485, %r2486, %r2487}, [%rd17462+80];
	bfe.u32 	%r2488, %r2487, 24, 8;
	bfe.u32 	%r2489, %r2486, 24, 8;
	bfe.u32 	%r2490, %r2486, 16, 8;
	bfe.u32 	%r2491, %r2486, 8, 8;
	bfe.u32 	%r2492, %r2486, 0, 8;
	bfe.u32 	%r2493, %r2485, 24, 8;
	bfe.u32 	%r2494, %r2484, 24, 8;
	bfe.u32 	%r2495, %r2484, 16, 8;
	bfe.u32 	%r2496, %r2484, 8, 8;
	bfe.u32 	%r2497, %r2484, 0, 8;
	cvt.u64.u32 	%rd3948, %r2497;
	shl.b64 	%rd3949, %rd3948, 56;
	cvt.u64.u32 	%rd3950, %r2496;
	shl.b64 	%rd3951, %rd3950, 48;
	and.b64  	%rd3952, %rd3951, 71776119061217280;
	or.b64  	%rd3953, %rd3952, %rd3949;
	cvt.u64.u32 	%rd3954, %r2495;
	shl.b64 	%rd3955, %rd3954, 40;
	and.b64  	%rd3956, %rd3955, 280375465082880;
	or.b64  	%rd3957, %rd3953, %rd3956;
	cvt.u64.u32 	%rd3958, %r2494;
	shl.b64 	%rd3959, %rd3958, 32;
	and.b64  	%rd3960, %rd3959, 1095216660480;
	or.b64  	%rd3961, %rd3957, %rd3960;
	bfe.u32 	%r2498, %r2485, 0, 8;
	mul.wide.u32 	%rd3962, %r2498, 16777216;
	or.b64  	%rd3963, %rd3961, %rd3962;
	bfe.u32 	%r2499, %r2485, 8, 8;
	mul.wide.u32 	%rd3964, %r2499, 65536;
	or.b64  	%rd3965, %rd3963, %rd3964;
	bfe.u32 	%r2500, %r2485, 16, 8;
	mul.wide.u32 	%rd3966, %r2500, 256;
	or.b64  	%rd3967, %rd3965, %rd3966;
	cvt.u64.u32 	%rd3968, %r2493;
	and.b64  	%rd3969, %rd3968, 255;
	or.b64  	%rd3970, %rd3967, %rd3969;
	cvt.u64.u32 	%rd3971, %r2492;
	shl.b64 	%rd3972, %rd3971, 56;
	cvt.u64.u32 	%rd3973, %r2491;
	shl.b64 	%rd3974, %rd3973, 48;
	and.b64  	%rd3975, %rd3974, 71776119061217280;
	or.b64  	%rd3976, %rd3975, %rd3972;
	cvt.u64.u32 	%rd3977, %r2490;
	shl.b64 	%rd3978, %rd3977, 40;
	and.b64  	%rd3979, %rd3978, 280375465082880;
	or.b64  	%rd3980, %rd3976, %rd3979;
	cvt.u64.u32 	%rd3981, %r2489;
	shl.b64 	%rd3982, %rd3981, 32;
	and.b64  	%rd3983, %rd3982, 1095216660480;
	or.b64  	%rd3984, %rd3980, %rd3983;
	bfe.u32 	%r2501, %r2487, 0, 8;
	mul.wide.u32 	%rd3985, %r2501, 16777216;
	or.b64  	%rd3986, %rd3984, %rd3985;
	bfe.u32 	%r2502, %r2487, 8, 8;
	mul.wide.u32 	%rd3987, %r2502, 65536;
	or.b64  	%rd3988, %rd3986, %rd3987;
	bfe.u32 	%r2503, %r2487, 16, 8;
	mul.wide.u32 	%rd3989, %r2503, 256;
	or.b64  	%rd3990, %rd3988, %rd3989;
	cvt.u64.u32 	%rd3991, %r2488;
	and.b64  	%rd3992, %rd3991, 255;
	or.b64  	%rd3993, %rd3990, %rd3992;
	ld.local.v4.b32 	{%r2504, %r2505, %r2506, %r2507}, [%rd17462+96];
	bfe.u32 	%r2508, %r2507, 24, 8;
	bfe.u32 	%r2509, %r2506, 24, 8;
	bfe.u32 	%r2510, %r2506, 16, 8;
	bfe.u32 	%r2511, %r2506, 8, 8;
	bfe.u32 	%r2512, %r2506, 0, 8;
	bfe.u32 	%r2513, %r2505, 24, 8;
	bfe.u32 	%r2514, %r2504, 24, 8;
	bfe.u32 	%r2515, %r2504, 16, 8;
	bfe.u32 	%r2516, %r2504, 8, 8;
	bfe.u32 	%r2517, %r2504, 0, 8;
	cvt.u64.u32 	%rd3994, %r2517;
	shl.b64 	%rd3995, %rd3994, 56;
	cvt.u64.u32 	%rd3996, %r2516;
	shl.b64 	%rd3997, %rd3996, 48;
	and.b64  	%rd3998, %rd3997, 71776119061217280;
	or.b64  	%rd3999, %rd3998, %rd3995;
	cvt.u64.u32 	%rd4000, %r2515;
	shl.b64 	%rd4001, %rd4000, 40;
	and.b64  	%rd4002, %rd4001, 280375465082880;
	or.b64  	%rd4003, %rd3999, %rd4002;
	cvt.u64.u32 	%rd4004, %r2514;
	shl.b64 	%rd4005, %rd4004, 32;
	and.b64  	%rd4006, %rd4005, 1095216660480;
	or.b64  	%rd4007, %rd4003, %rd4006;
	bfe.u32 	%r2518, %r2505, 0, 8;
	mul.wide.u32 	%rd4008, %r2518, 16777216;
	or.b64  	%rd4009, %rd4007, %rd4008;
	bfe.u32 	%r2519, %r2505, 8, 8;
	mul.wide.u32 	%rd4010, %r2519, 65536;
	or.b64  	%rd4011, %rd4009, %rd4010;
	bfe.u32 	%r2520, %r2505, 16, 8;
	mul.wide.u32 	%rd4012, %r2520, 256;
	or.b64  	%rd4013, %rd4011, %rd4012;
	cvt.u64.u32 	%rd4014, %r2513;
	and.b64  	%rd4015, %rd4014, 255;
	or.b64  	%rd4016, %rd4013, %rd4015;
	cvt.u64.u32 	%rd4017, %r2512;
	shl.b64 	%rd4018, %rd4017, 56;
	cvt.u64.u32 	%rd4019, %r2511;
	shl.b64 	%rd4020, %rd4019, 48;
	and.b64  	%rd4021, %rd4020, 71776119061217280;
	or.b64  	%rd4022, %rd4021, %rd4018;
	cvt.u64.u32 	%rd4023, %r2510;
	shl.b64 	%rd4024, %rd4023, 40;
	and.b64  	%rd4025, %rd4024, 280375465082880;
	or.b64  	%rd4026, %rd4022, %rd4025;
	cvt.u64.u32 	%rd4027, %r2509;
	shl.b64 	%rd4028, %rd4027, 32;
	and.b64  	%rd4029, %rd4028, 1095216660480;
	or.b64  	%rd4030, %rd4026, %rd4029;
	bfe.u32 	%r2521, %r2507, 0, 8;
	mul.wide.u32 	%rd4031, %r2521, 16777216;
	or.b64  	%rd4032, %rd4030, %rd4031;
	bfe.u32 	%r2522, %r2507, 8, 8;
	mul.wide.u32 	%rd4033, %r2522, 65536;
	or.b64  	%rd4034, %rd4032, %rd4033;
	bfe.u32 	%r2523, %r2507, 16, 8;
	mul.wide.u32 	%rd4035, %r2523, 256;
	or.b64  	%rd4036, %rd4034, %rd4035;
	cvt.u64.u32 	%rd4037, %r2508;
	and.b64  	%rd4038, %rd4037, 255;
	or.b64  	%rd4039, %rd4036, %rd4038;
	ld.local.v4.b32 	{%r2524, %r2525, %r2526, %r2527}, [%rd17462+112];
	bfe.u32 	%r2528, %r2527, 24, 8;
	bfe.u32 	%r2529, %r2526, 24, 8;
	bfe.u32 	%r2530, %r2526, 16, 8;
	bfe.u32 	%r2531, %r2526, 8, 8;
	bfe.u32 	%r2532, %r2526, 0, 8;
	bfe.u32 	%r2533, %r2525, 24, 8;
	bfe.u32 	%r2534, %r2524, 24, 8;
	bfe.u32 	%r2535, %r2524, 16, 8;
	bfe.u32 	%r2536, %r2524, 8, 8;
	bfe.u32 	%r2537, %r2524, 0, 8;
	cvt.u64.u32 	%rd4040, %r2537;
	shl.b64 	%rd4041, %rd4040, 56;
	cvt.u64.u32 	%rd4042, %r2536;
	shl.b64 	%rd4043, %rd4042, 48;
	and.b64  	%rd4044, %rd4043, 71776119061217280;
	or.b64  	%rd4045, %rd4044, %rd4041;
	cvt.u64.u32 	%rd4046, %r2535;
	shl.b64 	%rd4047, %rd4046, 40;
	and.b64  	%rd4048, %rd4047, 280375465082880;
	or.b64  	%rd4049, %rd4045, %rd4048;
	cvt.u64.u32 	%rd4050, %r2534;
	shl.b64 	%rd4051, %rd4050, 32;
	and.b64  	%rd4052, %rd4051, 1095216660480;
	or.b64  	%rd4053, %rd4049, %rd4052;
	bfe.u32 	%r2538, %r2525, 0, 8;
	mul.wide.u32 	%rd4054, %r2538, 16777216;
	or.b64  	%rd4055, %rd4053, %rd4054;
	bfe.u32 	%r2539, %r2525, 8, 8;
	mul.wide.u32 	%rd4056, %r2539, 65536;
	or.b64  	%rd4057, %rd4055, %rd4056;
	bfe.u32 	%r2540, %r2525, 16, 8;
	mul.wide.u32 	%rd4058, %r2540, 256;
	or.b64  	%rd4059, %rd4057, %rd4058;
	cvt.u64.u32 	%rd4060, %r2533;
	and.b64  	%rd4061, %rd4060, 255;
	or.b64  	%rd4062, %rd4059, %rd4061;
	cvt.u64.u32 	%rd4063, %r2532;
	shl.b64 	%rd4064, %rd4063, 56;
	cvt.u64.u32 	%rd4065, %r2531;
	shl.b64 	%rd4066, %rd4065, 48;
	and.b64  	%rd4067, %rd4066, 71776119061217280;
	or.b64  	%rd4068, %rd4067, %rd4064;
	cvt.u64.u32 	%rd4069, %r2530;
	shl.b64 	%rd4070, %rd4069, 40;
	and.b64  	%rd4071, %rd4070, 280375465082880;
	or.b64  	%rd4072, %rd4068, %rd4071;
	cvt.u64.u32 	%rd4073, %r2529;
	shl.b64 	%rd4074, %rd4073, 32;
	and.b64  	%rd4075, %rd4074, 1095216660480;
	or.b64  	%rd4076, %rd4072, %rd4075;
	bfe.u32 	%r2541, %r2527, 0, 8;
	mul.wide.u32 	%rd4077, %r2541, 16777216;
	or.b64  	%rd4078, %rd4076, %rd4077;
	bfe.u32 	%r2542, %r2527, 8, 8;
	mul.wide.u32 	%rd4079, %r2542, 65536;
	or.b64  	%rd4080, %rd4078, %rd4079;
	bfe.u32 	%r2543, %r2527, 16, 8;
	mul.wide.u32 	%rd4081, %r2543, 256;
	or.b64  	%rd4082, %rd4080, %rd4081;
	cvt.u64.u32 	%rd4083, %r2528;
	and.b64  	%rd4084, %rd4083, 255;
	or.b64  	%rd4085, %rd4082, %rd4084;
	mov.b64 	{%r2544, %r2545}, %rd3763;
	shf.l.wrap.b32 	%r2546, %r2545, %r2544, 31;
	shf.l.wrap.b32 	%r2547, %r2544, %r2545, 31;
	mov.b64 	%rd4086, {%r2547, %r2546};
	shf.l.wrap.b32 	%r2548, %r2545, %r2544, 24;
	shf.l.wrap.b32 	%r2549, %r2544, %r2545, 24;
	mov.b64 	%rd4087, {%r2549, %r2548};
	xor.b64  	%rd4088, %rd4086, %rd4087;
	shr.u64 	%rd4089, %rd3763, 7;
	xor.b64  	%rd4090, %rd4088, %rd4089;
	mov.b64 	{%r2550, %r2551}, %rd4062;
	shf.l.wrap.b32 	%r2552, %r2551, %r2550, 13;
	shf.l.wrap.b32 	%r2553, %r2550, %r2551, 13;
	mov.b64 	%rd4091, {%r2553, %r2552};
	shf.l.wrap.b32 	%r2554, %r2550, %r2551, 3;
	shf.l.wrap.b32 	%r2555, %r2551, %r2550, 3;
	mov.b64 	%rd4092, {%r2555, %r2554};
	xor.b64  	%rd4093, %rd4091, %rd4092;
	shr.u64 	%rd4094, %rd4062, 6;
	xor.b64  	%rd4095, %rd4093, %rd4094;
	add.s64 	%rd4096, %rd4090, %rd3740;
	add.s64 	%rd4097, %rd4096, %rd3947;
	add.s64 	%rd4098, %rd4097, %rd4095;
	mov.b64 	{%r2556, %r2557}, %rd3786;
	shf.l.wrap.b32 	%r2558, %r2557, %r2556, 31;
	shf.l.wrap.b32 	%r2559, %r2556, %r2557, 31;
	mov.b64 	%rd4099, {%r2559, %r2558};
	shf.l.wrap.b32 	%r2560, %r2557, %r2556, 24;
	shf.l.wrap.b32 	%r2561, %r2556, %r2557, 24;
	mov.b64 	%rd4100, {%r2561, %r2560};
	xor.b64  	%rd4101, %rd4099, %rd4100;
	shr.u64 	%rd4102, %rd3786, 7;
	xor.b64  	%rd4103, %rd4101, %rd4102;
	mov.b64 	{%r2562, %r2563}, %rd4085;
	shf.l.wrap.b32 	%r2564, %r2563, %r2562, 13;
	shf.l.wrap.b32 	%r2565, %r2562, %r2563, 13;
	mov.b64 	%rd4104, {%r2565, %r2564};
	shf.l.wrap.b32 	%r2566, %r2562, %r2563, 3;
	shf.l.wrap.b32 	%r2567, %r2563, %r2562, 3;
	mov.b64 	%rd4105, {%r2567, %r2566};
	xor.b64  	%rd4106, %rd4104, %rd4105;
	shr.u64 	%rd4107, %rd4085, 6;
	xor.b64  	%rd4108, %rd4106, %rd4107;
	add.s64 	%rd4109, %rd4103, %rd3763;
	add.s64 	%rd4110, %rd4109, %rd3970;
	add.s64 	%rd4111, %rd4110, %rd4108;
	mov.b64 	{%r2568, %r2569}, %rd3809;
	shf.l.wrap.b32 	%r2570, %r2569, %r2568, 31;
	shf.l.wrap.b32 	%r2571, %r2568, %r2569, 31;
	mov.b64 	%rd4112, {%r2571, %r2570};
	shf.l.wrap.b32 	%r2572, %r2569, %r2568, 24;
	shf.l.wrap.b32 	%r2573, %r2568, %r2569, 24;
	mov.b64 	%rd4113, {%r2573, %r2572};
	xor.b64  	%rd4114, %rd4112, %rd4113;
	shr.u64 	%rd4115, %rd3809, 7;
	xor.b64  	%rd4116, %rd4114, %rd4115;
	mov.b64 	{%r2574, %r2575}, %rd4098;
	shf.l.wrap.b32 	%r2576, %r2575, %r2574, 13;
	shf.l.wrap.b32 	%r2577, %r2574, %r2575, 13;
	mov.b64 	%rd4117, {%r2577, %r2576};
	shf.l.wrap.b32 	%r2578, %r2574, %r2575, 3;
	shf.l.wrap.b32 	%r2579, %r2575, %r2574, 3;
	mov.b64 	%rd4118, {%r2579, %r2578};
	xor.b64  	%rd4119, %rd4117, %rd4118;
	shr.u64 	%rd4120, %rd4098, 6;
	xor.b64  	%rd4121, %rd4119, %rd4120;
	add.s64 	%rd4122, %rd4116, %rd3786;
	add.s64 	%rd4123, %rd4122, %rd3993;
	add.s64 	%rd4124, %rd4123, %rd4121;
	mov.b64 	{%r2580, %r2581}, %rd3832;
	shf.l.wrap.b32 	%r2582, %r2581, %r2580, 31;
	shf.l.wrap.b32 	%r2583, %r2580, %r2581, 31;
	mov.b64 	%rd4125, {%r2583, %r2582};
	shf.l.wrap.b32 	%r2584, %r2581, %r2580, 24;
	shf.l.wrap.b32 	%r2585, %r2580, %r2581, 24;
	mov.b64 	%rd4126, {%r2585, %r2584};
	xor.b64  	%rd4127, %rd4125, %rd4126;
	shr.u64 	%rd4128, %rd3832, 7;
	xor.b64  	%rd4129, %rd4127, %rd4128;
	mov.b64 	{%r2586, %r2587}, %rd4111;
	shf.l.wrap.b32 	%r2588, %r2587, %r2586, 13;
	shf.l.wrap.b32 	%r2589, %r2586, %r2587, 13;
	mov.b64 	%rd4130, {%r2589, %r2588};
	shf.l.wrap.b32 	%r2590, %r2586, %r2587, 3;
	shf.l.wrap.b32 	%r2591, %r2587, %r2586, 3;
	mov.b64 	%rd4131, {%r2591, %r2590};
	xor.b64  	%rd4132, %rd4130, %rd4131;
	shr.u64 	%rd4133, %rd4111, 6;
	xor.b64  	%rd4134, %rd4132, %rd4133;
	add.s64 	%rd4135, %rd4129, %rd3809;
	add.s64 	%rd4136, %rd4135, %rd4016;
	add.s64 	%rd4137, %rd4136, %rd4134;
	mov.b64 	{%r2592, %r2593}, %rd3855;
	shf.l.wrap.b32 	%r2594, %r2593, %r2592, 31;
	shf.l.wrap.b32 	%r2595, %r2592, %r2593, 31;
	mov.b64 	%rd4138, {%r2595, %r2594};
	shf.l.wrap.b32 	%r2596, %r2593, %r2592, 24;
	shf.l.wrap.b32 	%r2597, %r2592, %r2593, 24;
	mov.b64 	%rd4139, {%r2597, %r2596};
	xor.b64  	%rd4140, %rd4138, %rd4139;
	shr.u64 	%rd4141, %rd3855, 7;
	xor.b64  	%rd4142, %rd4140, %rd4141;
	mov.b64 	{%r2598, %r2599}, %rd4124;
	shf.l.wrap.b32 	%r2600, %r2599, %r2598, 13;
	shf.l.wrap.b32 	%r2601, %r2598, %r2599, 13;
	mov.b64 	%rd4143, {%r2601, %r2600};
	shf.l.wrap.b32 	%r2602, %r2598, %r2599, 3;
	shf.l.wrap.b32 	%r2603, %r2599, %r2598, 3;
	mov.b64 	%rd4144, {%r2603, %r2602};
	xor.b64  	%rd4145, %rd4143, %rd4144;
	shr.u64 	%rd4146, %rd4124, 6;
	xor.b64  	%rd4147, %rd4145, %rd4146;
	add.s64 	%rd4148, %rd4142, %rd3832;
	add.s64 	%rd4149, %rd4148, %rd4039;
	add.s64 	%rd4150, %rd4149, %rd4147;
	mov.b64 	{%r2604, %r2605}, %rd3878;
	shf.l.wrap.b32 	%r2606, %r2605, %r2604, 31;
	shf.l.wrap.b32 	%r2607, %r2604, %r2605, 31;
	mov.b64 	%rd4151, {%r2607, %r2606};
	shf.l.wrap.b32 	%r2608, %r2605, %r2604, 24;
	shf.l.wrap.b32 	%r2609, %r2604, %r2605, 24;
	mov.b64 	%rd4152, {%r2609, %r2608};
	xor.b64  	%rd4153, %rd4151, %rd4152;
	shr.u64 	%rd4154, %rd3878, 7;
	xor.b64  	%rd4155, %rd4153, %rd4154;
	mov.b64 	{%r2610, %r2611}, %rd4137;
	shf.l.wrap.b32 	%r2612, %r2611, %r2610, 13;
	shf.l.wrap.b32 	%r2613, %r2610, %r2611, 13;
	mov.b64 	%rd4156, {%r2613, %r2612};
	shf.l.wrap.b32 	%r2614, %r2610, %r2611, 3;
	shf.l.wrap.b32 	%r2615, %r2611, %r2610, 3;
	mov.b64 	%rd4157, {%r2615, %r2614};
	xor.b64  	%rd4158, %rd4156, %rd4157;
	shr.u64 	%rd4159, %rd4137, 6;
	xor.b64  	%rd4160, %rd4158, %rd4159;
	add.s64 	%rd4161, %rd4155, %rd3855;
	add.s64 	%rd4162, %rd4161, %rd4062;
	add.s64 	%rd4163, %rd4162, %rd4160;
	mov.b64 	{%r2616, %r2617}, %rd3901;
	shf.l.wrap.b32 	%r2618, %r2617, %r2616, 31;
	shf.l.wrap.b32 	%r2619, %r2616, %r2617, 31;
	mov.b64 	%rd4164, {%r2619, %r2618};
	shf.l.wrap.b32 	%r2620, %r2617, %r2616, 24;
	shf.l.wrap.b32 	%r2621, %r2616, %r2617, 24;
	mov.b64 	%rd4165, {%r2621, %r2620};
	xor.b64  	%rd4166, %rd4164, %rd4165;
	shr.u64 	%rd4167, %rd3901, 7;
	xor.b64  	%rd4168, %rd4166, %rd4167;
	mov.b64 	{%r2622, %r2623}, %rd4150;
	shf.l.wrap.b32 	%r2624, %r2623, %r2622, 13;
	shf.l.wrap.b32 	%r2625, %r2622, %r2623, 13;
	mov.b64 	%rd4169, {%r2625, %r2624};
	shf.l.wrap.b32 	%r2626, %r2622, %r2623, 3;
	shf.l.wrap.b32 	%r2627, %r2623, %r2622, 3;
	mov.b64 	%rd4170, {%r2627, %r2626};
	xor.b64  	%rd4171, %rd4169, %rd4170;
	shr.u64 	%rd4172, %rd4150, 6;
	xor.b64  	%rd4173, %rd4171, %rd4172;
	add.s64 	%rd4174, %rd4168, %rd3878;
	add.s64 	%rd4175, %rd4174, %rd4085;
	add.s64 	%rd4176, %rd4175, %rd4173;
	mov.b64 	{%r2628, %r2629}, %rd3924;
	shf.l.wrap.b32 	%r2630, %r2629, %r2628, 31;
	shf.l.wrap.b32 	%r2631, %r2628, %r2629, 31;
	mov.b64 	%rd4177, {%r2631, %r2630};
	shf.l.wrap.b32 	%r2632, %r2629, %r2628, 24;
	shf.l.wrap.b32 	%r2633, %r2628, %r2629, 24;
	mov.b64 	%rd4178, {%r2633, %r2632};
	xor.b64  	%rd4179, %rd4177, %rd4178;
	shr.u64 	%rd4180, %rd3924, 7;
	xor.b64  	%rd4181, %rd4179, %rd4180;
	mov.b64 	{%r2634, %r2635}, %rd4163;
	shf.l.wrap.b32 	%r2636, %r2635, %r2634, 13;
	shf.l.wrap.b32 	%r2637, %r2634, %r2635, 13;
	mov.b64 	%rd4182, {%r2637, %r2636};
	shf.l.wrap.b32 	%r2638, %r2634, %r2635, 3;
	shf.l.wrap.b32 	%r2639, %r2635, %r2634, 3;
	mov.b64 	%rd4183, {%r2639, %r2638};
	xor.b64  	%rd4184, %rd4182, %rd4183;
	shr.u64 	%rd4185, %rd4163, 6;
	xor.b64  	%rd4186, %rd4184, %rd4185;
	add.s64 	%rd4187, %rd4181, %rd3901;
	add.s64 	%rd4188, %rd4187, %rd4098;
	add.s64 	%rd4189, %rd4188, %rd4186;
	mov.b64 	{%r2640, %r2641}, %rd3947;
	shf.l.wrap.b32 	%r2642, %r2641, %r2640, 31;
	shf.l.wrap.b32 	%r2643, %r2640, %r2641, 31;
	mov.b64 	%rd4190, {%r2643, %r2642};
	shf.l.wrap.b32 	%r2644, %r2641, %r2640, 24;
	shf.l.wrap.b32 	%r2645, %r2640, %r2641, 24;
	mov.b64 	%rd4191, {%r2645, %r2644};
	xor.b64  	%rd4192, %rd4190, %rd4191;
	shr.u64 	%rd4193, %rd3947, 7;
	xor.b64  	%rd4194, %rd4192, %rd4193;
	mov.b64 	{%r2646, %r2647}, %rd4176;
	shf.l.wrap.b32 	%r2648, %r2647, %r2646, 13;
	shf.l.wrap.b32 	%r2649, %r2646, %r2647, 13;
	mov.b64 	%rd4195, {%r2649, %r2648};
	shf.l.wrap.b32 	%r2650, %r2646, %r2647, 3;
	shf.l.wrap.b32 	%r2651, %r2647, %r2646, 3;
	mov.b64 	%rd4196, {%r2651, %r2650};
	xor.b64  	%rd4197, %rd4195, %rd4196;
	shr.u64 	%rd4198, %rd4176, 6;
	xor.b64  	%rd4199, %rd4197, %rd4198;
	add.s64 	%rd4200, %rd4194, %rd3924;
	add.s64 	%rd4201, %rd4200, %rd4111;
	add.s64 	%rd4202, %rd4201, %rd4199;
	mov.b64 	{%r2652, %r2653}, %rd3970;
	shf.l.wrap.b32 	%r2654, %r2653, %r2652, 31;
	shf.l.wrap.b32 	%r2655, %r2652, %r2653, 31;
	mov.b64 	%rd4203, {%r2655, %r2654};
	shf.l.wrap.b32 	%r2656, %r2653, %r2652, 24;
	shf.l.wrap.b32 	%r2657, %r2652, %r2653, 24;
	mov.b64 	%rd4204, {%r2657, %r2656};
	xor.b64  	%rd4205, %rd4203, %rd4204;
	shr.u64 	%rd4206, %rd3970, 7;
	xor.b64  	%rd4207, %rd4205, %rd4206;
	mov.b64 	{%r2658, %r2659}, %rd4189;
	shf.l.wrap.b32 	%r2660, %r2659, %r2658, 13;
	shf.l.wrap.b32 	%r2661, %r2658, %r2659, 13;
	mov.b64 	%rd4208, {%r2661, %r2660};
	shf.l.wrap.b32 	%r2662, %r2658, %r2659, 3;
	shf.l.wrap.b32 	%r2663, %r2659, %r2658, 3;
	mov.b64 	%rd4209, {%r2663, %r2662};
	xor.b64  	%rd4210, %rd4208, %rd4209;
	shr.u64 	%rd4211, %rd4189, 6;
	xor.b64  	%rd4212, %rd4210, %rd4211;
	add.s64 	%rd4213, %rd4207, %rd3947;
	add.s64 	%rd4214, %rd4213, %rd4124;
	add.s64 	%rd4215, %rd4214, %rd4212;
	mov.b64 	{%r2664, %r2665}, %rd3993;
	shf.l.wrap.b32 	%r2666, %r2665, %r2664, 31;
	shf.l.wrap.b32 	%r2667, %r2664, %r2665, 31;
	mov.b64 	%rd4216, {%r2667, %r2666};
	shf.l.wrap.b32 	%r2668, %r2665, %r2664, 24;
	shf.l.wrap.b32 	%r2669, %r2664, %r2665, 24;
	mov.b64 	%rd4217, {%r2669, %r2668};
	xor.b64  	%rd4218, %rd4216, %rd4217;
	shr.u64 	%rd4219, %rd3993, 7;
	xor.b64  	%rd4220, %rd4218, %rd4219;
	mov.b64 	{%r2670, %r2671}, %rd4202;
	shf.l.wrap.b32 	%r2672, %r2671, %r2670, 13;
	shf.l.wrap.b32 	%r2673, %r2670, %r2671, 13;
	mov.b64 	%rd4221, {%r2673, %r2672};
	shf.l.wrap.b32 	%r2674, %r2670, %r2671, 3;
	shf.l.wrap.b32 	%r2675, %r2671, %r2670, 3;
	mov.b64 	%rd4222, {%r2675, %r2674};
	xor.b64  	%rd4223, %rd4221, %rd4222;
	shr.u64 	%rd4224, %rd4202, 6;
	xor.b64  	%rd4225, %rd4223, %rd4224;
	add.s64 	%rd4226, %rd4220, %rd3970;
	add.s64 	%rd4227, %rd4226, %rd4137;
	add.s64 	%rd4228, %rd4227, %rd4225;
	mov.b64 	{%r2676, %r2677}, %rd4016;
	shf.l.wrap.b32 	%r2678, %r2677, %r2676, 31;
	shf.l.wrap.b32 	%r2679, %r2676, %r2677, 31;
	mov.b64 	%rd4229, {%r2679, %r2678};
	shf.l.wrap.b32 	%r2680, %r2677, %r2676, 24;
	shf.l.wrap.b32 	%r2681, %r2676, %r2677, 24;
	mov.b64 	%rd4230, {%r2681, %r2680};
	xor.b64  	%rd4231, %rd4229, %rd4230;
	shr.u64 	%rd4232, %rd4016, 7;
	xor.b64  	%rd4233, %rd4231, %rd4232;
	mov.b64 	{%r2682, %r2683}, %rd4215;
	shf.l.wrap.b32 	%r2684, %r2683, %r2682, 13;
	shf.l.wrap.b32 	%r2685, %r2682, %r2683, 13;
	mov.b64 	%rd4234, {%r2685, %r2684};
	shf.l.wrap.b32 	%r2686, %r2682, %r2683, 3;
	shf.l.wrap.b32 	%r2687, %r2683, %r2682, 3;
	mov.b64 	%rd4235, {%r2687, %r2686};
	xor.b64  	%rd4236, %rd4234, %rd4235;
	shr.u64 	%rd4237, %rd4215, 6;
	xor.b64  	%rd4238, %rd4236, %rd4237;
	add.s64 	%rd4239, %rd4233, %rd3993;
	add.s64 	%rd4240, %rd4239, %rd4150;
	add.s64 	%rd4241, %rd4240, %rd4238;
	mov.b64 	{%r2688, %r2689}, %rd4039;
	shf.l.wrap.b32 	%r2690, %r2689, %r2688, 31;
	shf.l.wrap.b32 	%r2691, %r2688, %r2689, 31;
	mov.b64 	%rd4242, {%r2691, %r2690};
	shf.l.wrap.b32 	%r2692, %r2689, %r2688, 24;
	shf.l.wrap.b32 	%r2693, %r2688, %r2689, 24;
	mov.b64 	%rd4243, {%r2693, %r2692};
	xor.b64  	%rd4244, %rd4242, %rd4243;
	shr.u64 	%rd4245, %rd4039, 7;
	xor.b64  	%rd4246, %rd4244, %rd4245;
	mov.b64 	{%r2694, %r2695}, %rd4228;
	shf.l.wrap.b32 	%r2696, %r2695, %r2694, 13;
	shf.l.wrap.b32 	%r2697, %r2694, %r2695, 13;
	mov.b64 	%rd4247, {%r2697, %r2696};
	shf.l.wrap.b32 	%r2698, %r2694, %r2695, 3;
	shf.l.wrap.b32 	%r2699, %r2695, %r2694, 3;
	mov.b64 	%rd4248, {%r2699, %r2698};
	xor.b64  	%rd4249, %rd4247, %rd4248;
	shr.u64 	%rd4250, %rd4228, 6;
	xor.b64  	%rd4251, %rd4249, %rd4250;
	add.s64 	%rd4252, %rd4246, %rd4016;
	add.s64 	%rd4253, %rd4252, %rd4163;
	add.s64 	%rd4254, %rd4253, %rd4251;
	shf.l.wrap.b32 	%r2700, %r2551, %r2550, 31;
	shf.l.wrap.b32 	%r2701, %r2550, %r2551, 31;
	mov.b64 	%rd4255, {%r2701, %r2700};
	shf.l.wrap.b32 	%r2702, %r2551, %r2550, 24;
	shf.l.wrap.b32 	%r2703, %r2550, %r2551, 24;
	mov.b64 	%rd4256, {%r2703, %r2702};
	xor.b64  	%rd4257, %rd4255, %rd4256;
	shr.u64 	%rd4258, %rd4062, 7;
	xor.b64  	%rd4259, %rd4257, %rd4258;
	mov.b64 	{%r2704, %r2705}, %rd4241;
	shf.l.wrap.b32 	%r2706, %r2705, %r2704, 13;
	shf.l.wrap.b32 	%r2707, %r2704, %r2705, 13;
	mov.b64 	%rd4260, {%r2707, %r2706};
	shf.l.wrap.b32 	%r2708, %r2704, %r2705, 3;
	shf.l.wrap.b32 	%r2709, %r2705, %r2704, 3;
	mov.b64 	%rd4261, {%r2709, %r2708};
	xor.b64  	%rd4262, %rd4260, %rd4261;
	shr.u64 	%rd4263, %rd4241, 6;
	xor.b64  	%rd4264, %rd4262, %rd4263;
	add.s64 	%rd4265, %rd4259, %rd4039;
	add.s64 	%rd4266, %rd4265, %rd4176;
	add.s64 	%rd4267, %rd4266, %rd4264;
	shf.l.wrap.b32 	%r2710, %r2563, %r2562, 31;
	shf.l.wrap.b32 	%r2711, %r2562, %r2563, 31;
	mov.b64 	%rd4268, {%r2711, %r2710};
	shf.l.wrap.b32 	%r2712, %r2563, %r2562, 24;
	shf.l.wrap.b32 	%r2713, %r2562, %r2563, 24;
	mov.b64 	%rd4269, {%r2713, %r2712};
	xor.b64  	%rd4270, %rd4268, %rd4269;
	shr.u64 	%rd4271, %rd4085, 7;
	xor.b64  	%rd4272, %rd4270, %rd4271;
	mov.b64 	{%r2714, %r2715}, %rd4254;
	shf.l.wrap.b32 	%r2716, %r2715, %r2714, 13;
	shf.l.wrap.b32 	%r2717, %r2714, %r2715, 13;
	mov.b64 	%rd4273, {%r2717, %r2716};
	shf.l.wrap.b32 	%r2718, %r2714, %r2715, 3;
	shf.l.wrap.b32 	%r2719, %r2715, %r2714, 3;
	mov.b64 	%rd4274, {%r2719, %r2718};
	xor.b64  	%rd4275, %rd4273, %rd4274;
	shr.u64 	%rd4276, %rd4254, 6;
	xor.b64  	%rd4277, %rd4275, %rd4276;
	add.s64 	%rd4278, %rd4272, %rd4062;
	add.s64 	%rd4279, %rd4278, %rd4189;
	add.s64 	%rd4280, %rd4279, %rd4277;
	shf.l.wrap.b32 	%r2720, %r2575, %r2574, 31;
	shf.l.wrap.b32 	%r2721, %r2574, %r2575, 31;
	mov.b64 	%rd4281, {%r2721, %r2720};
	shf.l.wrap.b32 	%r2722, %r2575, %r2574, 24;
	shf.l.wrap.b32 	%r2723, %r2574, %r2575, 24;
	mov.b64 	%rd4282, {%r2723, %r2722};
	xor.b64  	%rd4283, %rd4281, %rd4282;
	shr.u64 	%rd4284, %rd4098, 7;
	xor.b64  	%rd4285, %rd4283, %rd4284;
	mov.b64 	{%r2724, %r2725}, %rd4267;
	shf.l.wrap.b32 	%r2726, %r2725, %r2724, 13;
	shf.l.wrap.b32 	%r2727, %r2724, %r2725, 13;
	mov.b64 	%rd4286, {%r2727, %r2726};
	shf.l.wrap.b32 	%r2728, %r2724, %r2725, 3;
	shf.l.wrap.b32 	%r2729, %r2725, %r2724, 3;
	mov.b64 	%rd4287, {%r2729, %r2728};
	xor.b64  	%rd4288, %rd4286, %rd4287;
	shr.u64 	%rd4289, %rd4267, 6;
	xor.b64  	%rd4290, %rd4288, %rd4289;
	add.s64 	%rd4291, %rd4285, %rd4085;
	add.s64 	%rd4292, %rd4291, %rd4202;
	add.s64 	%rd4293, %rd4292, %rd4290;
	shf.l.wrap.b32 	%r2730, %r2587, %r2586, 31;
	shf.l.wrap.b32 	%r2731, %r2586, %r2587, 31;
	mov.b64 	%rd4294, {%r2731, %r2730};
	shf.l.wrap.b32 	%r2732, %r2587, %r2586, 24;
	shf.l.wrap.b32 	%r2733, %r2586, %r2587, 24;
	mov.b64 	%rd4295, {%r2733, %r2732};
	xor.b64  	%rd4296, %rd4294, %rd4295;
	shr.u64 	%rd4297, %rd4111, 7;
	xor.b64  	%rd4298, %rd4296, %rd4297;
	mov.b64 	{%r2734, %r2735}, %rd4280;
	shf.l.wrap.b32 	%r2736, %r2735, %r2734, 13;
	shf.l.wrap.b32 	%r2737, %r2734, %r2735, 13;
	mov.b64 	%rd4299, {%r2737, %r2736};
	shf.l.wrap.b32 	%r2738, %r2734, %r2735, 3;
	shf.l.wrap.b32 	%r2739, %r2735, %r2734, 3;
	mov.b64 	%rd4300, {%r2739, %r2738};
	xor.b64  	%rd4301, %rd4299, %rd4300;
	shr.u64 	%rd4302, %rd4280, 6;
	xor.b64  	%rd4303, %rd4301, %rd4302;
	add.s64 	%rd4304, %rd4298, %rd4098;
	add.s64 	%rd4305, %rd4304, %rd4215;
	add.s64 	%rd4306, %rd4305, %rd4303;
	shf.l.wrap.b32 	%r2740, %r2599, %r2598, 31;
	shf.l.wrap.b32 	%r2741, %r2598, %r2599, 31;
	mov.b64 	%rd4307, {%r2741, %r2740};
	shf.l.wrap.b32 	%r2742, %r2599, %r2598, 24;
	shf.l.wrap.b32 	%r2743, %r2598, %r2599, 24;
	mov.b64 	%rd4308, {%r2743, %r2742};
	xor.b64  	%rd4309, %rd4307, %rd4308;
	shr.u64 	%rd4310, %rd4124, 7;
	xor.b64  	%rd4311, %rd4309, %rd4310;
	mov.b64 	{%r2744, %r2745}, %rd4293;
	shf.l.wrap.b32 	%r2746, %r2745, %r2744, 13;
	shf.l.wrap.b32 	%r2747, %r2744, %r2745, 13;
	mov.b64 	%rd4312, {%r2747, %r2746};
	shf.l.wrap.b32 	%r2748, %r2744, %r2745, 3;
	shf.l.wrap.b32 	%r2749, %r2745, %r2744, 3;
	mov.b64 	%rd4313, {%r2749, %r2748};
	xor.b64  	%rd4314, %rd4312, %rd4313;
	shr.u64 	%rd4315, %rd4293, 6;
	xor.b64  	%rd4316, %rd4314, %rd4315;
	add.s64 	%rd4317, %rd4311, %rd4111;
	add.s64 	%rd4318, %rd4317, %rd4228;
	add.s64 	%rd4319, %rd4318, %rd4316;
	shf.l.wrap.b32 	%r2750, %r2611, %r2610, 31;
	shf.l.wrap.b32 	%r2751, %r2610, %r2611, 31;
	mov.b64 	%rd4320, {%r2751, %r2750};
	shf.l.wrap.b32 	%r2752, %r2611, %r2610, 24;
	shf.l.wrap.b32 	%r2753, %r2610, %r2611, 24;
	mov.b64 	%rd4321, {%r2753, %r2752};
	xor.b64  	%rd4322, %rd4320, %rd4321;
	shr.u64 	%rd4323, %rd4137, 7;
	xor.b64  	%rd4324, %rd4322, %rd4323;
	mov.b64 	{%r2754, %r2755}, %rd4306;
	shf.l.wrap.b32 	%r2756, %r2755, %r2754, 13;
	shf.l.wrap.b32 	%r2757, %r2754, %r2755, 13;
	mov.b64 	%rd4325, {%r2757, %r2756};
	shf.l.wrap.b32 	%r2758, %r2754, %r2755, 3;
	shf.l.wrap.b32 	%r2759, %r2755, %r2754, 3;
	mov.b64 	%rd4326, {%r2759, %r2758};
	xor.b64  	%rd4327, %rd4325, %rd4326;
	shr.u64 	%rd4328, %rd4306, 6;
	xor.b64  	%rd4329, %rd4327, %rd4328;
	add.s64 	%rd4330, %rd4324, %rd4124;
	add.s64 	%rd4331, %rd4330, %rd4241;
	add.s64 	%rd4332, %rd4331, %rd4329;
	shf.l.wrap.b32 	%r2760, %r2623, %r2622, 31;
	shf.l.wrap.b32 	%r2761, %r2622, %r2623, 31;
	mov.b64 	%rd4333, {%r2761, %r2760};
	shf.l.wrap.b32 	%r2762, %r2623, %r2622, 24;
	shf.l.wrap.b32 	%r2763, %r2622, %r2623, 24;
	mov.b64 	%rd4334, {%r2763, %r2762};
	xor.b64  	%rd4335, %rd4333, %rd4334;
	shr.u64 	%rd4336, %rd4150, 7;
	xor.b64  	%rd4337, %rd4335, %rd4336;
	mov.b64 	{%r2764, %r2765}, %rd4319;
	shf.l.wrap.b32 	%r2766, %r2765, %r2764, 13;
	shf.l.wrap.b32 	%r2767, %r2764, %r2765, 13;
	mov.b64 	%rd4338, {%r2767, %r2766};
	shf.l.wrap.b32 	%r2768, %r2764, %r2765, 3;
	shf.l.wrap.b32 	%r2769, %r2765, %r2764, 3;
	mov.b64 	%rd4339, {%r2769, %r2768};
	xor.b64  	%rd4340, %rd4338, %rd4339;
	shr.u64 	%rd4341, %rd4319, 6;
	xor.b64  	%rd4342, %rd4340, %rd4341;
	add.s64 	%rd4343, %rd4337, %rd4137;
	add.s64 	%rd4344, %rd4343, %rd4254;
	add.s64 	%rd4345, %rd4344, %rd4342;
	shf.l.wrap.b32 	%r2770, %r2635, %r2634, 31;
	shf.l.wrap.b32 	%r2771, %r2634, %r2635, 31;
	mov.b64 	%rd4346, {%r2771, %r2770};
	shf.l.wrap.b32 	%r2772, %r2635, %r2634, 24;
	shf.l.wrap.b32 	%r2773, %r2634, %r2635, 24;
	mov.b64 	%rd4347, {%r2773, %r2772};
	xor.b64  	%rd4348, %rd4346, %rd4347;
	shr.u64 	%rd4349, %rd4163, 7;
	xor.b64  	%rd4350, %rd4348, %rd4349;
	mov.b64 	{%r2774, %r2775}, %rd4332;
	shf.l.wrap.b32 	%r2776, %r2775, %r2774, 13;
	shf.l.wrap.b32 	%r2777, %r2774, %r2775, 13;
	mov.b64 	%rd4351, {%r2777, %r2776};
	shf.l.wrap.b32 	%r2778, %r2774, %r2775, 3;
	shf.l.wrap.b32 	%r2779, %r2775, %r2774, 3;
	mov.b64 	%rd4352, {%r2779, %r2778};
	xor.b64  	%rd4353, %rd4351, %rd4352;
	shr.u64 	%rd4354, %rd4332, 6;
	xor.b64  	%rd4355, %rd4353, %rd4354;
	add.s64 	%rd4356, %rd4350, %rd4150;
	add.s64 	%rd4357, %rd4356, %rd4267;
	add.s64 	%rd4358, %rd4357, %rd4355;
	shf.l.wrap.b32 	%r2780, %r2647, %r2646, 31;
	shf.l.wrap.b32 	%r2781, %r2646, %r2647, 31;
	mov.b64 	%rd4359, {%r2781, %r2780};
	shf.l.wrap.b32 	%r2782, %r2647, %r2646, 24;
	shf.l.wrap.b32 	%r2783, %r2646, %r2647, 24;
	mov.b64 	%rd4360, {%r2783, %r2782};
	xor.b64  	%rd4361, %rd4359, %rd4360;
	shr.u64 	%rd4362, %rd4176, 7;
	xor.b64  	%rd4363, %rd4361, %rd4362;
	mov.b64 	{%r2784, %r2785}, %rd4345;
	shf.l.wrap.b32 	%r2786, %r2785, %r2784, 13;
	shf.l.wrap.b32 	%r2787, %r2784, %r2785, 13;
	mov.b64 	%rd4364, {%r2787, %r2786};
	shf.l.wrap.b32 	%r2788, %r2784, %r2785, 3;
	shf.l.wrap.b32 	%r2789, %r2785, %r2784, 3;
	mov.b64 	%rd4365, {%r2789, %r2788};
	xor.b64  	%rd4366, %rd4364, %rd4365;
	shr.u64 	%rd4367, %rd4345, 6;
	xor.b64  	%rd4368, %rd4366, %rd4367;
	add.s64 	%rd4369, %rd4363, %rd4163;
	add.s64 	%rd4370, %rd4369, %rd4280;
	add.s64 	%rd4371, %rd4370, %rd4368;
	shf.l.wrap.b32 	%r2790, %r2659, %r2658, 31;
	shf.l.wrap.b32 	%r2791, %r2658, %r2659, 31;
	mov.b64 	%rd4372, {%r2791, %r2790};
	shf.l.wrap.b32 	%r2792, %r2659, %r2658, 24;
	shf.l.wrap.b32 	%r2793, %r2658, %r2659, 24;
	mov.b64 	%rd4373, {%r2793, %r2792};
	xor.b64  	%rd4374, %rd4372, %rd4373;
	shr.u64 	%rd4375, %rd4189, 7;
	xor.b64  	%rd4376, %rd4374, %rd4375;
	mov.b64 	{%r2794, %r2795}, %rd4358;
	shf.l.wrap.b32 	%r2796, %r2795, %r2794, 13;
	shf.l.wrap.b32 	%r2797, %r2794, %r2795, 13;
	mov.b64 	%rd4377, {%r2797, %r2796};
	shf.l.wrap.b32 	%r2798, %r2794, %r2795, 3;
	shf.l.wrap.b32 	%r2799, %r2795, %r2794, 3;
	mov.b64 	%rd4378, {%r2799, %r2798};
	xor.b64  	%rd4379, %rd4377, %rd4378;
	shr.u64 	%rd4380, %rd4358, 6;
	xor.b64  	%rd4381, %rd4379, %rd4380;
	add.s64 	%rd4382, %rd4376, %rd4176;
	add.s64 	%rd4383, %rd4382, %rd4293;
	add.s64 	%rd4384, %rd4383, %rd4381;
	shf.l.wrap.b32 	%r2800, %r2671, %r2670, 31;
	shf.l.wrap.b32 	%r2801, %r2670, %r2671, 31;
	mov.b64 	%rd4385, {%r2801, %r2800};
	shf.l.wrap.b32 	%r2802, %r2671, %r2670, 24;
	shf.l.wrap.b32 	%r2803, %r2670, %r2671, 24;
	mov.b64 	%rd4386, {%r2803, %r2802};
	xor.b64  	%rd4387, %rd4385, %rd4386;
	shr.u64 	%rd4388, %rd4202, 7;
	xor.b64  	%rd4389, %rd4387, %rd4388;
	mov.b64 	{%r2804, %r2805}, %rd4371;
	shf.l.wrap.b32 	%r2806, %r2805, %r2804, 13;
	shf.l.wrap.b32 	%r2807, %r2804, %r2805, 13;
	mov.b64 	%rd4390, {%r2807, %r2806};
	shf.l.wrap.b32 	%r2808, %r2804, %r2805, 3;
	shf.l.wrap.b32 	%r2809, %r2805, %r2804, 3;
	mov.b64 	%rd4391, {%r2809, %r2808};
	xor.b64  	%rd4392, %rd4390, %rd4391;
	shr.u64 	%rd4393, %rd4371, 6;
	xor.b64  	%rd4394, %rd4392, %rd4393;
	add.s64 	%rd4395, %rd4389, %rd4189;
	add.s64 	%rd4396, %rd4395, %rd4306;
	add.s64 	%rd4397, %rd4396, %rd4394;
	shf.l.wrap.b32 	%r2810, %r2683, %r2682, 31;
	shf.l.wrap.b32 	%r2811, %r2682, %r2683, 31;
	mov.b64 	%rd4398, {%r2811, %r2810};
	shf.l.wrap.b32 	%r2812, %r2683, %r2682, 24;
	shf.l.wrap.b32 	%r2813, %r2682, %r2683, 24;
	mov.b64 	%rd4399, {%r2813, %r2812};
	xor.b64  	%rd4400, %rd4398, %rd4399;
	shr.u64 	%rd4401, %rd4215, 7;
	xor.b64  	%rd4402, %rd4400, %rd4401;
	mov.b64 	{%r2814, %r2815}, %rd4384;
	shf.l.wrap.b32 	%r2816, %r2815, %r2814, 13;
	shf.l.wrap.b32 	%r2817, %r2814, %r2815, 13;
	mov.b64 	%rd4403, {%r2817, %r2816};
	shf.l.wrap.b32 	%r2818, %r2814, %r2815, 3;
	shf.l.wrap.b32 	%r2819, %r2815, %r2814, 3;
	mov.b64 	%rd4404, {%r2819, %r2818};
	xor.b64  	%rd4405, %rd4403, %rd4404;
	shr.u64 	%rd4406, %rd4384, 6;
	xor.b64  	%rd4407, %rd4405, %rd4406;
	add.s64 	%rd4408, %rd4402, %rd4202;
	add.s64 	%rd4409, %rd4408, %rd4319;
	add.s64 	%rd4410, %rd4409, %rd4407;
	shf.l.wrap.b32 	%r2820, %r2695, %r2694, 31;
	shf.l.wrap.b32 	%r2821, %r2694, %r2695, 31;
	mov.b64 	%rd4411, {%r2821, %r2820};
	shf.l.wrap.b32 	%r2822, %r2695, %r2694, 24;
	shf.l.wrap.b32 	%r2823, %r2694, %r2695, 24;
	mov.b64 	%rd4412, {%r2823, %r2822};
	xor.b64  	%rd4413, %rd4411, %rd4412;
	shr.u64 	%rd4414, %rd4228, 7;
	xor.b64  	%rd4415, %rd4413, %rd4414;
	mov.b64 	{%r2824, %r2825}, %rd4397;
	shf.l.wrap.b32 	%r2826, %r2825, %r2824, 13;
	shf.l.wrap.b32 	%r2827, %r2824, %r2825, 13;
	mov.b64 	%rd4416, {%r2827, %r2826};
	shf.l.wrap.b32 	%r2828, %r2824, %r2825, 3;
	shf.l.wrap.b32 	%r2829, %r2825, %r2824, 3;
	mov.b64 	%rd4417, {%r2829, %r2828};
	xor.b64  	%rd4418, %rd4416, %rd4417;
	shr.u64 	%rd4419, %rd4397, 6;
	xor.b64  	%rd4420, %rd4418, %rd4419;
	add.s64 	%rd4421, %rd4415, %rd4215;
	add.s64 	%rd4422, %rd4421, %rd4332;
	add.s64 	%rd4423, %rd4422, %rd4420;
	shf.l.wrap.b32 	%r2830, %r2705, %r2704, 31;
	shf.l.wrap.b32 	%r2831, %r2704, %r2705, 31;
	mov.b64 	%rd4424, {%r2831, %r2830};
	shf.l.wrap.b32 	%r2832, %r2705, %r2704, 24;
	shf.l.wrap.b32 	%r2833, %r2704, %r2705, 24;
	mov.b64 	%rd4425, {%r2833, %r2832};
	xor.b64  	%rd4426, %rd4424, %rd4425;
	shr.u64 	%rd4427, %rd4241, 7;
	xor.b64  	%rd4428, %rd4426, %rd4427;
	mov.b64 	{%r2834, %r2835}, %rd4410;
	shf.l.wrap.b32 	%r2836, %r2835, %r2834, 13;
	shf.l.wrap.b32 	%r2837, %r2834, %r2835, 13;
	mov.b64 	%rd4429, {%r2837, %r2836};
	shf.l.wrap.b32 	%r2838, %r2834, %r2835, 3;
	shf.l.wrap.b32 	%r2839, %r2835, %r2834, 3;
	mov.b64 	%rd4430, {%r2839, %r2838};
	xor.b64  	%rd4431, %rd4429, %rd4430;
	shr.u64 	%rd4432, %rd4410, 6;
	xor.b64  	%rd4433, %rd4431, %rd4432;
	add.s64 	%rd4434, %rd4428, %rd4228;
	add.s64 	%rd4435, %rd4434, %rd4345;
	add.s64 	%rd4436, %rd4435, %rd4433;
	shf.l.wrap.b32 	%r2840, %r2715, %r2714, 31;
	shf.l.wrap.b32 	%r2841, %r2714, %r2715, 31;
	mov.b64 	%rd4437, {%r2841, %r2840};
	shf.l.wrap.b32 	%r2842, %r2715, %r2714, 24;
	shf.l.wrap.b32 	%r2843, %r2714, %r2715, 24;
	mov.b64 	%rd4438, {%r2843, %r2842};
	xor.b64  	%rd4439, %rd4437, %rd4438;
	shr.u64 	%rd4440, %rd4254, 7;
	xor.b64  	%rd4441, %rd4439, %rd4440;
	mov.b64 	{%r2844, %r2845}, %rd4423;
	shf.l.wrap.b32 	%r2846, %r2845, %r2844, 13;
	shf.l.wrap.b32 	%r2847, %r2844, %r2845, 13;
	mov.b64 	%rd4442, {%r2847, %r2846};
	shf.l.wrap.b32 	%r2848, %r2844, %r2845, 3;
	shf.l.wrap.b32 	%r2849, %r2845, %r2844, 3;
	mov.b64 	%rd4443, {%r2849, %r2848};
	xor.b64  	%rd4444, %rd4442, %rd4443;
	shr.u64 	%rd4445, %rd4423, 6;
	xor.b64  	%rd4446, %rd4444, %rd4445;
	add.s64 	%rd4447, %rd4441, %rd4241;
	add.s64 	%rd4448, %rd4447, %rd4358;
	add.s64 	%rd4449, %rd4448, %rd4446;
	shf.l.wrap.b32 	%r2850, %r2725, %r2724, 31;
	shf.l.wrap.b32 	%r2851, %r2724, %r2725, 31;
	mov.b64 	%rd4450, {%r2851, %r2850};
	shf.l.wrap.b32 	%r2852, %r2725, %r2724, 24;
	shf.l.wrap.b32 	%r2853, %r2724, %r2725, 24;
	mov.b64 	%rd4451, {%r2853, %r2852};
	xor.b64  	%rd4452, %rd4450, %rd4451;
	shr.u64 	%rd4453, %rd4267, 7;
	xor.b64  	%rd4454, %rd4452, %rd4453;
	mov.b64 	{%r2854, %r2855}, %rd4436;
	shf.l.wrap.b32 	%r2856, %r2855, %r2854, 13;
	shf.l.wrap.b32 	%r2857, %r2854, %r2855, 13;
	mov.b64 	%rd4455, {%r2857, %r2856};
	shf.l.wrap.b32 	%r2858, %r2854, %r2855, 3;
	shf.l.wrap.b32 	%r2859, %r2855, %r2854, 3;
	mov.b64 	%rd4456, {%r2859, %r2858};
	xor.b64  	%rd4457, %rd4455, %rd4456;
	shr.u64 	%rd4458, %rd4436, 6;
	xor.b64  	%rd4459, %rd4457, %rd4458;
	add.s64 	%rd4460, %rd4454, %rd4254;
	add.s64 	%rd4461, %rd4460, %rd4371;
	add.s64 	%rd4462, %rd4461, %rd4459;
	shf.l.wrap.b32 	%r2860, %r2735, %r2734, 31;
	shf.l.wrap.b32 	%r2861, %r2734, %r2735, 31;
	mov.b64 	%rd4463, {%r2861, %r2860};
	shf.l.wrap.b32 	%r2862, %r2735, %r2734, 24;
	shf.l.wrap.b32 	%r2863, %r2734, %r2735, 24;
	mov.b64 	%rd4464, {%r2863, %r2862};
	xor.b64  	%rd4465, %rd4463, %rd4464;
	shr.u64 	%rd4466, %rd4280, 7;
	xor.b64  	%rd4467, %rd4465, %rd4466;
	mov.b64 	{%r2864, %r2865}, %rd4449;
	shf.l.wrap.b32 	%r2866, %r2865, %r2864, 13;
	shf.l.wrap.b32 	%r2867, %r2864, %r2865, 13;
	mov.b64 	%rd4468, {%r2867, %r2866};
	shf.l.wrap.b32 	%r2868, %r2864, %r2865, 3;
	shf.l.wrap.b32 	%r2869, %r2865, %r2864, 3;
	mov.b64 	%rd4469, {%r2869, %r2868};
	xor.b64  	%rd4470, %rd4468, %rd4469;
	shr.u64 	%rd4471, %rd4449, 6;
	xor.b64  	%rd4472, %rd4470, %rd4471;
	add.s64 	%rd4473, %rd4467, %rd4267;
	add.s64 	%rd4474, %rd4473, %rd4384;
	add.s64 	%rd4475, %rd4474, %rd4472;
	shf.l.wrap.b32 	%r2870, %r2745, %r2744, 31;
	shf.l.wrap.b32 	%r2871, %r2744, %r2745, 31;
	mov.b64 	%rd4476, {%r2871, %r2870};
	shf.l.wrap.b32 	%r2872, %r2745, %r2744, 24;
	shf.l.wrap.b32 	%r2873, %r2744, %r2745, 24;
	mov.b64 	%rd4477, {%r2873, %r2872};
	xor.b64  	%rd4478, %rd4476, %rd4477;
	shr.u64 	%rd4479, %rd4293, 7;
	xor.b64  	%rd4480, %rd4478, %rd4479;
	mov.b64 	{%r2874, %r2875}, %rd4462;
	shf.l.wrap.b32 	%r2876, %r2875, %r2874, 13;
	shf.l.wrap.b32 	%r2877, %r2874, %r2875, 13;
	mov.b64 	%rd4481, {%r2877, %r2876};
	shf.l.wrap.b32 	%r2878, %r2874, %r2875, 3;
	shf.l.wrap.b32 	%r2879, %r2875, %r2874, 3;
	mov.b64 	%rd4482, {%r2879, %r2878};
	xor.b64  	%rd4483, %rd4481, %rd4482;
	shr.u64 	%rd4484, %rd4462, 6;
	xor.b64  	%rd4485, %rd4483, %rd4484;
	add.s64 	%rd4486, %rd4480, %rd4280;
	add.s64 	%rd4487, %rd4486, %rd4397;
	add.s64 	%rd4488, %rd4487, %rd4485;
	shf.l.wrap.b32 	%r2880, %r2755, %r2754, 31;
	shf.l.wrap.b32 	%r2881, %r2754, %r2755, 31;
	mov.b64 	%rd4489, {%r2881, %r2880};
	shf.l.wrap.b32 	%r2882, %r2755, %r2754, 24;
	shf.l.wrap.b32 	%r2883, %r2754, %r2755, 24;
	mov.b64 	%rd4490, {%r2883, %r2882};
	xor.b64  	%rd4491, %rd4489, %rd4490;
	shr.u64 	%rd4492, %rd4306, 7;
	xor.b64  	%rd4493, %rd4491, %rd4492;
	mov.b64 	{%r2884, %r2885}, %rd4475;
	shf.l.wrap.b32 	%r2886, %r2885, %r2884, 13;
	shf.l.wrap.b32 	%r2887, %r2884, %r2885, 13;
	mov.b64 	%rd4494, {%r2887, %r2886};
	shf.l.wrap.b32 	%r2888, %r2884, %r2885, 3;
	shf.l.wrap.b32 	%r2889, %r2885, %r2884, 3;
	mov.b64 	%rd4495, {%r2889, %r2888};
	xor.b64  	%rd4496, %rd4494, %rd4495;
	shr.u64 	%rd4497, %rd4475, 6;
	xor.b64  	%rd4498, %rd4496, %rd4497;
	add.s64 	%rd4499, %rd4493, %rd4293;
	add.s64 	%rd4500, %rd4499, %rd4410;
	add.s64 	%rd4501, %rd4500, %rd4498;
	shf.l.wrap.b32 	%r2890, %r2765, %r2764, 31;
	shf.l.wrap.b32 	%r2891, %r2764, %r2765, 31;
	mov.b64 	%rd4502, {%r2891, %r2890};
	shf.l.wrap.b32 	%r2892, %r2765, %r2764, 24;
	shf.l.wrap.b32 	%r2893, %r2764, %r2765, 24;
	mov.b64 	%rd4503, {%r2893, %r2892};
	xor.b64  	%rd4504, %rd4502, %rd4503;
	shr.u64 	%rd4505, %rd4319, 7;
	xor.b64  	%rd4506, %rd4504, %rd4505;
	mov.b64 	{%r2894, %r2895}, %rd4488;
	shf.l.wrap.b32 	%r2896, %r2895, %r2894, 13;
	shf.l.wrap.b32 	%r2897, %r2894, %r2895, 13;
	mov.b64 	%rd4507, {%r2897, %r2896};
	shf.l.wrap.b32 	%r2898, %r2894, %r2895, 3;
	shf.l.wrap.b32 	%r2899, %r2895, %r2894, 3;
	mov.b64 	%rd4508, {%r2899, %r2898};
	xor.b64  	%rd4509, %rd4507, %rd4508;
	shr.u64 	%rd4510, %rd4488, 6;
	xor.b64  	%rd4511, %rd4509, %rd4510;
	add.s64 	%rd4512, %rd4506, %rd4306;
	add.s64 	%rd4513, %rd4512, %rd4423;
	add.s64 	%rd4514, %rd4513, %rd4511;
	shf.l.wrap.b32 	%r2900, %r2775, %r2774, 31;
	shf.l.wrap.b32 	%r2901, %r2774, %r2775, 31;
	mov.b64 	%rd4515, {%r2901, %r2900};
	shf.l.wrap.b32 	%r2902, %r2775, %r2774, 24;
	shf.l.wrap.b32 	%r2903, %r2774, %r2775, 24;
	mov.b64 	%rd4516, {%r2903, %r2902};
	xor.b64  	%rd4517, %rd4515, %rd4516;
	shr.u64 	%rd4518, %rd4332, 7;
	xor.b64  	%rd4519, %rd4517, %rd4518;
	mov.b64 	{%r2904, %r2905}, %rd4501;
	shf.l.wrap.b32 	%r2906, %r2905, %r2904, 13;
	shf.l.wrap.b32 	%r2907, %r2904, %r2905, 13;
	mov.b64 	%rd4520, {%r2907, %r2906};
	shf.l.wrap.b32 	%r2908, %r2904, %r2905, 3;
	shf.l.wrap.b32 	%r2909, %r2905, %r2904, 3;
	mov.b64 	%rd4521, {%r2909, %r2908};
	xor.b64  	%rd4522, %rd4520, %rd4521;
	shr.u64 	%rd4523, %rd4501, 6;
	xor.b64  	%rd4524, %rd4522, %rd4523;
	add.s64 	%rd4525, %rd4519, %rd4319;
	add.s64 	%rd4526, %rd4525, %rd4436;
	add.s64 	%rd4527, %rd4526, %rd4524;
	shf.l.wrap.b32 	%r2910, %r2785, %r2784, 31;
	shf.l.wrap.b32 	%r2911, %r2784, %r2785, 31;
	mov.b64 	%rd4528, {%r2911, %r2910};
	shf.l.wrap.b32 	%r2912, %r2785, %r2784, 24;
	shf.l.wrap.b32 	%r2913, %r2784, %r2785, 24;
	mov.b64 	%rd4529, {%r2913, %r2912};
	xor.b64  	%rd4530, %rd4528, %rd4529;
	shr.u64 	%rd4531, %rd4345, 7;
	xor.b64  	%rd4532, %rd4530, %rd4531;
	mov.b64 	{%r2914, %r2915}, %rd4514;
	shf.l.wrap.b32 	%r2916, %r2915, %r2914, 13;
	shf.l.wrap.b32 	%r2917, %r2914, %r2915, 13;
	mov.b64 	%rd4533, {%r2917, %r2916};
	shf.l.wrap.b32 	%r2918, %r2914, %r2915, 3;
	shf.l.wrap.b32 	%r2919, %r2915, %r2914, 3;
	mov.b64 	%rd4534, {%r2919, %r2918};
	xor.b64  	%rd4535, %rd4533, %rd4534;
	shr.u64 	%rd4536, %rd4514, 6;
	xor.b64  	%rd4537, %rd4535, %rd4536;
	add.s64 	%rd4538, %rd4532, %rd4332;
	add.s64 	%rd4539, %rd4538, %rd4449;
	add.s64 	%rd4540, %rd4539, %rd4537;
	shf.l.wrap.b32 	%r2920, %r2795, %r2794, 31;
	shf.l.wrap.b32 	%r2921, %r2794, %r2795, 31;
	mov.b64 	%rd4541, {%r2921, %r2920};
	shf.l.wrap.b32 	%r2922, %r2795, %r2794, 24;
	shf.l.wrap.b32 	%r2923, %r2794, %r2795, 24;
	mov.b64 	%rd4542, {%r2923, %r2922};
	xor.b64  	%rd4543, %rd4541, %rd4542;
	shr.u64 	%rd4544, %rd4358, 7;
	xor.b64  	%rd4545, %rd4543, %rd4544;
	mov.b64 	{%r2924, %r2925}, %rd4527;
	shf.l.wrap.b32 	%r2926, %r2925, %r2924, 13;
	shf.l.wrap.b32 	%r2927, %r2924, %r2925, 13;
	mov.b64 	%rd4546, {%r2927, %r2926};
	shf.l.wrap.b32 	%r2928, %r2924, %r2925, 3;
	shf.l.wrap.b32 	%r2929, %r2925, %r2924, 3;
	mov.b64 	%rd4547, {%r2929, %r2928};
	xor.b64  	%rd4548, %rd4546, %rd4547;
	shr.u64 	%rd4549, %rd4527, 6;
	xor.b64  	%rd4550, %rd4548, %rd4549;
	add.s64 	%rd4551, %rd4545, %rd4345;
	add.s64 	%rd4552, %rd4551, %rd4462;
	add.s64 	%rd4553, %rd4552, %rd4550;
	shf.l.wrap.b32 	%r2930, %r2805, %r2804, 31;
	shf.l.wrap.b32 	%r2931, %r2804, %r2805, 31;
	mov.b64 	%rd4554, {%r2931, %r2930};
	shf.l.wrap.b32 	%r2932, %r2805, %r2804, 24;
	shf.l.wrap.b32 	%r2933, %r2804, %r2805, 24;
	mov.b64 	%rd4555, {%r2933, %r2932};
	xor.b64  	%rd4556, %rd4554, %rd4555;
	shr.u64 	%rd4557, %rd4371, 7;
	xor.b64  	%rd4558, %rd4556, %rd4557;
	mov.b64 	{%r2934, %r2935}, %rd4540;
	shf.l.wrap.b32 	%r2936, %r2935, %r2934, 13;
	shf.l.wrap.b32 	%r2937, %r2934, %r2935, 13;
	mov.b64 	%rd4559, {%r2937, %r2936};
	shf.l.wrap.b32 	%r2938, %r2934, %r2935, 3;
	shf.l.wrap.b32 	%r2939, %r2935, %r2934, 3;
	mov.b64 	%rd4560, {%r2939, %r2938};
	xor.b64  	%rd4561, %rd4559, %rd4560;
	shr.u64 	%rd4562, %rd4540, 6;
	xor.b64  	%rd4563, %rd4561, %rd4562;
	add.s64 	%rd4564, %rd4558, %rd4358;
	add.s64 	%rd4565, %rd4564, %rd4475;
	add.s64 	%rd4566, %rd4565, %rd4563;
	shf.l.wrap.b32 	%r2940, %r2815, %r2814, 31;
	shf.l.wrap.b32 	%r2941, %r2814, %r2815, 31;
	mov.b64 	%rd4567, {%r2941, %r2940};
	shf.l.wrap.b32 	%r2942, %r2815, %r2814, 24;
	shf.l.wrap.b32 	%r2943, %r2814, %r2815, 24;
	mov.b64 	%rd4568, {%r2943, %r2942};
	xor.b64  	%rd4569, %rd4567, %rd4568;
	shr.u64 	%rd4570, %rd4384, 7;
	xor.b64  	%rd4571, %rd4569, %rd4570;
	mov.b64 	{%r2944, %r2945}, %rd4553;
	shf.l.wrap.b32 	%r2946, %r2945, %r2944, 13;
	shf.l.wrap.b32 	%r2947, %r2944, %r2945, 13;
	mov.b64 	%rd4572, {%r2947, %r2946};
	shf.l.wrap.b32 	%r2948, %r2944, %r2945, 3;
	shf.l.wrap.b32 	%r2949, %r2945, %r2944, 3;
	mov.b64 	%rd4573, {%r2949, %r2948};
	xor.b64  	%rd4574, %rd4572, %rd4573;
	shr.u64 	%rd4575, %rd4553, 6;
	xor.b64  	%rd4576, %rd4574, %rd4575;
	add.s64 	%rd4577, %rd4571, %rd4371;
	add.s64 	%rd4578, %rd4577, %rd4488;
	add.s64 	%rd4579, %rd4578, %rd4576;
	shf.l.wrap.b32 	%r2950, %r2825, %r2824, 31;
	shf.l.wrap.b32 	%r2951, %r2824, %r2825, 31;
	mov.b64 	%rd4580, {%r2951, %r2950};
	shf.l.wrap.b32 	%r2952, %r2825, %r2824, 24;
	shf.l.wrap.b32 	%r2953, %r2824, %r2825, 24;
	mov.b64 	%rd4581, {%r2953, %r2952};
	xor.b64  	%rd4582, %rd4580, %rd4581;
	shr.u64 	%rd4583, %rd4397, 7;
	xor.b64  	%rd4584, %rd4582, %rd4583;
	mov.b64 	{%r2954, %r2955}, %rd4566;
	shf.l.wrap.b32 	%r2956, %r2955, %r2954, 13;
	shf.l.wrap.b32 	%r2957, %r2954, %r2955, 13;
	mov.b64 	%rd4585, {%r2957, %r2956};
	shf.l.wrap.b32 	%r2958, %r2954, %r2955, 3;
	shf.l.wrap.b32 	%r2959, %r2955, %r2954, 3;
	mov.b64 	%rd4586, {%r2959, %r2958};
	xor.b64  	%rd4587, %rd4585, %rd4586;
	shr.u64 	%rd4588, %rd4566, 6;
	xor.b64  	%rd4589, %rd4587, %rd4588;
	add.s64 	%rd4590, %rd4584, %rd4384;
	add.s64 	%rd4591, %rd4590, %rd4501;
	add.s64 	%rd4592, %rd4591, %rd4589;
	shf.l.wrap.b32 	%r2960, %r2835, %r2834, 31;
	shf.l.wrap.b32 	%r2961, %r2834, %r2835, 31;
	mov.b64 	%rd4593, {%r2961, %r2960};
	shf.l.wrap.b32 	%r2962, %r2835, %r2834, 24;
	shf.l.wrap.b32 	%r2963, %r2834, %r2835, 24;
	mov.b64 	%rd4594, {%r2963, %r2962};
	xor.b64  	%rd4595, %rd4593, %rd4594;
	shr.u64 	%rd4596, %rd4410, 7;
	xor.b64  	%rd4597, %rd4595, %rd4596;
	mov.b64 	{%r2964, %r2965}, %rd4579;
	shf.l.wrap.b32 	%r2966, %r2965, %r2964, 13;
	shf.l.wrap.b32 	%r2967, %r2964, %r2965, 13;
	mov.b64 	%rd4598, {%r2967, %r2966};
	shf.l.wrap.b32 	%r2968, %r2964, %r2965, 3;
	shf.l.wrap.b32 	%r2969, %r2965, %r2964, 3;
	mov.b64 	%rd4599, {%r2969, %r2968};
	xor.b64  	%rd4600, %rd4598, %rd4599;
	shr.u64 	%rd4601, %rd4579, 6;
	xor.b64  	%rd4602, %rd4600, %rd4601;
	add.s64 	%rd4603, %rd4597, %rd4397;
	add.s64 	%rd4604, %rd4603, %rd4514;
	add.s64 	%rd4605, %rd4604, %rd4602;
	shf.l.wrap.b32 	%r2970, %r2845, %r2844, 31;
	shf.l.wrap.b32 	%r2971, %r2844, %r2845, 31;
	mov.b64 	%rd4606, {%r2971, %r2970};
	shf.l.wrap.b32 	%r2972, %r2845, %r2844, 24;
	shf.l.wrap.b32 	%r2973, %r2844, %r2845, 24;
	mov.b64 	%rd4607, {%r2973, %r2972};
	xor.b64  	%rd4608, %rd4606, %rd4607;
	shr.u64 	%rd4609, %rd4423, 7;
	xor.b64  	%rd4610, %rd4608, %rd4609;
	mov.b64 	{%r2974, %r2975}, %rd4592;
	shf.l.wrap.b32 	%r2976, %r2975, %r2974, 13;
	shf.l.wrap.b32 	%r2977, %r2974, %r2975, 13;
	mov.b64 	%rd4611, {%r2977, %r2976};
	shf.l.wrap.b32 	%r2978, %r2974, %r2975, 3;
	shf.l.wrap.b32 	%r2979, %r2975, %r2974, 3;
	mov.b64 	%rd4612, {%r2979, %r2978};
	xor.b64  	%rd4613, %rd4611, %rd4612;
	shr.u64 	%rd4614, %rd4592, 6;
	xor.b64  	%rd4615, %rd4613, %rd4614;
	add.s64 	%rd4616, %rd4610, %rd4410;
	add.s64 	%rd4617, %rd4616, %rd4527;
	add.s64 	%rd4618, %rd4617, %rd4615;
	shf.l.wrap.b32 	%r2980, %r2855, %r2854, 31;
	shf.l.wrap.b32 	%r2981, %r2854, %r2855, 31;
	mov.b64 	%rd4619, {%r2981, %r2980};
	shf.l.wrap.b32 	%r2982, %r2855, %r2854, 24;
	shf.l.wrap.b32 	%r2983, %r2854, %r2855, 24;
	mov.b64 	%rd4620, {%r2983, %r2982};
	xor.b64  	%rd4621, %rd4619, %rd4620;
	shr.u64 	%rd4622, %rd4436, 7;
	xor.b64  	%rd4623, %rd4621, %rd4622;
	mov.b64 	{%r2984, %r2985}, %rd4605;
	shf.l.wrap.b32 	%r2986, %r2985, %r2984, 13;
	shf.l.wrap.b32 	%r2987, %r2984, %r2985, 13;
	mov.b64 	%rd4624, {%r2987, %r2986};
	shf.l.wrap.b32 	%r2988, %r2984, %r2985, 3;
	shf.l.wrap.b32 	%r2989, %r2985, %r2984, 3;
	mov.b64 	%rd4625, {%r2989, %r2988};
	xor.b64  	%rd4626, %rd4624, %rd4625;
	shr.u64 	%rd4627, %rd4605, 6;
	xor.b64  	%rd4628, %rd4626, %rd4627;
	add.s64 	%rd4629, %rd4623, %rd4423;
	add.s64 	%rd4630, %rd4629, %rd4540;
	add.s64 	%rd4631, %rd4630, %rd4628;
	shf.l.wrap.b32 	%r2990, %r2865, %r2864, 31;
	shf.l.wrap.b32 	%r2991, %r2864, %r2865, 31;
	mov.b64 	%rd4632, {%r2991, %r2990};
	shf.l.wrap.b32 	%r2992, %r2865, %r2864, 24;
	shf.l.wrap.b32 	%r2993, %r2864, %r2865, 24;
	mov.b64 	%rd4633, {%r2993, %r2992};
	xor.b64  	%rd4634, %rd4632, %rd4633;
	shr.u64 	%rd4635, %rd4449, 7;
	xor.b64  	%rd4636, %rd4634, %rd4635;
	mov.b64 	{%r2994, %r2995}, %rd4618;
	shf.l.wrap.b32 	%r2996, %r2995, %r2994, 13;
	shf.l.wrap.b32 	%r2997, %r2994, %r2995, 13;
	mov.b64 	%rd4637, {%r2997, %r2996};
	shf.l.wrap.b32 	%r2998, %r2994, %r2995, 3;
	shf.l.wrap.b32 	%r2999, %r2995, %r2994, 3;
	mov.b64 	%rd4638, {%r2999, %r2998};
	xor.b64  	%rd4639, %rd4637, %rd4638;
	shr.u64 	%rd4640, %rd4618, 6;
	xor.b64  	%rd4641, %rd4639, %rd4640;
	add.s64 	%rd4642, %rd4636, %rd4436;
	add.s64 	%rd4643, %rd4642, %rd4553;
	add.s64 	%rd4644, %rd4643, %rd4641;
	shf.l.wrap.b32 	%r3000, %r2875, %r2874, 31;
	shf.l.wrap.b32 	%r3001, %r2874, %r2875, 31;
	mov.b64 	%rd4645, {%r3001, %r3000};
	shf.l.wrap.b32 	%r3002, %r2875, %r2874, 24;
	shf.l.wrap.b32 	%r3003, %r2874, %r2875, 24;
	mov.b64 	%rd4646, {%r3003, %r3002};
	xor.b64  	%rd4647, %rd4645, %rd4646;
	shr.u64 	%rd4648, %rd4462, 7;
	xor.b64  	%rd4649, %rd4647, %rd4648;
	mov.b64 	{%r3004, %r3005}, %rd4631;
	shf.l.wrap.b32 	%r3006, %r3005, %r3004, 13;
	shf.l.wrap.b32 	%r3007, %r3004, %r3005, 13;
	mov.b64 	%rd4650, {%r3007, %r3006};
	shf.l.wrap.b32 	%r3008, %r3004, %r3005, 3;
	shf.l.wrap.b32 	%r3009, %r3005, %r3004, 3;
	mov.b64 	%rd4651, {%r3009, %r3008};
	xor.b64  	%rd4652, %rd4650, %rd4651;
	shr.u64 	%rd4653, %rd4631, 6;
	xor.b64  	%rd4654, %rd4652, %rd4653;
	add.s64 	%rd4655, %rd4649, %rd4449;
	add.s64 	%rd4656, %rd4655, %rd4566;
	add.s64 	%rd4657, %rd4656, %rd4654;
	shf.l.wrap.b32 	%r3010, %r2885, %r2884, 31;
	shf.l.wrap.b32 	%r3011, %r2884, %r2885, 31;
	mov.b64 	%rd4658, {%r3011, %r3010};
	shf.l.wrap.b32 	%r3012, %r2885, %r2884, 24;
	shf.l.wrap.b32 	%r3013, %r2884, %r2885, 24;
	mov.b64 	%rd4659, {%r3013, %r3012};
	xor.b64  	%rd4660, %rd4658, %rd4659;
	shr.u64 	%rd4661, %rd4475, 7;
	xor.b64  	%rd4662, %rd4660, %rd4661;
	mov.b64 	{%r3014, %r3015}, %rd4644;
	shf.l.wrap.b32 	%r3016, %r3015, %r3014, 13;
	shf.l.wrap.b32 	%r3017, %r3014, %r3015, 13;
	mov.b64 	%rd4663, {%r3017, %r3016};
	shf.l.wrap.b32 	%r3018, %r3014, %r3015, 3;
	shf.l.wrap.b32 	%r3019, %r3015, %r3014, 3;
	mov.b64 	%rd4664, {%r3019, %r3018};
	xor.b64  	%rd4665, %rd4663, %rd4664;
	shr.u64 	%rd4666, %rd4644, 6;
	xor.b64  	%rd4667, %rd4665, %rd4666;
	add.s64 	%rd4668, %rd4662, %rd4462;
	add.s64 	%rd4669, %rd4668, %rd4579;
	add.s64 	%rd4670, %rd4669, %rd4667;
	shf.l.wrap.b32 	%r3020, %r2895, %r2894, 31;
	shf.l.wrap.b32 	%r3021, %r2894, %r2895, 31;
	mov.b64 	%rd4671, {%r3021, %r3020};
	shf.l.wrap.b32 	%r3022, %r2895, %r2894, 24;
	shf.l.wrap.b32 	%r3023, %r2894, %r2895, 24;
	mov.b64 	%rd4672, {%r3023, %r3022};
	xor.b64  	%rd4673, %rd4671, %rd4672;
	shr.u64 	%rd4674, %rd4488, 7;
	xor.b64  	%rd4675, %rd4673, %rd4674;
	mov.b64 	{%r3024, %r3025}, %rd4657;
	shf.l.wrap.b32 	%r3026, %r3025, %r3024, 13;
	shf.l.wrap.b32 	%r3027, %r3024, %r3025, 13;
	mov.b64 	%rd4676, {%r3027, %r3026};
	shf.l.wrap.b32 	%r3028, %r3024, %r3025, 3;
	shf.l.wrap.b32 	%r3029, %r3025, %r3024, 3;
	mov.b64 	%rd4677, {%r3029, %r3028};
	xor.b64  	%rd4678, %rd4676, %rd4677;
	shr.u64 	%rd4679, %rd4657, 6;
	xor.b64  	%rd4680, %rd4678, %rd4679;
	add.s64 	%rd4681, %rd4675, %rd4475;
	add.s64 	%rd4682, %rd4681, %rd4592;
	add.s64 	%rd4683, %rd4682, %rd4680;
	shf.l.wrap.b32 	%r3030, %r2905, %r2904, 31;
	shf.l.wrap.b32 	%r3031, %r2904, %r2905, 31;
	mov.b64 	%rd4684, {%r3031, %r3030};
	shf.l.wrap.b32 	%r3032, %r2905, %r2904, 24;
	shf.l.wrap.b32 	%r3033, %r2904, %r2905, 24;
	mov.b64 	%rd4685, {%r3033, %r3032};
	xor.b64  	%rd4686, %rd4684, %rd4685;
	shr.u64 	%rd4687, %rd4501, 7;
	xor.b64  	%rd4688, %rd4686, %rd4687;
	mov.b64 	{%r3034, %r3035}, %rd4670;
	shf.l.wrap.b32 	%r3036, %r3035, %r3034, 13;
	shf.l.wrap.b32 	%r3037, %r3034, %r3035, 13;
	mov.b64 	%rd4689, {%r3037, %r3036};
	shf.l.wrap.b32 	%r3038, %r3034, %r3035, 3;
	shf.l.wrap.b32 	%r3039, %r3035, %r3034, 3;
	mov.b64 	%rd4690, {%r3039, %r3038};
	xor.b64  	%rd4691, %rd4689, %rd4690;
	shr.u64 	%rd4692, %rd4670, 6;
	xor.b64  	%rd4693, %rd4691, %rd4692;
	add.s64 	%rd4694, %rd4688, %rd4488;
	add.s64 	%rd4695, %rd4694, %rd4605;
	add.s64 	%rd4696, %rd4695, %rd4693;
	shf.l.wrap.b32 	%r3040, %r2915, %r2914, 31;
	shf.l.wrap.b32 	%r3041, %r2914, %r2915, 31;
	mov.b64 	%rd4697, {%r3041, %r3040};
	shf.l.wrap.b32 	%r3042, %r2915, %r2914, 24;
	shf.l.wrap.b32 	%r3043, %r2914, %r2915, 24;
	mov.b64 	%rd4698, {%r3043, %r3042};
	xor.b64  	%rd4699, %rd4697, %rd4698;
	shr.u64 	%rd4700, %rd4514, 7;
	xor.b64  	%rd4701, %rd4699, %rd4700;
	mov.b64 	{%r3044, %r3045}, %rd4683;
	shf.l.wrap.b32 	%r3046, %r3045, %r3044, 13;
	shf.l.wrap.b32 	%r3047, %r3044, %r3045, 13;
	mov.b64 	%rd4702, {%r3047, %r3046};
	shf.l.wrap.b32 	%r3048, %r3044, %r3045, 3;
	shf.l.wrap.b32 	%r3049, %r3045, %r3044, 3;
	mov.b64 	%rd4703, {%r3049, %r3048};
	xor.b64  	%rd4704, %rd4702, %rd4703;
	shr.u64 	%rd4705, %rd4683, 6;
	xor.b64  	%rd4706, %rd4704, %rd4705;
	add.s64 	%rd4707, %rd4701, %rd4501;
	add.s64 	%rd4708, %rd4707, %rd4618;
	add.s64 	%rd4709, %rd4708, %rd4706;
	shf.l.wrap.b32 	%r3050, %r2925, %r2924, 31;
	shf.l.wrap.b32 	%r3051, %r2924, %r2925, 31;
	mov.b64 	%rd4710, {%r3051, %r3050};
	shf.l.wrap.b32 	%r3052, %r2925, %r2924, 24;
	shf.l.wrap.b32 	%r3053, %r2924, %r2925, 24;
	mov.b64 	%rd4711, {%r3053, %r3052};
	xor.b64  	%rd4712, %rd4710, %rd4711;
	shr.u64 	%rd4713, %rd4527, 7;
	xor.b64  	%rd4714, %rd4712, %rd4713;
	mov.b64 	{%r3054, %r3055}, %rd4696;
	shf.l.wrap.b32 	%r3056, %r3055, %r3054, 13;
	shf.l.wrap.b32 	%r3057, %r3054, %r3055, 13;
	mov.b64 	%rd4715, {%r3057, %r3056};
	shf.l.wrap.b32 	%r3058, %r3054, %r3055, 3;
	shf.l.wrap.b32 	%r3059, %r3055, %r3054, 3;
	mov.b64 	%rd4716, {%r3059, %r3058};
	xor.b64  	%rd4717, %rd4715, %rd4716;
	shr.u64 	%rd4718, %rd4696, 6;
	xor.b64  	%rd4719, %rd4717, %rd4718;
	add.s64 	%rd4720, %rd4714, %rd4514;
	add.s64 	%rd4721, %rd4720, %rd4631;
	add.s64 	%rd4722, %rd4721, %rd4719;
	shf.l.wrap.b32 	%r3060, %r2935, %r2934, 31;
	shf.l.wrap.b32 	%r3061, %r2934, %r2935, 31;
	mov.b64 	%rd4723, {%r3061, %r3060};
	shf.l.wrap.b32 	%r3062, %r2935, %r2934, 24;
	shf.l.wrap.b32 	%r3063, %r2934, %r2935, 24;
	mov.b64 	%rd4724, {%r3063, %r3062};
	xor.b64  	%rd4725, %rd4723, %rd4724;
	shr.u64 	%rd4726, %rd4540, 7;
	xor.b64  	%rd4727, %rd4725, %rd4726;
	mov.b64 	{%r3064, %r3065}, %rd4709;
	shf.l.wrap.b32 	%r3066, %r3065, %r3064, 13;
	shf.l.wrap.b32 	%r3067, %r3064, %r3065, 13;
	mov.b64 	%rd4728, {%r3067, %r3066};
	shf.l.wrap.b32 	%r3068, %r3064, %r3065, 3;
	shf.l.wrap.b32 	%r3069, %r3065, %r3064, 3;
	mov.b64 	%rd4729, {%r3069, %r3068};
	xor.b64  	%rd4730, %rd4728, %rd4729;
	shr.u64 	%rd4731, %rd4709, 6;
	xor.b64  	%rd4732, %rd4730, %rd4731;
	add.s64 	%rd4733, %rd4727, %rd4527;
	add.s64 	%rd4734, %rd4733, %rd4644;
	add.s64 	%rd4735, %rd4734, %rd4732;
	shf.l.wrap.b32 	%r3070, %r2945, %r2944, 31;
	shf.l.wrap.b32 	%r3071, %r2944, %r2945, 31;
	mov.b64 	%rd4736, {%r3071, %r3070};
	shf.l.wrap.b32 	%r3072, %r2945, %r2944, 24;
	shf.l.wrap.b32 	%r3073, %r2944, %r2945, 24;
	mov.b64 	%rd4737, {%r3073, %r3072};
	xor.b64  	%rd4738, %rd4736, %rd4737;
	shr.u64 	%rd4739, %rd4553, 7;
	xor.b64  	%rd4740, %rd4738, %rd4739;
	mov.b64 	{%r3074, %r3075}, %rd4722;
	shf.l.wrap.b32 	%r3076, %r3075, %r3074, 13;
	shf.l.wrap.b32 	%r3077, %r3074, %r3075, 13;
	mov.b64 	%rd4741, {%r3077, %r3076};
	shf.l.wrap.b32 	%r3078, %r3074, %r3075, 3;
	shf.l.wrap.b32 	%r3079, %r3075, %r3074, 3;
	mov.b64 	%rd4742, {%r3079, %r3078};
	xor.b64  	%rd4743, %rd4741, %rd4742;
	shr.u64 	%rd4744, %rd4722, 6;
	xor.b64  	%rd4745, %rd4743, %rd4744;
	add.s64 	%rd4746, %rd4740, %rd4540;
	add.s64 	%rd4747, %rd4746, %rd4657;
	add.s64 	%rd4748, %rd4747, %rd4745;
	shf.l.wrap.b32 	%r3080, %r2955, %r2954, 31;
	shf.l.wrap.b32 	%r3081, %r2954, %r2955, 31;
	mov.b64 	%rd4749, {%r3081, %r3080};
	shf.l.wrap.b32 	%r3082, %r2955, %r2954, 24;
	shf.l.wrap.b32 	%r3083, %r2954, %r2955, 24;
	mov.b64 	%rd4750, {%r3083, %r3082};
	xor.b64  	%rd4751, %rd4749, %rd4750;
	shr.u64 	%rd4752, %rd4566, 7;
	xor.b64  	%rd4753, %rd4751, %rd4752;
	mov.b64 	{%r3084, %r3085}, %rd4735;
	shf.l.wrap.b32 	%r3086, %r3085, %r3084, 13;
	shf.l.wrap.b32 	%r3087, %r3084, %r3085, 13;
	mov.b64 	%rd4754, {%r3087, %r3086};
	shf.l.wrap.b32 	%r3088, %r3084, %r3085, 3;
	shf.l.wrap.b32 	%r3089, %r3085, %r3084, 3;
	mov.b64 	%rd4755, {%r3089, %r3088};
	xor.b64  	%rd4756, %rd4754, %rd4755;
	shr.u64 	%rd4757, %rd4735, 6;
	xor.b64  	%rd4758, %rd4756, %rd4757;
	add.s64 	%rd4759, %rd4753, %rd4553;
	add.s64 	%rd4760, %rd4759, %rd4670;
	add.s64 	%rd4761, %rd4760, %rd4758;
	shf.l.wrap.b32 	%r3090, %r2965, %r2964, 31;
	shf.l.wrap.b32 	%r3091, %r2964, %r2965, 31;
	mov.b64 	%rd4762, {%r3091, %r3090};
	shf.l.wrap.b32 	%r3092, %r2965, %r2964, 24;
	shf.l.wrap.b32 	%r3093, %r2964, %r2965, 24;
	mov.b64 	%rd4763, {%r3093, %r3092};
	xor.b64  	%rd4764, %rd4762, %rd4763;
	shr.u64 	%rd4765, %rd4579, 7;
	xor.b64  	%rd4766, %rd4764, %rd4765;
	mov.b64 	{%r3094, %r3095}, %rd4748;
	shf.l.wrap.b32 	%r3096, %r3095, %r3094, 13;
	shf.l.wrap.b32 	%r3097, %r3094, %r3095, 13;
	mov.b64 	%rd4767, {%r3097, %r3096};
	shf.l.wrap.b32 	%r3098, %r3094, %r3095, 3;
	shf.l.wrap.b32 	%r3099, %r3095, %r3094, 3;
	mov.b64 	%rd4768, {%r3099, %r3098};
	xor.b64  	%rd4769, %rd4767, %rd4768;
	shr.u64 	%rd4770, %rd4748, 6;
	xor.b64  	%rd4771, %rd4769, %rd4770;
	add.s64 	%rd4772, %rd4766, %rd4566;
	add.s64 	%rd4773, %rd4772, %rd4683;
	add.s64 	%rd4774, %rd4773, %rd4771;
	shf.l.wrap.b32 	%r3100, %r2975, %r2974, 31;
	shf.l.wrap.b32 	%r3101, %r2974, %r2975, 31;
	mov.b64 	%rd4775, {%r3101, %r3100};
	shf.l.wrap.b32 	%r3102, %r2975, %r2974, 24;
	shf.l.wrap.b32 	%r3103, %r2974, %r2975, 24;
	mov.b64 	%rd4776, {%r3103, %r3102};
	xor.b64  	%rd4777, %rd4775, %rd4776;
	shr.u64 	%rd4778, %rd4592, 7;
	xor.b64  	%rd4779, %rd4777, %rd4778;
	mov.b64 	{%r3104, %r3105}, %rd4761;
	shf.l.wrap.b32 	%r3106, %r3105, %r3104, 13;
	shf.l.wrap.b32 	%r3107, %r3104, %r3105, 13;
	mov.b64 	%rd4780, {%r3107, %r3106};
	shf.l.wrap.b32 	%r3108, %r3104, %r3105, 3;
	shf.l.wrap.b32 	%r3109, %r3105, %r3104, 3;
	mov.b64 	%rd4781, {%r3109, %r3108};
	xor.b64  	%rd4782, %rd4780, %rd4781;
	shr.u64 	%rd4783, %rd4761, 6;
	xor.b64  	%rd4784, %rd4782, %rd4783;
	add.s64 	%rd4785, %rd4779, %rd4579;
	add.s64 	%rd4786, %rd4785, %rd4696;
	add.s64 	%rd4787, %rd4786, %rd4784;
	shf.l.wrap.b32 	%r3110, %r2985, %r2984, 31;
	shf.l.wrap.b32 	%r3111, %r2984, %r2985, 31;
	mov.b64 	%rd4788, {%r3111, %r3110};
	shf.l.wrap.b32 	%r3112, %r2985, %r2984, 24;
	shf.l.wrap.b32 	%r3113, %r2984, %r2985, 24;
	mov.b64 	%rd4789, {%r3113, %r3112};
	xor.b64  	%rd4790, %rd4788, %rd4789;
	shr.u64 	%rd4791, %rd4605, 7;
	xor.b64  	%rd4792, %rd4790, %rd4791;
	mov.b64 	{%r3114, %r3115}, %rd4774;
	shf.l.wrap.b32 	%r3116, %r3115, %r3114, 13;
	shf.l.wrap.b32 	%r3117, %r3114, %r3115, 13;
	mov.b64 	%rd4793, {%r3117, %r3116};
	shf.l.wrap.b32 	%r3118, %r3114, %r3115, 3;
	shf.l.wrap.b32 	%r3119, %r3115, %r3114, 3;
	mov.b64 	%rd4794, {%r3119, %r3118};
	xor.b64  	%rd4795, %rd4793, %rd4794;
	shr.u64 	%rd4796, %rd4774, 6;
	xor.b64  	%rd4797, %rd4795, %rd4796;
	add.s64 	%rd4798, %rd4792, %rd4592;
	add.s64 	%rd4799, %rd4798, %rd4709;
	add.s64 	%rd4800, %rd4799, %rd4797;
	shf.l.wrap.b32 	%r3120, %r2995, %r2994, 31;
	shf.l.wrap.b32 	%r3121, %r2994, %r2995, 31;
	mov.b64 	%rd4801, {%r3121, %r3120};
	shf.l.wrap.b32 	%r3122, %r2995, %r2994, 24;
	shf.l.wrap.b32 	%r3123, %r2994, %r2995, 24;
	mov.b64 	%rd4802, {%r3123, %r3122};
	xor.b64  	%rd4803, %rd4801, %rd4802;
	shr.u64 	%rd4804, %rd4618, 7;
	xor.b64  	%rd4805, %rd4803, %rd4804;
	mov.b64 	{%r3124, %r3125}, %rd4787;
	shf.l.wrap.b32 	%r3126, %r3125, %r3124, 13;
	shf.l.wrap.b32 	%r3127, %r3124, %r3125, 13;
	mov.b64 	%rd4806, {%r3127, %r3126};
	shf.l.wrap.b32 	%r3128, %r3124, %r3125, 3;
	shf.l.wrap.b32 	%r3129, %r3125, %r3124, 3;
	mov.b64 	%rd4807, {%r3129, %r3128};
	xor.b64  	%rd4808, %rd4806, %rd4807;
	shr.u64 	%rd4809, %rd4787, 6;
	xor.b64  	%rd4810, %rd4808, %rd4809;
	add.s64 	%rd4811, %rd4805, %rd4605;
	add.s64 	%rd4812, %rd4811, %rd4722;
	add.s64 	%rd4813, %rd4812, %rd4810;
	shf.l.wrap.b32 	%r3130, %r3005, %r3004, 31;
	shf.l.wrap.b32 	%r3131, %r3004, %r3005, 31;
	mov.b64 	%rd4814, {%r3131, %r3130};
	shf.l.wrap.b32 	%r3132, %r3005, %r3004, 24;
	shf.l.wrap.b32 	%r3133, %r3004, %r3005, 24;
	mov.b64 	%rd4815, {%r3133, %r3132};
	xor.b64  	%rd4816, %rd4814, %rd4815;
	shr.u64 	%rd4817, %rd4631, 7;
	xor.b64  	%rd4818, %rd4816, %rd4817;
	mov.b64 	{%r3134, %r3135}, %rd4800;
	shf.l.wrap.b32 	%r3136, %r3135, %r3134, 13;
	shf.l.wrap.b32 	%r3137, %r3134, %r3135, 13;
	mov.b64 	%rd4819, {%r3137, %r3136};
	shf.l.wrap.b32 	%r3138, %r3134, %r3135, 3;
	shf.l.wrap.b32 	%r3139, %r3135, %r3134, 3;
	mov.b64 	%rd4820, {%r3139, %r3138};
	xor.b64  	%rd4821, %rd4819, %rd4820;
	shr.u64 	%rd4822, %rd4800, 6;
	xor.b64  	%rd4823, %rd4821, %rd4822;
	add.s64 	%rd4824, %rd4818, %rd4618;
	add.s64 	%rd4825, %rd4824, %rd4735;
	add.s64 	%rd4826, %rd4825, %rd4823;
	shf.l.wrap.b32 	%r3140, %r3015, %r3014, 31;
	shf.l.wrap.b32 	%r3141, %r3014, %r3015, 31;
	mov.b64 	%rd4827, {%r3141, %r3140};
	shf.l.wrap.b32 	%r3142, %r3015, %r3014, 24;
	shf.l.wrap.b32 	%r3143, %r3014, %r3015, 24;
	mov.b64 	%rd4828, {%r3143, %r3142};
	xor.b64  	%rd4829, %rd4827, %rd4828;
	shr.u64 	%rd4830, %rd4644, 7;
	xor.b64  	%rd4831, %rd4829, %rd4830;
	mov.b64 	{%r3144, %r3145}, %rd4813;
	shf.l.wrap.b32 	%r3146, %r3145, %r3144, 13;
	shf.l.wrap.b32 	%r3147, %r3144, %r3145, 13;
	mov.b64 	%rd4832, {%r3147, %r3146};
	shf.l.wrap.b32 	%r3148, %r3144, %r3145, 3;
	shf.l.wrap.b32 	%r3149, %r3145, %r3144, 3;
	mov.b64 	%rd4833, {%r3149, %r3148};
	xor.b64  	%rd4834, %rd4832, %rd4833;
	shr.u64 	%rd4835, %rd4813, 6;
	xor.b64  	%rd4836, %rd4834, %rd4835;
	add.s64 	%rd4837, %rd4831, %rd4631;
	add.s64 	%rd4838, %rd4837, %rd4748;
	add.s64 	%rd4839, %rd4838, %rd4836;
	shf.l.wrap.b32 	%r3150, %r3025, %r3024, 31;
	shf.l.wrap.b32 	%r3151, %r3024, %r3025, 31;
	mov.b64 	%rd4840, {%r3151, %r3150};
	shf.l.wrap.b32 	%r3152, %r3025, %r3024, 24;
	shf.l.wrap.b32 	%r3153, %r3024, %r3025, 24;
	mov.b64 	%rd4841, {%r3153, %r3152};
	xor.b64  	%rd4842, %rd4840, %rd4841;
	shr.u64 	%rd4843, %rd4657, 7;
	xor.b64  	%rd4844, %rd4842, %rd4843;
	mov.b64 	{%r3154, %r3155}, %rd4826;
	shf.l.wrap.b32 	%r3156, %r3155, %r3154, 13;
	shf.l.wrap.b32 	%r3157, %r3154, %r3155, 13;
	mov.b64 	%rd4845, {%r3157, %r3156};
	shf.l.wrap.b32 	%r3158, %r3154, %r3155, 3;
	shf.l.wrap.b32 	%r3159, %r3155, %r3154, 3;
	mov.b64 	%rd4846, {%r3159, %r3158};
	xor.b64  	%rd4847, %rd4845, %rd4846;
	shr.u64 	%rd4848, %rd4826, 6;
	xor.b64  	%rd4849, %rd4847, %rd4848;
	add.s64 	%rd4850, %rd4844, %rd4644;
	add.s64 	%rd4851, %rd4850, %rd4761;
	add.s64 	%rd4852, %rd4851, %rd4849;
	shf.l.wrap.b32 	%r3160, %r3035, %r3034, 31;
	shf.l.wrap.b32 	%r3161, %r3034, %r3035, 31;
	mov.b64 	%rd4853, {%r3161, %r3160};
	shf.l.wrap.b32 	%r3162, %r3035, %r3034, 24;
	shf.l.wrap.b32 	%r3163, %r3034, %r3035, 24;
	mov.b64 	%rd4854, {%r3163, %r3162};
	xor.b64  	%rd4855, %rd4853, %rd4854;
	shr.u64 	%rd4856, %rd4670, 7;
	xor.b64  	%rd4857, %rd4855, %rd4856;
	mov.b64 	{%r3164, %r3165}, %rd4839;
	shf.l.wrap.b32 	%r3166, %r3165, %r3164, 13;
	shf.l.wrap.b32 	%r3167, %r3164, %r3165, 13;
	mov.b64 	%rd4858, {%r3167, %r3166};
	shf.l.wrap.b32 	%r3168, %r3164, %r3165, 3;
	shf.l.wrap.b32 	%r3169, %r3165, %r3164, 3;
	mov.b64 	%rd4859, {%r3169, %r3168};
	xor.b64  	%rd4860, %rd4858, %rd4859;
	shr.u64 	%rd4861, %rd4839, 6;
	xor.b64  	%rd4862, %rd4860, %rd4861;
	add.s64 	%rd4863, %rd4857, %rd4657;
	add.s64 	%rd4864, %rd4863, %rd4774;
	add.s64 	%rd4865, %rd4864, %rd4862;
	shf.l.wrap.b32 	%r3170, %r3045, %r3044, 31;
	shf.l.wrap.b32 	%r3171, %r3044, %r3045, 31;
	mov.b64 	%rd4866, {%r3171, %r3170};
	shf.l.wrap.b32 	%r3172, %r3045, %r3044, 24;
	shf.l.wrap.b32 	%r3173, %r3044, %r3045, 24;
	mov.b64 	%rd4867, {%r3173, %r3172};
	xor.b64  	%rd4868, %rd4866, %rd4867;
	shr.u64 	%rd4869, %rd4683, 7;
	xor.b64  	%rd4870, %rd4868, %rd4869;
	mov.b64 	{%r3174, %r3175}, %rd4852;
	shf.l.wrap.b32 	%r3176, %r3175, %r3174, 13;
	shf.l.wrap.b32 	%r3177, %r3174, %r3175, 13;
	mov.b64 	%rd4871, {%r3177, %r3176};
	shf.l.wrap.b32 	%r3178, %r3174, %r3175, 3;
	shf.l.wrap.b32 	%r3179, %r3175, %r3174, 3;
	mov.b64 	%rd4872, {%r3179, %r3178};
	xor.b64  	%rd4873, %rd4871, %rd4872;
	shr.u64 	%rd4874, %rd4852, 6;
	xor.b64  	%rd4875, %rd4873, %rd4874;
	add.s64 	%rd4876, %rd4870, %rd4670;
	add.s64 	%rd4877, %rd4876, %rd4787;
	add.s64 	%rd4878, %rd4877, %rd4875;
	shf.l.wrap.b32 	%r3180, %r3055, %r3054, 31;
	shf.l.wrap.b32 	%r3181, %r3054, %r3055, 31;
	mov.b64 	%rd4879, {%r3181, %r3180};
	shf.l.wrap.b32 	%r3182, %r3055, %r3054, 24;
	shf.l.wrap.b32 	%r3183, %r3054, %r3055, 24;
	mov.b64 	%rd4880, {%r3183, %r3182};
	xor.b64  	%rd4881, %rd4879, %rd4880;
	shr.u64 	%rd4882, %rd4696, 7;
	xor.b64  	%rd4883, %rd4881, %rd4882;
	mov.b64 	{%r3184, %r3185}, %rd4865;
	shf.l.wrap.b32 	%r3186, %r3185, %r3184, 13;
	shf.l.wrap.b32 	%r3187, %r3184, %r3185, 13;
	mov.b64 	%rd4884, {%r3187, %r3186};
	shf.l.wrap.b32 	%r3188, %r3184, %r3185, 3;
	shf.l.wrap.b32 	%r3189, %r3185, %r3184, 3;
	mov.b64 	%rd4885, {%r3189, %r3188};
	xor.b64  	%rd4886, %rd4884, %rd4885;
	shr.u64 	%rd4887, %rd4865, 6;
	xor.b64  	%rd4888, %rd4886, %rd4887;
	add.s64 	%rd4889, %rd4883, %rd4683;
	add.s64 	%rd4890, %rd4889, %rd4800;
	add.s64 	%rd4891, %rd4890, %rd4888;
	shf.l.wrap.b32 	%r3190, %r3065, %r3064, 31;
	shf.l.wrap.b32 	%r3191, %r3064, %r3065, 31;
	mov.b64 	%rd4892, {%r3191, %r3190};
	shf.l.wrap.b32 	%r3192, %r3065, %r3064, 24;
	shf.l.wrap.b32 	%r3193, %r3064, %r3065, 24;
	mov.b64 	%rd4893, {%r3193, %r3192};
	xor.b64  	%rd4894, %rd4892, %rd4893;
	shr.u64 	%rd4895, %rd4709, 7;
	xor.b64  	%rd4896, %rd4894, %rd4895;
	mov.b64 	{%r3194, %r3195}, %rd4878;
	shf.l.wrap.b32 	%r3196, %r3195, %r3194, 13;
	shf.l.wrap.b32 	%r3197, %r3194, %r3195, 13;
	mov.b64 	%rd4897, {%r3197, %r3196};
	shf.l.wrap.b32 	%r3198, %r3194, %r3195, 3;
	shf.l.wrap.b32 	%r3199, %r3195, %r3194, 3;
	mov.b64 	%rd4898, {%r3199, %r3198};
	xor.b64  	%rd4899, %rd4897, %rd4898;
	shr.u64 	%rd4900, %rd4878, 6;
	xor.b64  	%rd4901, %rd4899, %rd4900;
	add.s64 	%rd4902, %rd4896, %rd4696;
	add.s64 	%rd4903, %rd4902, %rd4813;
	add.s64 	%rd4904, %rd4903, %rd4901;
	shf.l.wrap.b32 	%r3200, %r3075, %r3074, 31;
	shf.l.wrap.b32 	%r3201, %r3074, %r3075, 31;
	mov.b64 	%rd4905, {%r3201, %r3200};
	shf.l.wrap.b32 	%r3202, %r3075, %r3074, 24;
	shf.l.wrap.b32 	%r3203, %r3074, %r3075, 24;
	mov.b64 	%rd4906, {%r3203, %r3202};
	xor.b64  	%rd4907, %rd4905, %rd4906;
	shr.u64 	%rd4908, %rd4722, 7;
	xor.b64  	%rd4909, %rd4907, %rd4908;
	mov.b64 	{%r3204, %r3205}, %rd4891;
	shf.l.wrap.b32 	%r3206, %r3205, %r3204, 13;
	shf.l.wrap.b32 	%r3207, %r3204, %r3205, 13;
	mov.b64 	%rd4910, {%r3207, %r3206};
	shf.l.wrap.b32 	%r3208, %r3204, %r3205, 3;
	shf.l.wrap.b32 	%r3209, %r3205, %r3204, 3;
	mov.b64 	%rd4911, {%r3209, %r3208};
	xor.b64  	%rd4912, %rd4910, %rd4911;
	shr.u64 	%rd4913, %rd4891, 6;
	xor.b64  	%rd4914, %rd4912, %rd4913;
	add.s64 	%rd4915, %rd4909, %rd4709;
	add.s64 	%rd4916, %rd4915, %rd4826;
	add.s64 	%rd4917, %rd4916, %rd4914;
	add.s64 	%rd4919, %rd1588, %rd3740;
	add.s64 	%rd4920, %rd4919, -5413767537554067089;
	add.s64 	%rd4921, %rd4919, 5963675889510395859;
	mov.b64 	{%r3210, %r3211}, %rd4920;
	shf.l.wrap.b32 	%r3212, %r3211, %r3210, 18;
	shf.l.wrap.b32 	%r3213, %r3210, %r3211, 18;
	mov.b64 	%rd4922, {%r3213, %r3212};
	shf.l.wrap.b32 	%r3214, %r3211, %r3210, 14;
	shf.l.wrap.b32 	%r3215, %r3210, %r3211, 14;
	mov.b64 	%rd4923, {%r3215, %r3214};
	xor.b64  	%rd4924, %rd4922, %rd4923;
	shf.l.wrap.b32 	%r3216, %r3210, %r3211, 23;
	shf.l.wrap.b32 	%r3217, %r3211, %r3210, 23;
	mov.b64 	%rd4925, {%r3217, %r3216};
	xor.b64  	%rd4926, %rd4924, %rd4925;
	and.b64  	%rd4927, %rd4920, 5840696475078001361;
	sub.s64 	%rd4928, 5413767537554067088, %rd4919;
	and.b64  	%rd4929, %rd4928, -7276294671716946913;
	or.b64  	%rd4930, %rd4927, %rd4929;
	add.s64 	%rd4931, %rd4930, %rd4926;
	add.s64 	%rd4933, %rd4931, %rd1601;
	add.s64 	%rd4934, %rd4933, %rd3763;
	mov.b64 	{%r3218, %r3219}, %rd4921;
	shf.l.wrap.b32 	%r3220, %r3219, %r3218, 4;
	shf.l.wrap.b32 	%r3221, %r3218, %r3219, 4;
	mov.b64 	%rd4935, {%r3221, %r3220};
	shf.l.wrap.b32 	%r3222, %r3218, %r3219, 30;
	shf.l.wrap.b32 	%r3223, %r3219, %r3218, 30;
	mov.b64 	%rd4936, {%r3223, %r3222};
	xor.b64  	%rd4937, %rd4935, %rd4936;
	shf.l.wrap.b32 	%r3224, %r3218, %r3219, 25;
	shf.l.wrap.b32 	%r3225, %r3219, %r3218, 25;
	mov.b64 	%rd4938, {%r3225, %r3224};
	xor.b64  	%rd4939, %rd4937, %rd4938;
	and.b64  	%rd4940, %rd4921, -3355664534840381901;
	add.s64 	%rd4941, %rd4939, %rd4940;
	add.s64 	%rd4942, %rd4934, %rd4941;
	add.s64 	%rd4943, %rd4934, 6625583534739731862;
	add.s64 	%rd4944, %rd4942, 5297780936934047347;
	mov.b64 	{%r3226, %r3227}, %rd4943;
	shf.l.wrap.b32 	%r3228, %r3227, %r3226, 18;
	shf.l.wrap.b32 	%r3229, %r3226, %r3227, 18;
	mov.b64 	%rd4945, {%r3229, %r3228};
	shf.l.wrap.b32 	%r3230, %r3227, %r3226, 14;
	shf.l.wrap.b32 	%r3231, %r3226, %r3227, 14;
	mov.b64 	%rd4946, {%r3231, %r3230};
	xor.b64  	%rd4947, %rd4945, %rd4946;
	shf.l.wrap.b32 	%r3232, %r3226, %r3227, 23;
	shf.l.wrap.b32 	%r3233, %r3227, %r3226, 23;
	mov.b64 	%rd4948, {%r3233, %r3232};
	xor.b64  	%rd4949, %rd4947, %rd4948;
	and.b64  	%rd4950, %rd4943, %rd4920;
	sub.s64 	%rd4951, 2597788502115043945, %rd4934;
	and.b64  	%rd4952, %rd4951, 5840696475078001361;
	or.b64  	%rd4953, %rd4950, %rd4952;
	add.s64 	%rd4954, %rd4953, %rd4949;
	add.s64 	%rd4956, %rd4954, %rd1624;
	add.s64 	%rd4957, %rd4956, %rd3786;
	mov.b64 	{%r3234, %r3235}, %rd4944;
	shf.l.wrap.b32 	%r3236, %r3235, %r3234, 4;
	shf.l.wrap.b32 	%r3237, %r3234, %r3235, 4;
	mov.b64 	%rd4958, {%r3237, %r3236};
	shf.l.wrap.b32 	%r3238, %r3234, %r3235, 30;
	shf.l.wrap.b32 	%r3239, %r3235, %r3234, 30;
	mov.b64 	%rd4959, {%r3239, %r3238};
	xor.b64  	%rd4960, %rd4958, %rd4959;
	shf.l.wrap.b32 	%r3240, %r3234, %r3235, 25;
	shf.l.wrap.b32 	%r3241, %r3235, %r3234, 25;
	mov.b64 	%rd4961, {%r3241, %r3240};
	xor.b64  	%rd4962, %rd4960, %rd4961;
	xor.b64  	%rd4963, %rd4921, 7640891576956012808;
	and.b64  	%rd4964, %rd4944, %rd4963;
	and.b64  	%rd4965, %rd4921, 7640891576956012808;
	xor.b64  	%rd4966, %rd4964, %rd4965;
	add.s64 	%rd4967, %rd4962, %rd4966;
	add.s64 	%rd4968, %rd4957, %rd4967;
	add.s64 	%rd4969, %rd4957, 6227659224458531674;
	add.s64 	%rd4970, %rd4968, -7276294671716946913;
	mov.b64 	{%r3242, %r3243}, %rd4969;
	shf.l.wrap.b32 	%r3244, %r3243, %r3242, 18;
	shf.l.wrap.b32 	%r3245, %r3242, %r3243, 18;
	mov.b64 	%rd4971, {%r3245, %r3244};
	shf.l.wrap.b32 	%r3246, %r3243, %r3242, 14;
	shf.l.wrap.b32 	%r3247, %r3242, %r3243, 14;
	mov.b64 	%rd4972, {%r3247, %r3246};
	xor.b64  	%rd4973, %rd4971, %rd4972;
	shf.l.wrap.b32 	%r3248, %r3242, %r3243, 23;
	shf.l.wrap.b32 	%r3249, %r3243, %r3242, 23;
	mov.b64 	%rd4974, {%r3249, %r3248};
	xor.b64  	%rd4975, %rd4973, %rd4974;
	and.b64  	%rd4976, %rd4969, %rd4943;
	sub.s64 	%rd4977, -6227659224458531675, %rd4957;
	and.b64  	%rd4978, %rd4920, %rd4977;
	or.b64  	%rd4979, %rd4976, %rd4978;
	add.s64 	%rd4980, %rd4979, %rd4975;
	ld.const.u64 	%rd4981, [K+24];
	add.s64 	%rd4982, %rd4980, %rd4981;
	add.s64 	%rd4983, %rd4982, %rd3809;
	mov.b64 	{%r3250, %r3251}, %rd4970;
	shf.l.wrap.b32 	%r3252, %r3251, %r3250, 4;
	shf.l.wrap.b32 	%r3253, %r3250, %r3251, 4;
	mov.b64 	%rd4984, {%r3253, %r3252};
	shf.l.wrap.b32 	%r3254, %r3250, %r3251, 30;
	shf.l.wrap.b32 	%r3255, %r3251, %r3250, 30;
	mov.b64 	%rd4985, {%r3255, %r3254};
	xor.b64  	%rd4986, %rd4984, %rd4985;
	shf.l.wrap.b32 	%r3256, %r3250, %r3251, 25;
	shf.l.wrap.b32 	%r3257, %r3251, %r3250, 25;
	mov.b64 	%rd4987, {%r3257, %r3256};
	xor.b64  	%rd4988, %rd4986, %rd4987;
	xor.b64  	%rd4989, %rd4944, %rd4921;
	and.b64  	%rd4990, %rd4970, %rd4989;
	and.b64  	%rd4991, %rd4944, %rd4921;
	xor.b64  	%rd4992, %rd4990, %rd4991;
	add.s64 	%rd4993, %rd4988, %rd4992;
	add.s64 	%rd4994, %rd4983, %rd4993;
	add.s64 	%rd4995, %rd4983, -4965156021675537447;
	add.s64 	%rd4996, %rd4994, 5840696475078001361;
	mov.b64 	{%r3258, %r3259}, %rd4995;
	shf.l.wrap.b32 	%r3260, %r3259, %r3258, 18;
	shf.l.wrap.b32 	%r3261, %r3258, %r3259, 18;
	mov.b64 	%rd4997, {%r3261, %r3260};
	shf.l.wrap.b32 	%r3262, %r3259, %r3258, 14;
	shf.l.wrap.b32 	%r3263, %r3258, %r3259, 14;
	mov.b64 	%rd4998, {%r3263, %r3262};
	xor.b64  	%rd4999, %rd4997, %rd4998;
	shf.l.wrap.b32 	%r3264, %r3258, %r3259, 23;
	shf.l.wrap.b32 	%r3265, %r3259, %r3258, 23;
	mov.b64 	%rd5000, {%r3265, %r3264};
	xor.b64  	%rd5001, %rd4999, %rd5000;
	and.b64  	%rd5002, %rd4995, %rd4969;
	sub.s64 	%rd5003, 4965156021675537446, %rd4983;
	and.b64  	%rd5004, %rd4943, %rd5003;
	or.b64  	%rd5005, %rd5002, %rd5004;
	add.s64 	%rd5006, %rd5005, %rd4920;
	add.s64 	%rd5007, %rd5006, %rd5001;
	ld.const.u64 	%rd5008, [K+32];
	add.s64 	%rd5009, %rd5007, %rd5008;
	add.s64 	%rd5010, %rd5009, %rd3832;
	mov.b64 	{%r3266, %r3267}, %rd4996;
	shf.l.wrap.b32 	%r3268, %r3267, %r3266, 4;
	shf.l.wrap.b32 	%r3269, %r3266, %r3267, 4;
	mov.b64 	%rd5011, {%r3269, %r3268};
	shf.l.wrap.b32 	%r3270, %r3266, %r3267, 30;
	shf.l.wrap.b32 	%r3271, %r3267, %r3266, 30;
	mov.b64 	%rd5012, {%r3271, %r3270};
	xor.b64  	%rd5013, %rd5011, %rd5012;
	shf.l.wrap.b32 	%r3272, %r3266, %r3267, 25;
	shf.l.wrap.b32 	%r3273, %r3267, %r3266, 25;
	mov.b64 	%rd5014, {%r3273, %r3272};
	xor.b64  	%rd5015, %rd5013, %rd5014;
	xor.b64  	%rd5016, %rd4970, %rd4944;
	and.b64  	%rd5017, %rd4996, %rd5016;
	and.b64  	%rd5018, %rd4970, %rd4944;
	xor.b64  	%rd5019, %rd5017, %rd5018;
	add.s64 	%rd5020, %rd5015, %rd5019;
	add.s64 	%rd5021, %rd5010, %rd4921;
	add.s64 	%rd5022, %rd5020, %rd5010;
	mov.b64 	{%r3274, %r3275}, %rd5021;
	shf.l.wrap.b32 	%r3276, %r3275, %r3274, 18;
	shf.l.wrap.b32 	%r3277, %r3274, %r3275, 18;
	mov.b64 	%rd5023, {%r3277, %r3276};
	shf.l.wrap.b32 	%r3278, %r3275, %r3274, 14;
	shf.l.wrap.b32 	%r3279, %r3274, %r3275, 14;
	mov.b64 	%rd5024, {%r3279, %r3278};
	xor.b64  	%rd5025, %rd5023, %rd5024;
	shf.l.wrap.b32 	%r3280, %r3274, %r3275, 23;
	shf.l.wrap.b32 	%r3281, %r3275, %r3274, 23;
	mov.b64 	%rd5026, {%r3281, %r3280};
	xor.b64  	%rd5027, %rd5025, %rd5026;
	and.b64  	%rd5028, %rd5021, %rd4995;
	not.b64 	%rd5029, %rd5021;
	and.b64  	%rd5030, %rd4969, %rd5029;
	or.b64  	%rd5031, %rd5028, %rd5030;
	add.s64 	%rd5032, %rd5031, %rd4943;
	add.s64 	%rd5033, %rd5032, %rd5027;
	ld.const.u64 	%rd5034, [K+40];
	add.s64 	%rd5035, %rd5033, %rd5034;
	add.s64 	%rd5036, %rd5035, %rd3855;
	mov.b64 	{%r3282, %r3283}, %rd5022;
	shf.l.wrap.b32 	%r3284, %r3283, %r3282, 4;
	shf.l.wrap.b32 	%r3285, %r3282, %r3283, 4;
	mov.b64 	%rd5037, {%r3285, %r3284};
	shf.l.wrap.b32 	%r3286, %r3282, %r3283, 30;
	shf.l.wrap.b32 	%r3287, %r3283, %r3282, 30;
	mov.b64 	%rd5038, {%r3287, %r3286};
	xor.b64  	%rd5039, %rd5037, %rd5038;
	shf.l.wrap.b32 	%r3288, %r3282, %r3283, 25;
	shf.l.wrap.b32 	%r3289, %r3283, %r3282, 25;
	mov.b64 	%rd5040, {%r3289, %r3288};
	xor.b64  	%rd5041, %rd5039, %rd5040;
	xor.b64  	%rd5042, %rd4996, %rd4970;
	and.b64  	%rd5043, %rd5022, %rd5042;
	and.b64  	%rd5044, %rd4996, %rd4970;
	xor.b64  	%rd5045, %rd5043, %rd5044;
	add.s64 	%rd5046, %rd5041, %rd5045;
	add.s64 	%rd5047, %rd5036, %rd4944;
	add.s64 	%rd5048, %rd5046, %rd5036;
	mov.b64 	{%r3290, %r3291}, %rd5047;
	shf.l.wrap.b32 	%r3292, %r3291, %r3290, 18;
	shf.l.wrap.b32 	%r3293, %r3290, %r3291, 18;
	mov.b64 	%rd5049, {%r3293, %r3292};
	shf.l.wrap.b32 	%r3294, %r3291, %r3290, 14;
	shf.l.wrap.b32 	%r3295, %r3290, %r3291, 14;
	mov.b64 	%rd5050, {%r3295, %r3294};
	xor.b64  	%rd5051, %rd5049, %rd5050;
	shf.l.wrap.b32 	%r3296, %r3290, %r3291, 23;
	shf.l.wrap.b32 	%r3297, %r3291, %r3290, 23;
	mov.b64 	%rd5052, {%r3297, %r3296};
	xor.b64  	%rd5053, %rd5051, %rd5052;
	and.b64  	%rd5054, %rd5047, %rd5021;
	not.b64 	%rd5055, %rd5047;
	and.b64  	%rd5056, %rd4995, %rd5055;
	or.b64  	%rd5057, %rd5054, %rd5056;
	add.s64 	%rd5058, %rd5057, %rd4969;
	add.s64 	%rd5059, %rd5058, %rd5053;
	ld.const.u64 	%rd5060, [K+48];
	add.s64 	%rd5061, %rd5059, %rd5060;
	add.s64 	%rd5062, %rd5061, %rd3878;
	mov.b64 	{%r3298, %r3299}, %rd5048;
	shf.l.wrap.b32 	%r3300, %r3299, %r3298, 4;
	shf.l.wrap.b32 	%r3301, %r3298, %r3299, 4;
	mov.b64 	%rd5063, {%r3301, %r3300};
	shf.l.wrap.b32 	%r3302, %r3298, %r3299, 30;
	shf.l.wrap.b32 	%r3303, %r3299, %r3298, 30;
	mov.b64 	%rd5064, {%r3303, %r3302};
	xor.b64  	%rd5065, %rd5063, %rd5064;
	shf.l.wrap.b32 	%r3304, %r3298, %r3299, 25;
	shf.l.wrap.b32 	%r3305, %r3299, %r3298, 25;
	mov.b64 	%rd5066, {%r3305, %r3304};
	xor.b64  	%rd5067, %rd5065, %rd5066;
	xor.b64  	%rd5068, %rd5022, %rd4996;
	and.b64  	%rd5069, %rd5048, %rd5068;
	and.b64  	%rd5070, %rd5022, %rd4996;
	xor.b64  	%rd5071, %rd5069, %rd5070;
	add.s64 	%rd5072, %rd5067, %rd5071;
	add.s64 	%rd5073, %rd5062, %rd4970;
	add.s64 	%rd5074, %rd5072, %rd5062;
	mov.b64 	{%r3306, %r3307}, %rd5073;
	shf.l.wrap.b32 	%r3308, %r3307, %r3306, 18;
	shf.l.wrap.b32 	%r3309, %r3306, %r3307, 18;
	mov.b64 	%rd5075, {%r3309, %r3308};
	shf.l.wrap.b32 	%r3310, %r3307, %r3306, 14;
	shf.l.wrap.b32 	%r3311, %r3306, %r3307, 14;
	mov.b64 	%rd5076, {%r3311, %r3310};
	xor.b64  	%rd5077, %rd5075, %rd5076;
	shf.l.wrap.b32 	%r3312, %r3306, %r3307, 23;
	shf.l.wrap.b32 	%r3313, %r3307, %r3306, 23;
	mov.b64 	%rd5078, {%r3313, %r3312};
	xor.b64  	%rd5079, %rd5077, %rd5078;
	and.b64  	%rd5080, %rd5073, %rd5047;
	not.b64 	%rd5081, %rd5073;
	and.b64  	%rd5082, %rd5021, %rd5081;
	or.b64  	%rd5083, %rd5080, %rd5082;
	add.s64 	%rd5084, %rd5083, %rd4995;
	add.s64 	%rd5085, %rd5084, %rd5079;
	ld.const.u64 	%rd5086, [K+56];
	add.s64 	%rd5087, %rd5085, %rd5086;
	add.s64 	%rd5088, %rd5087, %rd3901;
	mov.b64 	{%r3314, %r3315}, %rd5074;
	shf.l.wrap.b32 	%r3316, %r3315, %r3314, 4;
	shf.l.wrap.b32 	%r3317, %r3314, %r3315, 4;
	mov.b64 	%rd5089, {%r3317, %r3316};
	shf.l.wrap.b32 	%r3318, %r3314, %r3315, 30;
	shf.l.wrap.b32 	%r3319, %r3315, %r3314, 30;
	mov.b64 	%rd5090, {%r3319, %r3318};
	xor.b64  	%rd5091, %rd5089, %rd5090;
	shf.l.wrap.b32 	%r3320, %r3314, %r3315, 25;
	shf.l.wrap.b32 	%r3321, %r3315, %r3314, 25;
	mov.b64 	%rd5092, {%r3321, %r3320};
	xor.b64  	%rd5093, %rd5091, %rd5092;
	xor.b64  	%rd5094, %rd5048, %rd5022;
	and.b64  	%rd5095, %rd5074, %rd5094;
	and.b64  	%rd5096, %rd5048, %rd5022;
	xor.b64  	%rd5097, %rd5095, %rd5096;
	add.s64 	%rd5098, %rd5093, %rd5097;
	add.s64 	%rd5099, %rd5088, %rd4996;
	add.s64 	%rd5100, %rd5098, %rd5088;
	mov.b64 	{%r3322, %r3323}, %rd5099;
	shf.l.wrap.b32 	%r3324, %r3323, %r3322, 18;
	shf.l.wrap.b32 	%r3325, %r3322, %r3323, 18;
	mov.b64 	%rd5101, {%r3325, %r3324};
	shf.l.wrap.b32 	%r3326, %r3323, %r3322, 14;
	shf.l.wrap.b32 	%r3327, %r3322, %r3323, 14;
	mov.b64 	%rd5102, {%r3327, %r3326};
	xor.b64  	%rd5103, %rd5101, %rd5102;
	shf.l.wrap.b32 	%r3328, %r3322, %r3323, 23;
	shf.l.wrap.b32 	%r3329, %r3323, %r3322, 23;
	mov.b64 	%rd5104, {%r3329, %r3328};
	xor.b64  	%rd5105, %rd5103, %rd5104;
	and.b64  	%rd5106, %rd5099, %rd5073;
	not.b64 	%rd5107, %rd5099;
	and.b64  	%rd5108, %rd5047, %rd5107;
	or.b64  	%rd5109, %rd5106, %rd5108;
	add.s64 	%rd5110, %rd5109, %rd5021;
	add.s64 	%rd5111, %rd5110, %rd5105;
	add.s64 	%rd5112, %rd5111, %rd29;
	add.s64 	%rd5113, %rd5112, %rd3924;
	mov.b64 	{%r3330, %r3331}, %rd5100;
	shf.l.wrap.b32 	%r3332, %r3331, %r3330, 4;
	shf.l.wrap.b32 	%r3333, %r3330, %r3331, 4;
	mov.b64 	%rd5114, {%r3333, %r3332};
	shf.l.wrap.b32 	%r3334, %r3330, %r3331, 30;
	shf.l.wrap.b32 	%r3335, %r3331, %r3330, 30;
	mov.b64 	%rd5115, {%r3335, %r3334};
	xor.b64  	%rd5116, %rd5114, %rd5115;
	shf.l.wrap.b32 	%r3336, %r3330, %r3331, 25;
	shf.l.wrap.b32 	%r3337, %r3331, %r3330, 25;
	mov.b64 	%rd5117, {%r3337, %r3336};
	xor.b64  	%rd5118, %rd5116, %rd5117;
	xor.b64  	%rd5119, %rd5074, %rd5048;
	and.b64  	%rd5120, %rd5100, %rd5119;
	and.b64  	%rd5121, %rd5074, %rd5048;
	xor.b64  	%rd5122, %rd5120, %rd5121;
	add.s64 	%rd5123, %rd5118, %rd5122;
	add.s64 	%rd5124, %rd5113, %rd5022;
	add.s64 	%rd5125, %rd5123, %rd5113;
	mov.b64 	{%r3338, %r3339}, %rd5124;
	shf.l.wrap.b32 	%r3340, %r3339, %r3338, 18;
	shf.l.wrap.b32 	%r3341, %r3338, %r3339, 18;
	mov.b64 	%rd5126, {%r3341, %r3340};
	shf.l.wrap.b32 	%r3342, %r3339, %r3338, 14;
	shf.l.wrap.b32 	%r3343, %r3338, %r3339, 14;
	mov.b64 	%rd5127, {%r3343, %r3342};
	xor.b64  	%rd5128, %rd5126, %rd5127;
	shf.l.wrap.b32 	%r3344, %r3338, %r3339, 23;
	shf.l.wrap.b32 	%r3345, %r3339, %r3338, 23;
	mov.b64 	%rd5129, {%r3345, %r3344};
	xor.b64  	%rd5130, %rd5128, %rd5129;
	and.b64  	%rd5131, %rd5124, %rd5099;
	not.b64 	%rd5132, %rd5124;
	and.b64  	%rd5133, %rd5073, %rd5132;
	or.b64  	%rd5134, %rd5131, %rd5133;
	add.s64 	%rd5135, %rd5134, %rd5047;
	add.s64 	%rd5136, %rd5135, %rd5130;
	add.s64 	%rd5137, %rd5136, %rd30;
	add.s64 	%rd5138, %rd5137, %rd3947;
	mov.b64 	{%r3346, %r3347}, %rd5125;
	shf.l.wrap.b32 	%r3348, %r3347, %r3346, 4;
	shf.l.wrap.b32 	%r3349, %r3346, %r3347, 4;
	mov.b64 	%rd5139, {%r3349, %r3348};
	shf.l.wrap.b32 	%r3350, %r3346, %r3347, 30;
	shf.l.wrap.b32 	%r3351, %r3347, %r3346, 30;
	mov.b64 	%rd5140, {%r3351, %r3350};
	xor.b64  	%rd5141, %rd5139, %rd5140;
	shf.l.wrap.b32 	%r3352, %r3346, %r3347, 25;
	shf.l.wrap.b32 	%r3353, %r3347, %r3346, 25;
	mov.b64 	%rd5142, {%r3353, %r3352};
	xor.b64  	%rd5143, %rd5141, %rd5142;
	xor.b64  	%rd5144, %rd5100, %rd5074;
	and.b64  	%rd5145, %rd5125, %rd5144;
	and.b64  	%rd5146, %rd5100, %rd5074;
	xor.b64  	%rd5147, %rd5145, %rd5146;
	add.s64 	%rd5148, %rd5143, %rd5147;
	add.s64 	%rd5149, %rd5138, %rd5048;
	add.s64 	%rd5150, %rd5148, %rd5138;
	mov.b64 	{%r3354, %r3355}, %rd5149;
	shf.l.wrap.b32 	%r3356, %r3355, %r3354, 18;
	shf.l.wrap.b32 	%r3357, %r3354, %r3355, 18;
	mov.b64 	%rd5151, {%r3357, %r3356};
	shf.l.wrap.b32 	%r3358, %r3355, %r3354, 14;
	shf.l.wrap.b32 	%r3359, %r3354, %r3355, 14;
	mov.b64 	%rd5152, {%r3359, %r3358};
	xor.b64  	%rd5153, %rd5151, %rd5152;
	shf.l.wrap.b32 	%r3360, %r3354, %r3355, 23;
	shf.l.wrap.b32 	%r3361, %r3355, %r3354, 23;
	mov.b64 	%rd5154, {%r3361, %r3360};
	xor.b64  	%rd5155, %rd5153, %rd5154;
	and.b64  	%rd5156, %rd5149, %rd5124;
	not.b64 	%rd5157, %rd5149;
	and.b64  	%rd5158, %rd5099, %rd5157;
	or.b64  	%rd5159, %rd5156, %rd5158;
	add.s64 	%rd5160, %rd5159, %rd5073;
	add.s64 	%rd5161, %rd5160, %rd5155;
	ld.const.u64 	%rd5162, [K+80];
	add.s64 	%rd5163, %rd5161, %rd5162;
	add.s64 	%rd5164, %rd5163, %rd3970;
	mov.b64 	{%r3362, %r3363}, %rd5150;
	shf.l.wrap.b32 	%r3364, %r3363, %r3362, 4;
	shf.l.wrap.b32 	%r3365, %r3362, %r3363, 4;
	mov.b64 	%rd5165, {%r3365, %r3364};
	shf.l.wrap.b32 	%r3366, %r3362, %r3363, 30;
	shf.l.wrap.b32 	%r3367, %r3363, %r3362, 30;
	mov.b64 	%rd5166, {%r3367, %r3366};
	xor.b64  	%rd5167, %rd5165, %rd5166;
	shf.l.wrap.b32 	%r3368, %r3362, %r3363, 25;
	shf.l.wrap.b32 	%r3369, %r3363, %r3362, 25;
	mov.b64 	%rd5168, {%r3369, %r3368};
	xor.b64  	%rd5169, %rd5167, %rd5168;
	xor.b64  	%rd5170, %rd5125, %rd5100;
	and.b64  	%rd5171, %rd5150, %rd5170;
	and.b64  	%rd5172, %rd5125, %rd5100;
	xor.b64  	%rd5173, %rd5171, %rd5172;
	add.s64 	%rd5174, %rd5169, %rd5173;
	add.s64 	%rd5175, %rd5164, %rd5074;
	add.s64 	%rd5176, %rd5174, %rd5164;
	mov.b64 	{%r3370, %r3371}, %rd5175;
	shf.l.wrap.b32 	%r3372, %r3371, %r3370, 18;
	shf.l.wrap.b32 	%r3373, %r3370, %r3371, 18;
	mov.b64 	%rd5177, {%r3373, %r3372};
	shf.l.wrap.b32 	%r3374, %r3371, %r3370, 14;
	shf.l.wrap.b32 	%r3375, %r3370, %r3371, 14;
	mov.b64 	%rd5178, {%r3375, %r3374};
	xor.b64  	%rd5179, %rd5177, %rd5178;
	shf.l.wrap.b32 	%r3376, %r3370, %r3371, 23;
	shf.l.wrap.b32 	%r3377, %r3371, %r3370, 23;
	mov.b64 	%rd5180, {%r3377, %r3376};
	xor.b64  	%rd5181, %rd5179, %rd5180;
	and.b64  	%rd5182, %rd5175, %rd5149;
	not.b64 	%rd5183, %rd5175;
	and.b64  	%rd5184, %rd5124, %rd5183;
	or.b64  	%rd5185, %rd5182, %rd5184;
	add.s64 	%rd5186, %rd5185, %rd5099;
	add.s64 	%rd5187, %rd5186, %rd5181;
	ld.const.u64 	%rd5188, [K+88];
	add.s64 	%rd5189, %rd5187, %rd5188;
	add.s64 	%rd5190, %rd5189, %rd3993;
	mov.b64 	{%r3378, %r3379}, %rd5176;
	shf.l.wrap.b32 	%r3380, %r3379, %r3378, 4;
	shf.l.wrap.b32 	%r3381, %r3378, %r3379, 4;
	mov.b64 	%rd5191, {%r3381, %r3380};
	shf.l.wrap.b32 	%r3382, %r3378, %r3379, 30;
	shf.l.wrap.b32 	%r3383, %r3379, %r3378, 30;
	mov.b64 	%rd5192, {%r3383, %r3382};
	xor.b64  	%rd5193, %rd5191, %rd5192;
	shf.l.wrap.b32 	%r3384, %r3378, %r3379, 25;
	shf.l.wrap.b32 	%r3385, %r3379, %r3378, 25;
	mov.b64 	%rd5194, {%r3385, %r3384};
	xor.b64  	%rd5195, %rd5193, %rd5194;
	xor.b64  	%rd5196, %rd5150, %rd5125;
	and.b64  	%rd5197, %rd5176, %rd5196;
	and.b64  	%rd5198, %rd5150, %rd5125;
	xor.b64  	%rd5199, %rd5197, %rd5198;
	add.s64 	%rd5200, %rd5195, %rd5199;
	add.s64 	%rd5201, %rd5190, %rd5100;
	add.s64 	%rd5202, %rd5200, %rd5190;
	mov.b64 	{%r3386, %r3387}, %rd5201;
	shf.l.wrap.b32 	%r3388, %r3387, %r3386, 18;
	shf.l.wrap.b32 	%r3389, %r3386, %r3387, 18;
	mov.b64 	%rd5203, {%r3389, %r3388};
	shf.l.wrap.b32 	%r3390, %r3387, %r3386, 14;
	shf.l.wrap.b32 	%r3391, %r3386, %r3387, 14;
	mov.b64 	%rd5204, {%r3391, %r3390};
	xor.b64  	%rd5205, %rd5203, %rd5204;
	shf.l.wrap.b32 	%r3392, %r3386, %r3387, 23;
	shf.l.wrap.b32 	%r3393, %r3387, %r3386, 23;
	mov.b64 	%rd5206, {%r3393, %r3392};
	xor.b64  	%rd5207, %rd5205, %rd5206;
	and.b64  	%rd5208, %rd5201, %rd5175;
	not.b64 	%rd5209, %rd5201;
	and.b64  	%rd5210, %rd5149, %rd5209;
	or.b64  	%rd5211, %rd5208, %rd5210;
	add.s64 	%rd5212, %rd5211, %rd5124;
	add.s64 	%rd5213, %rd5212, %rd5207;
	ld.const.u64 	%rd5214, [K+96];
	add.s64 	%rd5215, %rd5213, %rd5214;
	add.s64 	%rd5216, %rd5215, %rd4016;
	mov.b64 	{%r3394, %r3395}, %rd5202;
	shf.l.wrap.b32 	%r3396, %r3395, %r3394, 4;
	shf.l.wrap.b32 	%r3397, %r3394, %r3395, 4;
	mov.b64 	%rd5217, {%r3397, %r3396};
	shf.l.wrap.b32 	%r3398, %r3394, %r3395, 30;
	shf.l.wrap.b32 	%r3399, %r3395, %r3394, 30;
	mov.b64 	%rd5218, {%r3399, %r3398};
	xor.b64  	%rd5219, %rd5217, %rd5218;
	shf.l.wrap.b32 	%r3400, %r3394, %r3395, 25;
	shf.l.wrap.b32 	%r3401, %r3395, %r3394, 25;
	mov.b64 	%rd5220, {%r3401, %r3400};
	xor.b64  	%rd5221, %rd5219, %rd5220;
	xor.b64  	%rd5222, %rd5176, %rd5150;
	and.b64  	%rd5223, %rd5202, %rd5222;
	and.b64  	%rd5224, %rd5176, %rd5150;
	xor.b64  	%rd5225, %rd5223, %rd5224;
	add.s64 	%rd5226, %rd5221, %rd5225;
	add.s64 	%rd5227, %rd5216, %rd5125;
	add.s64 	%rd5228, %rd5226, %rd5216;
	mov.b64 	{%r3402, %r3403}, %rd5227;
	shf.l.wrap.b32 	%r3404, %r3403, %r3402, 18;
	shf.l.wrap.b32 	%r3405, %r3402, %r3403, 18;
	mov.b64 	%rd5229, {%r3405, %r3404};
	shf.l.wrap.b32 	%r3406, %r3403, %r3402, 14;
	shf.l.wrap.b32 	%r3407, %r3402, %r3403, 14;
	mov.b64 	%rd5230, {%r3407, %r3406};
	xor.b64  	%rd5231, %rd5229, %rd5230;
	shf.l.wrap.b32 	%r3408, %r3402, %r3403, 23;
	shf.l.wrap.b32 	%r3409, %r3403, %r3402, 23;
	mov.b64 	%rd5232, {%r3409, %r3408};
	xor.b64  	%rd5233, %rd5231, %rd5232;
	and.b64  	%rd5234, %rd5227, %rd5201;
	not.b64 	%rd5235, %rd5227;
	and.b64  	%rd5236, %rd5175, %rd5235;
	or.b64  	%rd5237, %rd5234, %rd5236;
	add.s64 	%rd5238, %rd5237, %rd5149;
	add.s64 	%rd5239, %rd5238, %rd5233;
	ld.const.u64 	%rd5240, [K+104];
	add.s64 	%rd5241, %rd5239, %rd5240;
	add.s64 	%rd5242, %rd5241, %rd4039;
	mov.b64 	{%r3410, %r3411}, %rd5228;
	shf.l.wrap.b32 	%r3412, %r3411, %r3410, 4;
	shf.l.wrap.b32 	%r3413, %r3410, %r3411, 4;
	mov.b64 	%rd5243, {%r3413, %r3412};
	shf.l.wrap.b32 	%r3414, %r3410, %r3411, 30;
	shf.l.wrap.b32 	%r3415, %r3411, %r3410, 30;
	mov.b64 	%rd5244, {%r3415, %r3414};
	xor.b64  	%rd5245, %rd5243, %rd5244;
	shf.l.wrap.b32 	%r3416, %r3410, %r3411, 25;
	shf.l.wrap.b32 	%r3417, %r3411, %r3410, 25;
	mov.b64 	%rd5246, {%r3417, %r3416};
	xor.b64  	%rd5247, %rd5245, %rd5246;
	xor.b64  	%rd5248, %rd5202, %rd5176;
	and.b64  	%rd5249, %rd5228, %rd5248;
	and.b64  	%rd5250, %rd5202, %rd5176;
	xor.b64  	%rd5251, %rd5249, %rd5250;
	add.s64 	%rd5252, %rd5247, %rd5251;
	add.s64 	%rd5253, %rd5242, %rd5150;
	add.s64 	%rd5254, %rd5252, %rd5242;
	mov.b64 	{%r3418, %r3419}, %rd5253;
	shf.l.wrap.b32 	%r3420, %r3419, %r3418, 18;
	shf.l.wrap.b32 	%r3421, %r3418, %r3419, 18;
	mov.b64 	%rd5255, {%r3421, %r3420};
	shf.l.wrap.b32 	%r3422, %r3419, %r3418, 14;
	shf.l.wrap.b32 	%r3423, %r3418, %r3419, 14;
	mov.b64 	%rd5256, {%r3423, %r3422};
	xor.b64  	%rd5257, %rd5255, %rd5256;
	shf.l.wrap.b32 	%r3424, %r3418, %r3419, 23;
	shf.l.wrap.b32 	%r3425, %r3419, %r3418, 23;
	mov.b64 	%rd5258, {%r3425, %r3424};
	xor.b64  	%rd5259, %rd5257, %rd5258;
	and.b64  	%rd5260, %rd5253, %rd5227;
	not.b64 	%rd5261, %rd5253;
	and.b64  	%rd5262, %rd5201, %rd5261;
	or.b64  	%rd5263, %rd5260, %rd5262;
	add.s64 	%rd5264, %rd5263, %rd5175;
	add.s64 	%rd5265, %rd5264, %rd5259;
	ld.const.u64 	%rd5266, [K+112];
	add.s64 	%rd5267, %rd5265, %rd5266;
	add.s64 	%rd5268, %rd5267, %rd4062;
	mov.b64 	{%r3426, %r3427}, %rd5254;
	shf.l.wrap.b32 	%r3428, %r3427, %r3426, 4;
	shf.l.wrap.b32 	%r3429, %r3426, %r3427, 4;
	mov.b64 	%rd5269, {%r3429, %r3428};
	shf.l.wrap.b32 	%r3430, %r3426, %r3427, 30;
	shf.l.wrap.b32 	%r3431, %r3427, %r3426, 30;
	mov.b64 	%rd5270, {%r3431, %r3430};
	xor.b64  	%rd5271, %rd5269, %rd5270;
	shf.l.wrap.b32 	%r3432, %r3426, %r3427, 25;
	shf.l.wrap.b32 	%r3433, %r3427, %r3426, 25;
	mov.b64 	%rd5272, {%r3433, %r3432};
	xor.b64  	%rd5273, %rd5271, %rd5272;
	xor.b64  	%rd5274, %rd5228, %rd5202;
	and.b64  	%rd5275, %rd5254, %rd5274;
	and.b64  	%rd5276, %rd5228, %rd5202;
	xor.b64  	%rd5277, %rd5275, %rd5276;
	add.s64 	%rd5278, %rd5273, %rd5277;
	add.s64 	%rd5279, %rd5268, %rd5176;
	add.s64 	%rd5280, %rd5278, %rd5268;
	mov.b64 	{%r3434, %r3435}, %rd5279;
	shf.l.wrap.b32 	%r3436, %r3435, %r3434, 18;
	shf.l.wrap.b32 	%r3437, %r3434, %r3435, 18;
	mov.b64 	%rd5281, {%r3437, %r3436};
	shf.l.wrap.b32 	%r3438, %r3435, %r3434, 14;
	shf.l.wrap.b32 	%r3439, %r3434, %r3435, 14;
	mov.b64 	%rd5282, {%r3439, %r3438};
	xor.b64  	%rd5283, %rd5281, %rd5282;
	shf.l.wrap.b32 	%r3440, %r3434, %r3435, 23;
	shf.l.wrap.b32 	%r3441, %r3435, %r3434, 23;
	mov.b64 	%rd5284, {%r3441, %r3440};
	xor.b64  	%rd5285, %rd5283, %rd5284;
	and.b64  	%rd5286, %rd5279, %rd5253;
	not.b64 	%rd5287, %rd5279;
	and.b64  	%rd5288, %rd5227, %rd5287;
	or.b64  	%rd5289, %rd5286, %rd5288;
	add.s64 	%rd5290, %rd5289, %rd5201;
	add.s64 	%rd5291, %rd5290, %rd5285;
	ld.const.u64 	%rd5292, [K+120];
	add.s64 	%rd5293, %rd5291, %rd5292;
	add.s64 	%rd5294, %rd5293, %rd4085;
	mov.b64 	{%r3442, %r3443}, %rd5280;
	shf.l.wrap.b32 	%r3444, %r3443, %r3442, 4;
	shf.l.wrap.b32 	%r3445, %r3442, %r3443, 4;
	mov.b64 	%rd5295, {%r3445, %r3444};
	shf.l.wrap.b32 	%r3446, %r3442, %r3443, 30;
	shf.l.wrap.b32 	%r3447, %r3443, %r3442, 30;
	mov.b64 	%rd5296, {%r3447, %r3446};
	xor.b64  	%rd5297, %rd5295, %rd5296;
	shf.l.wrap.b32 	%r3448, %r3442, %r3443, 25;
	shf.l.wrap.b32 	%r3449, %r3443, %r3442, 25;
	mov.b64 	%rd5298, {%r3449, %r3448};
	xor.b64  	%rd5299, %rd5297, %rd5298;
	xor.b64  	%rd5300, %rd5254, %rd5228;
	and.b64  	%rd5301, %rd5280, %rd5300;
	and.b64  	%rd5302, %rd5254, %rd5228;
	xor.b64  	%rd5303, %rd5301, %rd5302;
	add.s64 	%rd5304, %rd5299, %rd5303;
	add.s64 	%rd5305, %rd5294, %rd5202;
	add.s64 	%rd5306, %rd5304, %rd5294;
	mov.b64 	{%r3450, %r3451}, %rd5305;
	shf.l.wrap.b32 	%r3452, %r3451, %r3450, 18;
	shf.l.wrap.b32 	%r3453, %r3450, %r3451, 18;
	mov.b64 	%rd5307, {%r3453, %r3452};
	shf.l.wrap.b32 	%r3454, %r3451, %r3450, 14;
	shf.l.wrap.b32 	%r3455, %r3450, %r3451, 14;
	mov.b64 	%rd5308, {%r3455, %r3454};
	xor.b64  	%rd5309, %rd5307, %rd5308;
	shf.l.wrap.b32 	%r3456, %r3450, %r3451, 23;
	shf.l.wrap.b32 	%r3457, %r3451, %r3450, 23;
	mov.b64 	%rd5310, {%r3457, %r3456};
	xor.b64  	%rd5311, %rd5309, %rd5310;
	and.b64  	%rd5312, %rd5305, %rd5279;
	not.b64 	%rd5313, %rd5305;
	and.b64  	%rd5314, %rd5253, %rd5313;
	or.b64  	%rd5315, %rd5312, %rd5314;
	add.s64 	%rd5316, %rd5315, %rd5227;
	add.s64 	%rd5317, %rd5316, %rd5311;
	ld.const.u64 	%rd5318, [K+128];
	add.s64 	%rd5319, %rd5317, %rd5318;
	add.s64 	%rd5320, %rd5319, %rd4098;
	mov.b64 	{%r3458, %r3459}, %rd5306;
	shf.l.wrap.b32 	%r3460, %r3459, %r3458, 4;
	shf.l.wrap.b32 	%r3461, %r3458, %r3459, 4;
	mov.b64 	%rd5321, {%r3461, %r3460};
	shf.l.wrap.b32 	%r3462, %r3458, %r3459, 30;
	shf.l.wrap.b32 	%r3463, %r3459, %r3458, 30;
	mov.b64 	%rd5322, {%r3463, %r3462};
	xor.b64  	%rd5323, %rd5321, %rd5322;
	shf.l.wrap.b32 	%r3464, %r3458, %r3459, 25;
	shf.l.wrap.b32 	%r3465, %r3459, %r3458, 25;
	mov.b64 	%rd5324, {%r3465, %r3464};
	xor.b64  	%rd5325, %rd5323, %rd5324;
	xor.b64  	%rd5326, %rd5280, %rd5254;
	and.b64  	%rd5327, %rd5306, %rd5326;
	and.b64  	%rd5328, %rd5280, %rd5254;
	xor.b64  	%rd5329, %rd5327, %rd5328;
	add.s64 	%rd5330, %rd5325, %rd5329;
	add.s64 	%rd5331, %rd5320, %rd5228;
	add.s64 	%rd5332, %rd5330, %rd5320;
	mov.b64 	{%r3466, %r3467}, %rd5331;
	shf.l.wrap.b32 	%r3468, %r3467, %r3466, 18;
	shf.l.wrap.b32 	%r3469, %r3466, %r3467, 18;
	mov.b64 	%rd5333, {%r3469, %r3468};
	shf.l.wrap.b32 	%r3470, %r3467, %r3466, 14;
	shf.l.wrap.b32 	%r3471, %r3466, %r3467, 14;
	mov.b64 	%rd5334, {%r3471, %r3470};
	xor.b64  	%rd5335, %rd5333, %rd5334;
	shf.l.wrap.b32 	%r3472, %r3466, %r3467, 23;
	shf.l.wrap.b32 	%r3473, %r3467, %r3466, 23;
	mov.b64 	%rd5336, {%r3473, %r3472};
	xor.b64  	%rd5337, %rd5335, %rd5336;
	and.b64  	%rd5338, %rd5331, %rd5305;
	not.b64 	%rd5339, %rd5331;
	and.b64  	%rd5340, %rd5279, %rd5339;
	or.b64  	%rd5341, %rd5338, %rd5340;
	add.s64 	%rd5342, %rd5341, %rd5253;
	add.s64 	%rd5343, %rd5342, %rd5337;
	ld.const.u64 	%rd5344, [K+136];
	add.s64 	%rd5345, %rd5343, %rd5344;
	add.s64 	%rd5346, %rd5345, %rd4111;
	mov.b64 	{%r3474, %r3475}, %rd5332;
	shf.l.wrap.b32 	%r3476, %r3475, %r3474, 4;
	shf.l.wrap.b32 	%r3477, %r3474, %r3475, 4;
	mov.b64 	%rd5347, {%r3477, %r3476};
	shf.l.wrap.b32 	%r3478, %r3474, %r3475, 30;
	shf.l.wrap.b32 	%r3479, %r3475, %r3474, 30;
	mov.b64 	%rd5348, {%r3479, %r3478};
	xor.b64  	%rd5349, %rd5347, %rd5348;
	shf.l.wrap.b32 	%r3480, %r3474, %r3475, 25;
	shf.l.wrap.b32 	%r3481, %r3475, %r3474, 25;
	mov.b64 	%rd5350, {%r3481, %r3480};
	xor.b64  	%rd5351, %rd5349, %rd5350;
	xor.b64  	%rd5352, %rd5306, %rd5280;
	and.b64  	%rd5353, %rd5332, %rd5352;
	and.b64  	%rd5354, %rd5306, %rd5280;
	xor.b64  	%rd5355, %rd5353, %rd5354;
	add.s64 	%rd5356, %rd5351, %rd5355;
	add.s64 	%rd5357, %rd5346, %rd5254;
	add.s64 	%rd5358, %rd5356, %rd5346;
	mov.b64 	{%r3482, %r3483}, %rd5357;
	shf.l.wrap.b32 	%r3484, %r3483, %r3482, 18;
	shf.l.wrap.b32 	%r3485, %r3482, %r3483, 18;
	mov.b64 	%rd5359, {%r3485, %r3484};
	shf.l.wrap.b32 	%r3486, %r3483, %r3482, 14;
	shf.l.wrap.b32 	%r3487, %r3482, %r3483, 14;
	mov.b64 	%rd5360, {%r3487, %r3486};
	xor.b64  	%rd5361, %rd5359, %rd5360;
	shf.l.wrap.b32 	%r3488, %r3482, %r3483, 23;
	shf.l.wrap.b32 	%r3489, %r3483, %r3482, 23;
	mov.b64 	%rd5362, {%r3489, %r3488};
	xor.b64  	%rd5363, %rd5361, %rd5362;
	and.b64  	%rd5364, %rd5357, %rd5331;
	not.b64 	%rd5365, %rd5357;
	and.b64  	%rd5366, %rd5305, %rd5365;
	or.b64  	%rd5367, %rd5364, %rd5366;
	add.s64 	%rd5368, %rd5367, %rd5279;
	add.s64 	%rd5369, %rd5368, %rd5363;
	ld.const.u64 	%rd5370, [K+144];
	add.s64 	%rd5371, %rd5369, %rd5370;
	add.s64 	%rd5372, %rd5371, %rd4124;
	mov.b64 	{%r3490, %r3491}, %rd5358;
	shf.l.wrap.b32 	%r3492, %r3491, %r3490, 4;
	shf.l.wrap.b32 	%r3493, %r3490, %r3491, 4;
	mov.b64 	%rd5373, {%r3493, %r3492};
	shf.l.wrap.b32 	%r3494, %r3490, %r3491, 30;
	shf.l.wrap.b32 	%r3495, %r3491, %r3490, 30;
	mov.b64 	%rd5374, {%r3495, %r3494};
	xor.b64  	%rd5375, %rd5373, %rd5374;
	shf.l.wrap.b32 	%r3496, %r3490, %r3491, 25;
	shf.l.wrap.b32 	%r3497, %r3491, %r3490, 25;
	mov.b64 	%rd5376, {%r3497, %r3496};
	xor.b64  	%rd5377, %rd5375, %rd5376;
	xor.b64  	%rd5378, %rd5332, %rd5306;
	and.b64  	%rd5379, %rd5358, %rd5378;
	and.b64  	%rd5380, %rd5332, %rd5306;
	xor.b64  	%rd5381, %rd5379, %rd5380;
	add.s64 	%rd5382, %rd5377, %rd5381;
	add.s64 	%rd5383, %rd5372, %rd5280;
	add.s64 	%rd5384, %rd5382, %rd5372;
	mov.b64 	{%r3498, %r3499}, %rd5383;
	shf.l.wrap.b32 	%r3500, %r3499, %r3498, 18;
	shf.l.wrap.b32 	%r3501, %r3498, %r3499, 18;
	mov.b64 	%rd5385, {%r3501, %r3500};
	shf.l.wrap.b32 	%r3502, %r3499, %r3498, 14;
	shf.l.wrap.b32 	%r3503, %r3498, %r3499, 14;
	mov.b64 	%rd5386, {%r3503, %r3502};
	xor.b64  	%rd5387, %rd5385, %rd5386;
	shf.l.wrap.b32 	%r3504, %r3498, %r3499, 23;
	shf.l.wrap.b32 	%r3505, %r3499, %r3498, 23;
	mov.b64 	%rd5388, {%r3505, %r3504};
	xor.b64  	%rd5389, %rd5387, %rd5388;
	and.b64  	%rd5390, %rd5383, %rd5357;
	not.b64 	%rd5391, %rd5383;
	and.b64  	%rd5392, %rd5331, %rd5391;
	or.b64  	%rd5393, %rd5390, %rd5392;
	add.s64 	%rd5394, %rd5393, %rd5305;
	add.s64 	%rd5395, %rd5394, %rd5389;
	ld.const.u64 	%rd5396, [K+152];
	add.s64 	%rd5397, %rd5395, %rd5396;
	add.s64 	%rd5398, %rd5397, %rd4137;
	mov.b64 	{%r3506, %r3507}, %rd5384;
	shf.l.wrap.b32 	%r3508, %r3507, %r3506, 4;
	shf.l.wrap.b32 	%r3509, %r3506, %r3507, 4;
	mov.b64 	%rd5399, {%r3509, %r3508};
	shf.l.wrap.b32 	%r3510, %r3506, %r3507, 30;
	shf.l.wrap.b32 	%r3511, %r3507, %r3506, 30;
	mov.b64 	%rd5400, {%r3511, %r3510};
	xor.b64  	%rd5401, %rd5399, %rd5400;
	shf.l.wrap.b32 	%r3512, %r3506, %r3507, 25;
	shf.l.wrap.b32 	%r3513, %r3507, %r3506, 25;
	mov.b64 	%rd5402, {%r3513, %r3512};
	xor.b64  	%rd5403, %rd5401, %rd5402;
	xor.b64  	%rd5404, %rd5358, %rd5332;
	and.b64  	%rd5405, %rd5384, %rd5404;
	and.b64  	%rd5406, %rd5358, %rd5332;
	xor.b64  	%rd5407, %rd5405, %rd5406;
	add.s64 	%rd5408, %rd5403, %rd5407;
	add.s64 	%rd5409, %rd5398, %rd5306;
	add.s64 	%rd5410, %rd5408, %rd5398;
	mov.b64 	{%r3514, %r3515}, %rd5409;
	shf.l.wrap.b32 	%r3516, %r3515, %r3514, 18;
	shf.l.wrap.b32 	%r3517, %r3514, %r3515, 18;
	mov.b64 	%rd5411, {%r3517, %r3516};
	shf.l.wrap.b32 	%r3518, %r3515, %r3514, 14;
	shf.l.wrap.b32 	%r3519, %r3514, %r3515, 14;
	mov.b64 	%rd5412, {%r3519, %r3518};
	xor.b64  	%rd5413, %rd5411, %rd5412;
	shf.l.wrap.b32 	%r3520, %r3514, %r3515, 23;
	shf.l.wrap.b32 	%r3521, %r3515, %r3514, 23;
	mov.b64 	%rd5414, {%r3521, %r3520};
	xor.b64  	%rd5415, %rd5413, %rd5414;
	and.b64  	%rd5416, %rd5409, %rd5383;
	not.b64 	%rd5417, %rd5409;
	and.b64  	%rd5418, %rd5357, %rd5417;
	or.b64  	%rd5419, %rd5416, %rd5418;
	add.s64 	%rd5420, %rd5419, %rd5331;
	add.s64 	%rd5421, %rd5420, %rd5415;
	ld.const.u64 	%rd5422, [K+160];
	add.s64 	%rd5423, %rd5421, %rd5422;
	add.s64 	%rd5424, %rd5423, %rd4150;
	mov.b64 	{%r3522, %r3523}, %rd5410;
	shf.l.wrap.b32 	%r3524, %r3523, %r3522, 4;
	shf.l.wrap.b32 	%r3525, %r3522, %r3523, 4;
	mov.b64 	%rd5425, {%r3525, %r3524};
	shf.l.wrap.b32 	%r3526, %r3522, %r3523, 30;
	shf.l.wrap.b32 	%r3527, %r3523, %r3522, 30;
	mov.b64 	%rd5426, {%r3527, %r3526};
	xor.b64  	%rd5427, %rd5425, %rd5426;
	shf.l.wrap.b32 	%r3528, %r3522, %r3523, 25;
	shf.l.wrap.b32 	%r3529, %r3523, %r3522, 25;
	mov.b64 	%rd5428, {%r3529, %r3528};
	xor.b64  	%rd5429, %rd5427, %rd5428;
	xor.b64  	%rd5430, %rd5384, %rd5358;
	and.b64  	%rd5431, %rd5410, %rd5430;
	and.b64  	%rd5432, %rd5384, %rd5358;
	xor.b64  	%rd5433, %rd5431, %rd5432;
	add.s64 	%rd5434, %rd5429, %rd5433;
	add.s64 	%rd5435, %rd5424, %rd5332;
	add.s64 	%rd5436, %rd5434, %rd5424;
	mov.b64 	{%r3530, %r3531}, %rd5435;
	shf.l.wrap.b32 	%r3532, %r3531, %r3530, 18;
	shf.l.wrap.b32 	%r3533, %r3530, %r3531, 18;
	mov.b64 	%rd5437, {%r3533, %r3532};
	shf.l.wrap.b32 	%r3534, %r3531, %r3530, 14;
	shf.l.wrap.b32 	%r3535, %r3530, %r3531, 14;
	mov.b64 	%rd5438, {%r3535, %r3534};
	xor.b64  	%rd5439, %rd5437, %rd5438;
	shf.l.wrap.b32 	%r3536, %r3530, %r3531, 23;
	shf.l.wrap.b32 	%r3537, %r3531, %r3530, 23;
	mov.b64 	%rd5440, {%r3537, %r3536};
	xor.b64  	%rd5441, %rd5439, %rd5440;
	and.b64  	%rd5442, %rd5435, %rd5409;
	not.b64 	%rd5443, %rd5435;
	and.b64  	%rd5444, %rd5383, %rd5443;
	or.b64  	%rd5445, %rd5442, %rd5444;
	add.s64 	%rd5446, %rd5445, %rd5357;
	add.s64 	%rd5447, %rd5446, %rd5441;
	ld.const.u64 	%rd5448, [K+168];
	add.s64 	%rd5449, %rd5447, %rd5448;
	add.s64 	%rd5450, %rd5449, %rd4163;
	mov.b64 	{%r3538, %r3539}, %rd5436;
	shf.l.wrap.b32 	%r3540, %r3539, %r3538, 4;
	shf.l.wrap.b32 	%r3541, %r3538, %r3539, 4;
	mov.b64 	%rd5451, {%r3541, %r3540};
	shf.l.wrap.b32 	%r3542, %r3538, %r3539, 30;
	shf.l.wrap.b32 	%r3543, %r3539, %r3538, 30;
	mov.b64 	%rd5452, {%r3543, %r3542};
	xor.b64  	%rd5453, %rd5451, %rd5452;
	shf.l.wrap.b32 	%r3544, %r3538, %r3539, 25;
	shf.l.wrap.b32 	%r3545, %r3539, %r3538, 25;
	mov.b64 	%rd5454, {%r3545, %r3544};
	xor.b64  	%rd5455, %rd5453, %rd5454;
	xor.b64  	%rd5456, %rd5410, %rd5384;
	and.b64  	%rd5457, %rd5436, %rd5456;
	and.b64  	%rd5458, %rd5410, %rd5384;
	xor.b64  	%rd5459, %rd5457, %rd5458;
	add.s64 	%rd5460, %rd5455, %rd5459;
	add.s64 	%rd5461, %rd5450, %rd5358;
	add.s64 	%rd5462, %rd5460, %rd5450;
	mov.b64 	{%r3546, %r3547}, %rd5461;
	shf.l.wrap.b32 	%r3548, %r3547, %r3546, 18;
	shf.l.wrap.b32 	%r3549, %r3546, %r3547, 18;
	mov.b64 	%rd5463, {%r3549, %r3548};
	shf.l.wrap.b32 	%r3550, %r3547, %r3546, 14;
	shf.l.wrap.b32 	%r3551, %r3546, %r3547, 14;
	mov.b64 	%rd5464, {%r3551, %r3550};
	xor.b64  	%rd5465, %rd5463, %rd5464;
	shf.l.wrap.b32 	%r3552, %r3546, %r3547, 23;
	shf.l.wrap.b32 	%r3553, %r3547, %r3546, 23;
	mov.b64 	%rd5466, {%r3553, %r3552};
	xor.b64  	%rd5467, %rd5465, %rd5466;
	and.b64  	%rd5468, %rd5461, %rd5435;
	not.b64 	%rd5469, %rd5461;
	and.b64  	%rd5470, %rd5409, %rd5469;
	or.b64  	%rd5471, %rd5468, %rd5470;
	add.s64 	%rd5472, %rd5471, %rd5383;
	add.s64 	%rd5473, %rd5472, %rd5467;
	ld.const.u64 	%rd5474, [K+176];
	add.s64 	%rd5475, %rd5473, %rd5474;
	add.s64 	%rd5476, %rd5475, %rd4176;
	mov.b64 	{%r3554, %r3555}, %rd5462;
	shf.l.wrap.b32 	%r3556, %r3555, %r3554, 4;
	shf.l.wrap.b32 	%r3557, %r3554, %r3555, 4;
	mov.b64 	%rd5477, {%r3557, %r3556};
	shf.l.wrap.b32 	%r3558, %r3554, %r3555, 30;
	shf.l.wrap.b32 	%r3559, %r3555, %r3554, 30;
	mov.b64 	%rd5478, {%r3559, %r3558};
	xor.b64  	%rd5479, %rd5477, %rd5478;
	shf.l.wrap.b32 	%r3560, %r3554, %r3555, 25;
	shf.l.wrap.b32 	%r3561, %r3555, %r3554, 25;
	mov.b64 	%rd5480, {%r3561, %r3560};
	xor.b64  	%rd5481, %rd5479, %rd5480;
	xor.b64  	%rd5482, %rd5436, %rd5410;
	and.b64  	%rd5483, %rd5462, %rd5482;
	and.b64  	%rd5484, %rd5436, %rd5410;
	xor.b64  	%rd5485, %rd5483, %rd5484;
	add.s64 	%rd5486, %rd5481, %rd5485;
	add.s64 	%rd5487, %rd5476, %rd5384;
	add.s64 	%rd5488, %rd5486, %rd5476;
	mov.b64 	{%r3562, %r3563}, %rd5487;
	shf.l.wrap.b32 	%r3564, %r3563, %r3562, 18;
	shf.l.wrap.b32 	%r3565, %r3562, %r3563, 18;
	mov.b64 	%rd5489, {%r3565, %r3564};
	shf.l.wrap.b32 	%r3566, %r3563, %r3562, 14;
	shf.l.wrap.b32 	%r3567, %r3562, %r3563, 14;
	mov.b64 	%rd5490, {%r3567, %r3566};
	xor.b64  	%rd5491, %rd5489, %rd5490;
	shf.l.wrap.b32 	%r3568, %r3562, %r3563, 23;
	shf.l.wrap.b32 	%r3569, %r3563, %r3562, 23;
	mov.b64 	%rd5492, {%r3569, %r3568};
	xor.b64  	%rd5493, %rd5491, %rd5492;
	and.b64  	%rd5494, %rd5487, %rd5461;
	not.b64 	%rd5495, %rd5487;
	and.b64  	%rd5496, %rd5435, %rd5495;
	or.b64  	%rd5497, %rd5494, %rd5496;
	add.s64 	%rd5498, %rd5497, %rd5409;
	add.s64 	%rd5499, %rd5498, %rd5493;
	ld.const.u64 	%rd5500, [K+184];
	add.s64 	%rd5501, %rd5499, %rd5500;
	add.s64 	%rd5502, %rd5501, %rd4189;
	mov.b64 	{%r3570, %r3571}, %rd5488;
	shf.l.wrap.b32 	%r3572, %r3571, %r3570, 4;
	shf.l.wrap.b32 	%r3573, %r3570, %r3571, 4;
	mov.b64 	%rd5503, {%r3573, %r3572};
	shf.l.wrap.b32 	%r3574, %r3570, %r3571, 30;
	shf.l.wrap.b32 	%r3575, %r3571, %r3570, 30;
	mov.b64 	%rd5504, {%r3575, %r3574};
	xor.b64  	%rd5505, %rd5503, %rd5504;
	shf.l.wrap.b32 	%r3576, %r3570, %r3571, 25;
	shf.l.wrap.b32 	%r3577, %r3571, %r3570, 25;
	mov.b64 	%rd5506, {%r3577, %r3576};
	xor.b64  	%rd5507, %rd5505, %rd5506;
	xor.b64  	%rd5508, %rd5462, %rd5436;
	and.b64  	%rd5509, %rd5488, %rd5508;
	and.b64  	%rd5510, %rd5462, %rd5436;
	xor.b64  	%rd5511, %rd5509, %rd5510;
	add.s64 	%rd5512, %rd5507, %rd5511;
	add.s64 	%rd5513, %rd5502, %rd5410;
	add.s64 	%rd5514, %rd5512, %rd5502;
	mov.b64 	{%r3578, %r3579}, %rd5513;
	shf.l.wrap.b32 	%r3580, %r3579, %r3578, 18;
	shf.l.wrap.b32 	%r3581, %r3578, %r3579, 18;
	mov.b64 	%rd5515, {%r3581, %r3580};
	shf.l.wrap.b32 	%r3582, %r3579, %r3578, 14;
	shf.l.wrap.b32 	%r3583, %r3578, %r3579, 14;
	mov.b64 	%rd5516, {%r3583, %r3582};
	xor.b64  	%rd5517, %rd5515, %rd5516;
	shf.l.wrap.b32 	%r3584, %r3578, %r3579, 23;
	shf.l.wrap.b32 	%r3585, %r3579, %r3578, 23;
	mov.b64 	%rd5518, {%r3585, %r3584};
	xor.b64  	%rd5519, %rd5517, %rd5518;
	and.b64  	%rd5520, %rd5513, %rd5487;
	not.b64 	%rd5521, %rd5513;
	and.b64  	%rd5522, %rd5461, %rd5521;
	or.b64  	%rd5523, %rd5520, %rd5522;
	add.s64 	%rd5524, %rd5523, %rd5435;
	add.s64 	%rd5525, %rd5524, %rd5519;
	add.s64 	%rd5526, %rd5525, %rd31;
	add.s64 	%rd5527, %rd5526, %rd4202;
	mov.b64 	{%r3586, %r3587}, %rd5514;
	shf.l.wrap.b32 	%r3588, %r3587, %r3586, 4;
	shf.l.wrap.b32 	%r3589, %r3586, %r3587, 4;
	mov.b64 	%rd5528, {%r3589, %r3588};
	shf.l.wrap.b32 	%r3590, %r3586, %r3587, 30;
	shf.l.wrap.b32 	%r3591, %r3587, %r3586, 30;
	mov.b64 	%rd5529, {%r3591, %r3590};
	xor.b64  	%rd5530, %rd5528, %rd5529;
	shf.l.wrap.b32 	%r3592, %r3586, %r3587, 25;
	shf.l.wrap.b32 	%r3593, %r3587, %r3586, 25;
	mov.b64 	%rd5531, {%r3593, %r3592};
	xor.b64  	%rd5532, %rd5530, %rd5531;
	xor.b64  	%rd5533, %rd5488, %rd5462;
	and.b64  	%rd5534, %rd5514, %rd5533;
	and.b64  	%rd5535, %rd5488, %rd5462;
	xor.b64  	%rd5536, %rd5534, %rd5535;
	add.s64 	%rd5537, %rd5532, %rd5536;
	add.s64 	%rd5538, %rd5527, %rd5436;
	add.s64 	%rd5539, %rd5537, %rd5527;
	mov.b64 	{%r3594, %r3595}, %rd5538;
	shf.l.wrap.b32 	%r3596, %r3595, %r3594, 18;
	shf.l.wrap.b32 	%r3597, %r3594, %r3595, 18;
	mov.b64 	%rd5540, {%r3597, %r3596};
	shf.l.wrap.b32 	%r3598, %r3595, %r3594, 14;
	shf.l.wrap.b32 	%r3599, %r3594, %r3595, 14;
	mov.b64 	%rd5541, {%r3599, %r3598};
	xor.b64  	%rd5542, %rd5540, %rd5541;
	shf.l.wrap.b32 	%r3600, %r3594, %r3595, 23;
	shf.l.wrap.b32 	%r3601, %r3595, %r3594, 23;
	mov.b64 	%rd5543, {%r3601, %r3600};
	xor.b64  	%rd5544, %rd5542, %rd5543;
	and.b64  	%rd5545, %rd5538, %rd5513;
	not.b64 	%rd5546, %rd5538;
	and.b64  	%rd5547, %rd5487, %rd5546;
	or.b64  	%rd5548, %rd5545, %rd5547;
	add.s64 	%rd5549, %rd5548, %rd5461;
	add.s64 	%rd5550, %rd5549, %rd5544;
	add.s64 	%rd5551, %rd5550, %rd32;
	add.s64 	%rd5552, %rd5551, %rd4215;
	mov.b64 	{%r3602, %r3603}, %rd5539;
	shf.l.wrap.b32 	%r3604, %r3603, %r3602, 4;
	shf.l.wrap.b32 	%r3605, %r3602, %r3603, 4;
	mov.b64 	%rd5553, {%r3605, %r3604};
	shf.l.wrap.b32 	%r3606, %r3602, %r3603, 30;
	shf.l.wrap.b32 	%r3607, %r3603, %r3602, 30;
	mov.b64 	%rd5554, {%r3607, %r3606};
	xor.b64  	%rd5555, %rd5553, %rd5554;
	shf.l.wrap.b32 	%r3608, %r3602, %r3603, 25;
	shf.l.wrap.b32 	%r3609, %r3603, %r3602, 25;
	mov.b64 	%rd5556, {%r3609, %r3608};
	xor.b64  	%rd5557, %rd5555, %rd5556;
	xor.b64  	%rd5558, %rd5514, %rd5488;
	and.b64  	%rd5559, %rd5539, %rd5558;
	and.b64  	%rd5560, %rd5514, %rd5488;
	xor.b64  	%rd5561, %rd5559, %rd5560;
	add.s64 	%rd5562, %rd5557, %rd5561;
	add.s64 	%rd5563, %rd5552, %rd5462;
	add.s64 	%rd5564, %rd5562, %rd5552;
	mov.b64 	{%r3610, %r3611}, %rd5563;
	shf.l.wrap.b32 	%r3612, %r3611, %r3610, 18;
	shf.l.wrap.b32 	%r3613, %r3610, %r3611, 18;
	mov.b64 	%rd5565, {%r3613, %r3612};
	shf.l.wrap.b32 	%r3614, %r3611, %r3610, 14;
	shf.l.wrap.b32 	%r3615, %r3610, %r3611, 14;
	mov.b64 	%rd5566, {%r3615, %r3614};
	xor.b64  	%rd5567, %rd5565, %rd5566;
	shf.l.wrap.b32 	%r3616, %r3610, %r3611, 23;
	shf.l.wrap.b32 	%r3617, %r3611, %r3610, 23;
	mov.b64 	%rd5568, {%r3617, %r3616};
	xor.b64  	%rd5569, %rd5567, %rd5568;
	and.b64  	%rd5570, %rd5563, %rd5538;
	not.b64 	%rd5571, %rd5563;
	and.b64  	%rd5572, %rd5513, %rd5571;
	or.b64  	%rd5573, %rd5570, %rd5572;
	add.s64 	%rd5574, %rd5573, %rd5487;
	add.s64 	%rd5575, %rd5574, %rd5569;
	add.s64 	%rd5576, %rd5575, %rd33;
	add.s64 	%rd5577, %rd5576, %rd4228;
	mov.b64 	{%r3618, %r3619}, %rd5564;
	shf.l.wrap.b32 	%r3620, %r3619, %r3618, 4;
	shf.l.wrap.b32 	%r3621, %r3618, %r3619, 4;
	mov.b64 	%rd5578, {%r3621, %r3620};
	shf.l.wrap.b32 	%r3622, %r3618, %r3619, 30;
	shf.l.wrap.b32 	%r3623, %r3619, %r3618, 30;
	mov.b64 	%rd5579, {%r3623, %r3622};
	xor.b64  	%rd5580, %rd5578, %rd5579;
	shf.l.wrap.b32 	%r3624, %r3618, %r3619, 25;
	shf.l.wrap.b32 	%r3625, %r3619, %r3618, 25;
	mov.b64 	%rd5581, {%r3625, %r3624};
	xor.b64  	%rd5582, %rd5580, %rd5581;
	xor.b64  	%rd5583, %rd5539, %rd5514;
	and.b64  	%rd5584, %rd5564, %rd5583;
	and.b64  	%rd5585, %rd5539, %rd5514;
	xor.b64  	%rd5586, %rd5584, %rd5585;
	add.s64 	%rd5587, %rd5582, %rd5586;
	add.s64 	%rd5588, %rd5577, %rd5488;
	add.s64 	%rd5589, %rd5587, %rd5577;
	mov.b64 	{%r3626, %r3627}, %rd5588;
	shf.l.wrap.b32 	%r3628, %r3627, %r3626, 18;
	shf.l.wrap.b32 	%r3629, %r3626, %r3627, 18;
	mov.b64 	%rd5590, {%r3629, %r3628};
	shf.l.wrap.b32 	%r3630, %r3627, %r3626, 14;
	shf.l.wrap.b32 	%r3631, %r3626, %r3627, 14;
	mov.b64 	%rd5591, {%r3631, %r3630};
	xor.b64  	%rd5592, %rd5590, %rd5591;
	shf.l.wrap.b32 	%r3632, %r3626, %r3627, 23;
	shf.l.wrap.b32 	%r3633, %r3627, %r3626, 23;
	mov.b64 	%rd5593, {%r3633, %r3632};
	xor.b64  	%rd5594, %rd5592, %rd5593;
	and.b64  	%rd5595, %rd5588, %rd5563;
	not.b64 	%rd5596, %rd5588;
	and.b64  	%rd5597, %rd5538, %rd5596;
	or.b64  	%rd5598, %rd5595, %rd5597;
	add.s64 	%rd5599, %rd5598, %rd5513;
	add.s64 	%rd5600, %rd5599, %rd5594;
	add.s64 	%rd5601, %rd5600, %rd34;
	add.s64 	%rd5602, %rd5601, %rd4241;
	mov.b64 	{%r3634, %r3635}, %rd5589;
	shf.l.wrap.b32 	%r3636, %r3635, %r3634, 4;
	shf.l.wrap.b32 	%r3637, %r3634, %r3635, 4;
	mov.b64 	%rd5603, {%r3637, %r3636};
	shf.l.wrap.b32 	%r3638, %r3634, %r3635, 30;
	shf.l.wrap.b32 	%r3639, %r3635, %r3634, 30;
	mov.b64 	%rd5604, {%r3639, %r3638};
	xor.b64  	%rd5605, %rd5603, %rd5604;
	shf.l.wrap.b32 	%r3640, %r3634, %r3635, 25;
	shf.l.wrap.b32 	%r3641, %r3635, %r3634, 25;
	mov.b64 	%rd5606, {%r3641, %r3640};
	xor.b64  	%rd5607, %rd5605, %rd5606;
	xor.b64  	%rd5608, %rd5564, %rd5539;
	and.b64  	%rd5609, %rd5589, %rd5608;
	and.b64  	%rd5610, %rd5564, %rd5539;
	xor.b64  	%rd5611, %rd5609, %rd5610;
	add.s64 	%rd5612, %rd5607, %rd5611;
	add.s64 	%rd5613, %rd5602, %rd5514;
	add.s64 	%rd5614, %rd5612, %rd5602;
	mov.b64 	{%r3642, %r3643}, %rd5613;
	shf.l.wrap.b32 	%r3644, %r3643, %r3642, 18;
	shf.l.wrap.b32 	%r3645, %r3642, %r3643, 18;
	mov.b64 	%rd5615, {%r3645, %r3644};
	shf.l.wrap.b32 	%r3646, %r3643, %r3642, 14;
	shf.l.wrap.b32 	%r3647, %r3642, %r3643, 14;
	mov.b64 	%rd5616, {%r3647, %r3646};
	xor.b64  	%rd5617, %rd5615, %rd5616;
	shf.l.wrap.b32 	%r3648, %r3642, %r3643, 23;
	shf.l.wrap.b32 	%r3649, %r3643, %r3642, 23;
	mov.b64 	%rd5618, {%r3649, %r3648};
	xor.b64  	%rd5619, %rd5617, %rd5618;
	and.b64  	%rd5620, %rd5613, %rd5588;
	not.b64 	%rd5621, %rd5613;
	and.b64  	%rd5622, %rd5563, %rd5621;
	or.b64  	%rd5623, %rd5620, %rd5622;
	add.s64 	%rd5624, %rd5623, %rd5538;
	add.s64 	%rd5625, %rd5624, %rd5619;
	add.s64 	%rd5626, %rd5625, %rd35;
	add.s64 	%rd5627, %rd5626, %rd4254;
	mov.b64 	{%r3650, %r3651}, %rd5614;
	shf.l.wrap.b32 	%r3652, %r3651, %r3650, 4;
	shf.l.wrap.b32 	%r3653, %r3650, %r3651, 4;
	mov.b64 	%rd5628, {%r3653, %r3652};
	shf.l.wrap.b32 	%r3654, %r3650, %r3651, 30;
	shf.l.wrap.b32 	%r3655, %r3651, %r3650, 30;
	mov.b64 	%rd5629, {%r3655, %r3654};
	xor.b64  	%rd5630, %rd5628, %rd5629;
	shf.l.wrap.b32 	%r3656, %r3650, %r3651, 25;
	shf.l.wrap.b32 	%r3657, %r3651, %r3650, 25;
	mov.b64 	%rd5631, {%r3657, %r3656};
	xor.b64  	%rd5632, %rd5630, %rd5631;
	xor.b64  	%rd5633, %rd5589, %rd5564;
	and.b64  	%rd5634, %rd5614, %rd5633;
	and.b64  	%rd5635, %rd5589, %rd5564;
	xor.b64  	%rd5636, %rd5634, %rd5635;
	add.s64 	%rd5637, %rd5632, %rd5636;
	add.s64 	%rd5638, %rd5627, %rd5539;
	add.s64 	%rd5639, %rd5637, %rd5627;
	mov.b64 	{%r3658, %r3659}, %rd5638;
	shf.l.wrap.b32 	%r3660, %r3659, %r3658, 18;
	shf.l.wrap.b32 	%r3661, %r3658, %r3659, 18;
	mov.b64 	%rd5640, {%r3661, %r3660};
	shf.l.wrap.b32 	%r3662, %r3659, %r3658, 14;
	shf.l.wrap.b32 	%r3663, %r3658, %r3659, 14;
	mov.b64 	%rd5641, {%r3663, %r3662};
	xor.b64  	%rd5642, %rd5640, %rd5641;
	shf.l.wrap.b32 	%r3664, %r3658, %r3659, 23;
	shf.l.wrap.b32 	%r3665, %r3659, %r3658, 23;
	mov.b64 	%rd5643, {%r3665, %r3664};
	xor.b64  	%rd5644, %rd5642, %rd5643;
	and.b64  	%rd5645, %rd5638, %rd5613;
	not.b64 	%rd5646, %rd5638;
	and.b64  	%rd5647, %rd5588, %rd5646;
	or.b64  	%rd5648, %rd5645, %rd5647;
	add.s64 	%rd5649, %rd5648, %rd5563;
	add.s64 	%rd5650, %rd5649, %rd5644;
	ld.const.u64 	%rd5651, [K+232];
	add.s64 	%rd5652, %rd5650, %rd5651;
	add.s64 	%rd5653, %rd5652, %rd4267;
	mov.b64 	{%r3666, %r3667}, %rd5639;
	shf.l.wrap.b32 	%r3668, %r3667, %r3666, 4;
	shf.l.wrap.b32 	%r3669, %r3666, %r3667, 4;
	mov.b64 	%rd5654, {%r3669, %r3668};
	shf.l.wrap.b32 	%r3670, %r3666, %r3667, 30;
	shf.l.wrap.b32 	%r3671, %r3667, %r3666, 30;
	mov.b64 	%rd5655, {%r3671, %r3670};
	xor.b64  	%rd5656, %rd5654, %rd5655;
	shf.l.wrap.b32 	%r3672, %r3666, %r3667, 25;
	shf.l.wrap.b32 	%r3673, %r3667, %r3666, 25;
	mov.b64 	%rd5657, {%r3673, %r3672};
	xor.b64  	%rd5658, %rd5656, %rd5657;
	xor.b64  	%rd5659, %rd5614, %rd5589;
	and.b64  	%rd5660, %rd5639, %rd5659;
	and.b64  	%rd5661, %rd5614, %rd5589;
	xor.b64  	%rd5662, %rd5660, %rd5661;
	add.s64 	%rd5663, %rd5658, %rd5662;
	add.s64 	%rd5664, %rd5653, %rd5564;
	add.s64 	%rd5665, %rd5663, %rd5653;
	mov.b64 	{%r3674, %r3675}, %rd5664;
	shf.l.wrap.b32 	%r3676, %r3675, %r3674, 18;
	shf.l.wrap.b32 	%r3677, %r3674, %r3675, 18;
	mov.b64 	%rd5666, {%r3677, %r3676};
	shf.l.wrap.b32 	%r3678, %r3675, %r3674, 14;
	shf.l.wrap.b32 	%r3679, %r3674, %r3675, 14;
	mov.b64 	%rd5667, {%r3679, %r3678};
	xor.b64  	%rd5668, %rd5666, %rd5667;
	shf.l.wrap.b32 	%r3680, %r3674, %r3675, 23;
	shf.l.wrap.b32 	%r3681, %r3675, %r3674, 23;
	mov.b64 	%rd5669, {%r3681, %r3680};
	xor.b64  	%rd5670, %rd5668, %rd5669;
	and.b64  	%rd5671, %rd5664, %rd5638;
	not.b64 	%rd5672, %rd5664;
	and.b64  	%rd5673, %rd5613, %rd5672;
	or.b64  	%rd5674, %rd5671, %rd5673;
	add.s64 	%rd5675, %rd5674, %rd5588;
	add.s64 	%rd5676, %rd5675, %rd5670;
	ld.const.u64 	%rd5677, [K+240];
	add.s64 	%rd5678, %rd5676, %rd5677;
	add.s64 	%rd5679, %rd5678, %rd4280;
	mov.b64 	{%r3682, %r3683}, %rd5665;
	shf.l.wrap.b32 	%r3684, %r3683, %r3682, 4;
	shf.l.wrap.b32 	%r3685, %r3682, %r3683, 4;
	mov.b64 	%rd5680, {%r3685, %r3684};
	shf.l.wrap.b32 	%r3686, %r3682, %r3683, 30;
	shf.l.wrap.b32 	%r3687, %r3683, %r3682, 30;
	mov.b64 	%rd5681, {%r3687, %r3686};
	xor.b64  	%rd5682, %rd5680, %rd5681;
	shf.l.wrap.b32 	%r3688, %r3682, %r3683, 25;
	shf.l.wrap.b32 	%r3689, %r3683, %r3682, 25;
	mov.b64 	%rd5683, {%r3689, %r3688};
	xor.b64  	%rd5684, %rd5682, %rd5683;
	xor.b64  	%rd5685, %rd5639, %rd5614;
	and.b64  	%rd5686, %rd5665, %rd5685;
	and.b64  	%rd5687, %rd5639, %rd5614;
	xor.b64  	%rd5688, %rd5686, %rd5687;
	add.s64 	%rd5689, %rd5684, %rd5688;
	add.s64 	%rd5690, %rd5679, %rd5589;
	add.s64 	%rd5691, %rd5689, %rd5679;
	mov.b64 	{%r3690, %r3691}, %rd5690;
	shf.l.wrap.b32 	%r3692, %r3691, %r3690, 18;
	shf.l.wrap.b32 	%r3693, %r3690, %r3691, 18;
	mov.b64 	%rd5692, {%r3693, %r3692};
	shf.l.wrap.b32 	%r3694, %r3691, %r3690, 14;
	shf.l.wrap.b32 	%r3695, %r3690, %r3691, 14;
	mov.b64 	%rd5693, {%r3695, %r3694};
	xor.b64  	%rd5694, %rd5692, %rd5693;
	shf.l.wrap.b32 	%r3696, %r3690, %r3691, 23;
	shf.l.wrap.b32 	%r3697, %r3691, %r3690, 23;
	mov.b64 	%rd5695, {%r3697, %r3696};
	xor.b64  	%rd5696, %rd5694, %rd5695;
	and.b64  	%rd5697, %rd5690, %rd5664;
	not.b64 	%rd5698, %rd5690;
	and.b64  	%rd5699, %rd5638, %rd5698;
	or.b64  	%rd5700, %rd5697, %rd5699;
	add.s64 	%rd5701, %rd5700, %rd5613;
	add.s64 	%rd5702, %rd5701, %rd5696;
	ld.const.u64 	%rd5703, [K+248];
	add.s64 	%rd5704, %rd5702, %rd5703;
	add.s64 	%rd5705, %rd5704, %rd4293;
	mov.b64 	{%r3698, %r3699}, %rd5691;
	shf.l.wrap.b32 	%r3700, %r3699, %r3698, 4;
	shf.l.wrap.b32 	%r3701, %r3698, %r3699, 4;
	mov.b64 	%rd5706, {%r3701, %r3700};
	shf.l.wrap.b32 	%r3702, %r3698, %r3699, 30;
	shf.l.wrap.b32 	%r3703, %r3699, %r3698, 30;
	mov.b64 	%rd5707, {%r3703, %r3702};
	xor.b64  	%rd5708, %rd5706, %rd5707;
	shf.l.wrap.b32 	%r3704, %r3698, %r3699, 25;
	shf.l.wrap.b32 	%r3705, %r3699, %r3698, 25;
	mov.b64 	%rd5709, {%r3705, %r3704};
	xor.b64  	%rd5710, %rd5708, %rd5709;
	xor.b64  	%rd5711, %rd5665, %rd5639;
	and.b64  	%rd5712, %rd5691, %rd5711;
	and.b64  	%rd5713, %rd5665, %rd5639;
	xor.b64  	%rd5714, %rd5712, %rd5713;
	add.s64 	%rd5715, %rd5710, %rd5714;
	add.s64 	%rd5716, %rd5705, %rd5614;
	add.s64 	%rd5717, %rd5715, %rd5705;
	mov.b64 	{%r3706, %r3707}, %rd5716;
	shf.l.wrap.b32 	%r3708, %r3707, %r3706, 18;
	shf.l.wrap.b32 	%r3709, %r3706, %r3707, 18;
	mov.b64 	%rd5718, {%r3709, %r3708};
	shf.l.wrap.b32 	%r3710, %r3707, %r3706, 14;
	shf.l.wrap.b32 	%r3711, %r3706, %r3707, 14;
	mov.b64 	%rd5719, {%r3711, %r3710};
	xor.b64  	%rd5720, %rd5718, %rd5719;
	shf.l.wrap.b32 	%r3712, %r3706, %r3707, 23;
	shf.l.wrap.b32 	%r3713, %r3707, %r3706, 23;
	mov.b64 	%rd5721, {%r3713, %r3712};
	xor.b64  	%rd5722, %rd5720, %rd5721;
	and.b64  	%rd5723, %rd5716, %rd5690;
	not.b64 	%rd5724, %rd5716;
	and.b64  	%rd5725, %rd5664, %rd5724;
	or.b64  	%rd5726, %rd5723, %rd5725;
	add.s64 	%rd5727, %rd5726, %rd5638;
	add.s64 	%rd5728, %rd5727, %rd5722;
	ld.const.u64 	%rd5729, [K+256];
	add.s64 	%rd5730, %rd5728, %rd5729;
	add.s64 	%rd5731, %rd5730, %rd4306;
	mov.b64 	{%r3714, %r3715}, %rd5717;
	shf.l.wrap.b32 	%r3716, %r3715, %r3714, 4;
	shf.l.wrap.b32 	%r3717, %r3714, %r3715, 4;
	mov.b64 	%rd5732, {%r3717, %r3716};
	shf.l.wrap.b32 	%r3718, %r3714, %r3715, 30;
	shf.l.wrap.b32 	%r3719, %r3715, %r3714, 30;
	mov.b64 	%rd5733, {%r3719, %r3718};
	xor.b64  	%rd5734, %rd5732, %rd5733;
	shf.l.wrap.b32 	%r3720, %r3714, %r3715, 25;
	shf.l.wrap.b32 	%r3721, %r3715, %r3714, 25;
	mov.b64 	%rd5735, {%r3721, %r3720};
	xor.b64  	%rd5736, %rd5734, %rd5735;
	xor.b64  	%rd5737, %rd5691, %rd5665;
	and.b64  	%rd5738, %rd5717, %rd5737;
	and.b64  	%rd5739, %rd5691, %rd5665;
	xor.b64  	%rd5740, %rd5738, %rd5739;
	add.s64 	%rd5741, %rd5736, %rd5740;
	add.s64 	%rd5742, %rd5731, %rd5639;
	add.s64 	%rd5743, %rd5741, %rd5731;
	mov.b64 	{%r3722, %r3723}, %rd5742;
	shf.l.wrap.b32 	%r3724, %r3723, %r3722, 18;
	shf.l.wrap.b32 	%r3725, %r3722, %r3723, 18;
	mov.b64 	%rd5744, {%r3725, %r3724};
	shf.l.wrap.b32 	%r3726, %r3723, %r3722, 14;
	shf.l.wrap.b32 	%r3727, %r3722, %r3723, 14;
	mov.b64 	%rd5745, {%r3727, %r3726};
	xor.b64  	%rd5746, %rd5744, %rd5745;
	shf.l.wrap.b32 	%r3728, %r3722, %r3723, 23;
	shf.l.wrap.b32 	%r3729, %r3723, %r3722, 23;
	mov.b64 	%rd5747, {%r3729, %r3728};
	xor.b64  	%rd5748, %rd5746, %rd5747;
	and.b64  	%rd5749, %rd5742, %rd5716;
	not.b64 	%rd5750, %rd5742;
	and.b64  	%rd5751, %rd5690, %rd5750;
	or.b64  	%rd5752, %rd5749, %rd5751;
	add.s64 	%rd5753, %rd5752, %rd5664;
	add.s64 	%rd5754, %rd5753, %rd5748;
	ld.const.u64 	%rd5755, [K+264];
	add.s64 	%rd5756, %rd5754, %rd5755;
	add.s64 	%rd5757, %rd5756, %rd4319;
	mov.b64 	{%r3730, %r3731}, %rd5743;
	shf.l.wrap.b32 	%r3732, %r3731, %r3730, 4;
	shf.l.wrap.b32 	%r3733, %r3730, %r3731, 4;
	mov.b64 	%rd5758, {%r3733, %r3732};
	shf.l.wrap.b32 	%r3734, %r3730, %r3731, 30;
	shf.l.wrap.b32 	%r3735, %r3731, %r3730, 30;
	mov.b64 	%rd5759, {%r3735, %r3734};
	xor.b64  	%rd5760, %rd5758, %rd5759;
	shf.l.wrap.b32 	%r3736, %r3730, %r3731, 25;
	shf.l.wrap.b32 	%r3737, %r3731, %r3730, 25;
	mov.b64 	%rd5761, {%r3737, %r3736};
	xor.b64  	%rd5762, %rd5760, %rd5761;
	xor.b64  	%rd5763, %rd5717, %rd5691;
	and.b64  	%rd5764, %rd5743, %rd5763;
	and.b64  	%rd5765, %rd5717, %rd5691;
	xor.b64  	%rd5766, %rd5764, %rd5765;
	add.s64 	%rd5767, %rd5762, %rd5766;
	add.s64 	%rd5768, %rd5757, %rd5665;
	add.s64 	%rd5769, %rd5767, %rd5757;
	mov.b64 	{%r3738, %r3739}, %rd5768;
	shf.l.wrap.b32 	%r3740, %r3739, %r3738, 18;
	shf.l.wrap.b32 	%r3741, %r3738, %r3739, 18;
	mov.b64 	%rd5770, {%r3741, %r3740};
	shf.l.wrap.b32 	%r3742, %r3739, %r3738, 14;
	shf.l.wrap.b32 	%r3743, %r3738, %r3739, 14;
	mov.b64 	%rd5771, {%r3743, %r3742};
	xor.b64  	%rd5772, %rd5770, %rd5771;
	shf.l.wrap.b32 	%r3744, %r3738, %r3739, 23;
	shf.l.wrap.b32 	%r3745, %r3739, %r3738, 23;
	mov.b64 	%rd5773, {%r3745, %r3744};
	xor.b64  	%rd5774, %rd5772, %rd5773;
	and.b64  	%rd5775, %rd5768, %rd5742;
	not.b64 	%rd5776, %rd5768;
	and.b64  	%rd5777, %rd5716, %rd5776;
	or.b64  	%rd5778, %rd5775, %rd5777;
	add.s64 	%rd5779, %rd5778, %rd5690;
	add.s64 	%rd5780, %rd5779, %rd5774;
	ld.const.u64 	%rd5781, [K+272];
	add.s64 	%rd5782, %rd5780, %rd5781;
	add.s64 	%rd5783, %rd5782, %rd4332;
	mov.b64 	{%r3746, %r3747}, %rd5769;
	shf.l.wrap.b32 	%r3748, %r3747, %r3746, 4;
	shf.l.wrap.b32 	%r3749, %r3746, %r3747, 4;
	mov.b64 	%rd5784, {%r3749, %r3748};
	shf.l.wrap.b32 	%r3750, %r3746, %r3747, 30;
	shf.l.wrap.b32 	%r3751, %r3747, %r3746, 30;
	mov.b64 	%rd5785, {%r3751, %r3750};
	xor.b64  	%rd5786, %rd5784, %rd5785;
	shf.l.wrap.b32 	%r3752, %r3746, %r3747, 25;
	shf.l.wrap.b32 	%r3753, %r3747, %r3746, 25;
	mov.b64 	%rd5787, {%r3753, %r3752};
	xor.b64  	%rd5788, %rd5786, %rd5787;
	xor.b64  	%rd5789, %rd5743, %rd5717;
	and.b64  	%rd5790, %rd5769, %rd5789;
	and.b64  	%rd5791, %rd5743, %rd5717;
	xor.b64  	%rd5792, %rd5790, %rd5791;
	add.s64 	%rd5793, %rd5788, %rd5792;
	add.s64 	%rd5794, %rd5783, %rd5691;
	add.s64 	%rd5795, %rd5793, %rd5783;
	mov.b64 	{%r3754, %r3755}, %rd5794;
	shf.l.wrap.b32 	%r3756, %r3755, %r3754, 18;
	shf.l.wrap.b32 	%r3757, %r3754, %r3755, 18;
	mov.b64 	%rd5796, {%r3757, %r3756};
	shf.l.wrap.b32 	%r3758, %r3755, %r3754, 14;
	shf.l.wrap.b32 	%r3759, %r3754, %r3755, 14;
	mov.b64 	%rd5797, {%r3759, %r3758};
	xor.b64  	%rd5798, %rd5796, %rd5797;
	shf.l.wrap.b32 	%r3760, %r3754, %r3755, 23;
	shf.l.wrap.b32 	%r3761, %r3755, %r3754, 23;
	mov.b64 	%rd5799, {%r3761, %r3760};
	xor.b64  	%rd5800, %rd5798, %rd5799;
	and.b64  	%rd5801, %rd5794, %rd5768;
	not.b64 	%rd5802, %rd5794;
	and.b64  	%rd5803, %rd5742, %rd5802;
	or.b64  	%rd5804, %rd5801, %rd5803;
	add.s64 	%rd5805, %rd5804, %rd5716;
	add.s64 	%rd5806, %rd5805, %rd5800;
	ld.const.u64 	%rd5807, [K+280];
	add.s64 	%rd5808, %rd5806, %rd5807;
	add.s64 	%rd5809, %rd5808, %rd4345;
	mov.b64 	{%r3762, %r3763}, %rd5795;
	shf.l.wrap.b32 	%r3764, %r3763, %r3762, 4;
	shf.l.wrap.b32 	%r3765, %r3762, %r3763, 4;
	mov.b64 	%rd5810, {%r3765, %r3764};
	shf.l.wrap.b32 	%r3766, %r3762, %r3763, 30;
	shf.l.wrap.b32 	%r3767, %r3763, %r3762, 30;
	mov.b64 	%rd5811, {%r3767, %r3766};
	xor.b64  	%rd5812, %rd5810, %rd5811;
	shf.l.wrap.b32 	%r3768, %r3762, %r3763, 25;
	shf.l.wrap.b32 	%r3769, %r3763, %r3762, 25;
	mov.b64 	%rd5813, {%r3769, %r3768};
	xor.b64  	%rd5814, %rd5812, %rd5813;
	xor.b64  	%rd5815, %rd5769, %rd5743;
	and.b64  	%rd5816, %rd5795, %rd5815;
	and.b64  	%rd5817, %rd5769, %rd5743;
	xor.b64  	%rd5818, %rd5816, %rd5817;
	add.s64 	%rd5819, %rd5814, %rd5818;
	add.s64 	%rd5820, %rd5809, %rd5717;
	add.s64 	%rd5821, %rd5819, %rd5809;
	mov.b64 	{%r3770, %r3771}, %rd5820;
	shf.l.wrap.b32 	%r3772, %r3771, %r3770, 18;
	shf.l.wrap.b32 	%r3773, %r3770, %r3771, 18;
	mov.b64 	%rd5822, {%r3773, %r3772};
	shf.l.wrap.b32 	%r3774, %r3771, %r3770, 14;
	shf.l.wrap.b32 	%r3775, %r3770, %r3771, 14;
	mov.b64 	%rd5823, {%r3775, %r3774};
	xor.b64  	%rd5824, %rd5822, %rd5823;
	shf.l.wrap.b32 	%r3776, %r3770, %r3771, 23;
	shf.l.wrap.b32 	%r3777, %r3771, %r3770, 23;
	mov.b64 	%rd5825, {%r3777, %r3776};
	xor.b64  	%rd5826, %rd5824, %rd5825;
	and.b64  	%rd5827, %rd5820, %rd5794;
	not.b64 	%rd5828, %rd5820;
	and.b64  	%rd5829, %rd5768, %rd5828;
	or.b64  	%rd5830, %rd5827, %rd5829;
	add.s64 	%rd5831, %rd5830, %rd5742;
	add.s64 	%rd5832, %rd5831, %rd5826;
	ld.const.u64 	%rd5833, [K+288];
	add.s64 	%rd5834, %rd5832, %rd5833;
	add.s64 	%rd5835, %rd5834, %rd4358;
	mov.b64 	{%r3778, %r3779}, %rd5821;
	shf.l.wrap.b32 	%r3780, %r3779, %r3778, 4;
	shf.l.wrap.b32 	%r3781, %r3778, %r3779, 4;
	mov.b64 	%rd5836, {%r3781, %r3780};
	shf.l.wrap.b32 	%r3782, %r3778, %r3779, 30;
	shf.l.wrap.b32 	%r3783, %r3779, %r3778, 30;
	mov.b64 	%rd5837, {%r3783, %r3782};
	xor.b64  	%rd5838, %rd5836, %rd5837;
	shf.l.wrap.b32 	%r3784, %r3778, %r3779, 25;
	shf.l.wrap.b32 	%r3785, %r3779, %r3778, 25;
	mov.b64 	%rd5839, {%r3785, %r3784};
	xor.b64  	%rd5840, %rd5838, %rd5839;
	xor.b64  	%rd5841, %rd5795, %rd5769;
	and.b64  	%rd5842, %rd5821, %rd5841;
	and.b64  	%rd5843, %rd5795, %rd5769;
	xor.b64  	%rd5844, %rd5842, %rd5843;
	add.s64 	%rd5845, %rd5840, %rd5844;
	add.s64 	%rd5846, %rd5835, %rd5743;
	add.s64 	%rd5847, %rd5845, %rd5835;
	mov.b64 	{%r3786, %r3787}, %rd5846;
	shf.l.wrap.b32 	%r3788, %r3787, %r3786, 18;
	shf.l.wrap.b32 	%r3789, %r3786, %r3787, 18;
	mov.b64 	%rd5848, {%r3789, %r3788};
	shf.l.wrap.b32 	%r3790, %r3787, %r3786, 14;
	shf.l.wrap.b32 	%r3791, %r3786, %r3787, 14;
	mov.b64 	%rd5849, {%r3791, %r3790};
	xor.b64  	%rd5850, %rd5848, %rd5849;
	shf.l.wrap.b32 	%r3792, %r3786, %r3787, 23;
	shf.l.wrap.b32 	%r3793, %r3787, %r3786, 23;
	mov.b64 	%rd5851, {%r3793, %r3792};
	xor.b64  	%rd5852, %rd5850, %rd5851;
	and.b64  	%rd5853, %rd5846, %rd5820;
	not.b64 	%rd5854, %rd5846;
	and.b64  	%rd5855, %rd5794, %rd5854;
	or.b64  	%rd5856, %rd5853, %rd5855;
	add.s64 	%rd5857, %rd5856, %rd5768;
	add.s64 	%rd5858, %rd5857, %rd5852;
	ld.const.u64 	%rd5859, [K+296];
	add.s64 	%rd5860, %rd5858, %rd5859;
	add.s64 	%rd5861, %rd5860, %rd4371;
	mov.b64 	{%r3794, %r3795}, %rd5847;
	shf.l.wrap.b32 	%r3796, %r3795, %r3794, 4;
	shf.l.wrap.b32 	%r3797, %r3794, %r3795, 4;
	mov.b64 	%rd5862, {%r3797, %r3796};
	shf.l.wrap.b32 	%r3798, %r3794, %r3795, 30;
	shf.l.wrap.b32 	%r3799, %r3795, %r3794, 30;
	mov.b64 	%rd5863, {%r3799, %r3798};
	xor.b64  	%rd5864, %rd5862, %rd5863;
	shf.l.wrap.b32 	%r3800, %r3794, %r3795, 25;
	shf.l.wrap.b32 	%r3801, %r3795, %r3794, 25;
	mov.b64 	%rd5865, {%r3801, %r3800};
	xor.b64  	%rd5866, %rd5864, %rd5865;
	xor.b64  	%rd5867, %rd5821, %rd5795;
	and.b64  	%rd5868, %rd5847, %rd5867;
	and.b64  	%rd5869, %rd5821, %rd5795;
	xor.b64  	%rd5870, %rd5868, %rd5869;
	add.s64 	%rd5871, %rd5866, %rd5870;
	add.s64 	%rd5872, %rd5861, %rd5769;
	add.s64 	%rd5873, %rd5871, %rd5861;
	mov.b64 	{%r3802, %r3803}, %rd5872;
	shf.l.wrap.b32 	%r3804, %r3803, %r3802, 18;
	shf.l.wrap.b32 	%r3805, %r3802, %r3803, 18;
	mov.b64 	%rd5874, {%r3805, %r3804};
	shf.l.wrap.b32 	%r3806, %r3803, %r3802, 14;
	shf.l.wrap.b32 	%r3807, %r3802, %r3803, 14;
	mov.b64 	%rd5875, {%r3807, %r3806};
	xor.b64  	%rd5876, %rd5874, %rd5875;
	shf.l.wrap.b32 	%r3808, %r3802, %r3803, 23;
	shf.l.wrap.b32 	%r3809, %r3803, %r3802, 23;
	mov.b64 	%rd5877, {%r3809, %r3808};
	xor.b64  	%rd5878, %rd5876, %rd5877;
	and.b64  	%rd5879, %rd5872, %rd5846;
	not.b64 	%rd5880, %rd5872;
	and.b64  	%rd5881, %rd5820, %rd5880;
	or.b64  	%rd5882, %rd5879, %rd5881;
	add.s64 	%rd5883, %rd5882, %rd5794;
	add.s64 	%rd5884, %rd5883, %rd5878;
	ld.const.u64 	%rd5885, [K+304];
	add.s64 	%rd5886, %rd5884, %rd5885;
	add.s64 	%rd5887, %rd5886, %rd4384;
	mov.b64 	{%r3810, %r3811}, %rd5873;
	shf.l.wrap.b32 	%r3812, %r3811, %r3810, 4;
	shf.l.wrap.b32 	%r3813, %r3810, %r3811, 4;
	mov.b64 	%rd5888, {%r3813, %r3812};
	shf.l.wrap.b32 	%r3814, %r3810, %r3811, 30;
	shf.l.wrap.b32 	%r3815, %r3811, %r3810, 30;
	mov.b64 	%rd5889, {%r3815, %r3814};
	xor.b64  	%rd5890, %rd5888, %rd5889;
	shf.l.wrap.b32 	%r3816, %r3810, %r3811, 25;
	shf.l.wrap.b32 	%r3817, %r3811, %r3810, 25;
	mov.b64 	%rd5891, {%r3817, %r3816};
	xor.b64  	%rd5892, %rd5890, %rd5891;
	xor.b64  	%rd5893, %rd5847, %rd5821;
	and.b64  	%rd5894, %rd5873, %rd5893;
	and.b64  	%rd5895, %rd5847, %rd5821;
	xor.b64  	%rd5896, %rd5894, %rd5895;
	add.s64 	%rd5897, %rd5892, %rd5896;
	add.s64 	%rd5898, %rd5887, %rd5795;
	add.s64 	%rd5899, %rd5897, %rd5887;
	mov.b64 	{%r3818, %r3819}, %rd5898;
	shf.l.wrap.b32 	%r3820, %r3819, %r3818, 18;
	shf.l.wrap.b32 	%r3821, %r3818, %r3819, 18;
	mov.b64 	%rd5900, {%r3821, %r3820};
	shf.l.wrap.b32 	%r3822, %r3819, %r3818, 14;
	shf.l.wrap.b32 	%r3823, %r3818, %r3819, 14;
	mov.b64 	%rd5901, {%r3823, %r3822};
	xor.b64  	%rd5902, %rd5900, %rd5901;
	shf.l.wrap.b32 	%r3824, %r3818, %r3819, 23;
	shf.l.wrap.b32 	%r3825, %r3819, %r3818, 23;
	mov.b64 	%rd5903, {%r3825, %r3824};
	xor.b64  	%rd5904, %rd5902, %rd5903;
	and.b64  	%rd5905, %rd5898, %rd5872;
	not.b64 	%rd5906, %rd5898;
	and.b64  	%rd5907, %rd5846, %rd5906;
	or.b64  	%rd5908, %rd5905, %rd5907;
	add.s64 	%rd5909, %rd5908, %rd5820;
	add.s64 	%rd5910, %rd5909, %rd5904;
	ld.const.u64 	%rd5911, [K+312];
	add.s64 	%rd5912, %rd5910, %rd5911;
	add.s64 	%rd5913, %rd5912, %rd4397;
	mov.b64 	{%r3826, %r3827}, %rd5899;
	shf.l.wrap.b32 	%r3828, %r3827, %r3826, 4;
	shf.l.wrap.b32 	%r3829, %r3826, %r3827, 4;
	mov.b64 	%rd5914, {%r3829, %r3828};
	shf.l.wrap.b32 	%r3830, %r3826, %r3827, 30;
	shf.l.wrap.b32 	%r3831, %r3827, %r3826, 30;
	mov.b64 	%rd5915, {%r3831, %r3830};
	xor.b64  	%rd5916, %rd5914, %rd5915;
	shf.l.wrap.b32 	%r3832, %r3826, %r3827, 25;
	shf.l.wrap.b32 	%r3833, %r3827, %r3826, 25;
	mov.b64 	%rd5917, {%r3833, %r3832};
	xor.b64  	%rd5918, %rd5916, %rd5917;
	xor.b64  	%rd5919, %rd5873, %rd5847;
	and.b64  	%rd5920, %rd5899, %rd5919;
	and.b64  	%rd5921, %rd5873, %rd5847;
	xor.b64  	%rd5922, %rd5920, %rd5921;
	add.s64 	%rd5923, %rd5918, %rd5922;
	add.s64 	%rd5924, %rd5913, %rd5821;
	add.s64 	%rd5925, %rd5923, %rd5913;
	mov.b64 	{%r3834, %r3835}, %rd5924;
	shf.l.wrap.b32 	%r3836, %r3835, %r3834, 18;
	shf.l.wrap.b32 	%r3837, %r3834, %r3835, 18;
	mov.b64 	%rd5926, {%r3837, %r3836};
	shf.l.wrap.b32 	%r3838, %r3835, %r3834, 14;
	shf.l.wrap.b32 	%r3839, %r3834, %r3835, 14;
	mov.b64 	%rd5927, {%r3839, %r3838};
	xor.b64  	%rd5928, %rd5926, %rd5927;
	shf.l.wrap.b32 	%r3840, %r3834, %r3835, 23;
	shf.l.wrap.b32 	%r3841, %r3835, %r3834, 23;
	mov.b64 	%rd5929, {%r3841, %r3840};
	xor.b64  	%rd5930, %rd5928, %rd5929;
	and.b64  	%rd5931, %rd5924, %rd5898;
	not.b64 	%rd5932, %rd5924;
	and.b64  	%rd5933, %rd5872, %rd5932;
	or.b64  	%rd5934, %rd5931, %rd5933;
	add.s64 	%rd5935, %rd5934, %rd5846;
	add.s64 	%rd5936, %rd5935, %rd5930;
	ld.const.u64 	%rd5937, [K+320];
	add.s64 	%rd5938, %rd5936, %rd5937;
	add.s64 	%rd5939, %rd5938, %rd4410;
	mov.b64 	{%r3842, %r3843}, %rd5925;
	shf.l.wrap.b32 	%r3844, %r3843, %r3842, 4;
	shf.l.wrap.b32 	%r3845, %r3842, %r3843, 4;
	mov.b64 	%rd5940, {%r3845, %r3844};
	shf.l.wrap.b32 	%r3846, %r3842, %r3843, 30;
	shf.l.wrap.b32 	%r3847, %r3843, %r3842, 30;
	mov.b64 	%rd5941, {%r3847, %r3846};
	xor.b64  	%rd5942, %rd5940, %rd5941;
	shf.l.wrap.b32 	%r3848, %r3842, %r3843, 25;
	shf.l.wrap.b32 	%r3849, %r3843, %r3842, 25;
	mov.b64 	%rd5943, {%r3849, %r3848};
	xor.b64  	%rd5944, %rd5942, %rd5943;
	xor.b64  	%rd5945, %rd5899, %rd5873;
	and.b64  	%rd5946, %rd5925, %rd5945;
	and.b64  	%rd5947, %rd5899, %rd5873;
	xor.b64  	%rd5948, %rd5946, %rd5947;
	add.s64 	%rd5949, %rd5944, %rd5948;
	add.s64 	%rd5950, %rd5939, %rd5847;
	add.s64 	%rd5951, %rd5949, %rd5939;
	mov.b64 	{%r3850, %r3851}, %rd5950;
	shf.l.wrap.b32 	%r3852, %r3851, %r3850, 18;
	shf.l.wrap.b32 	%r3853, %r3850, %r3851, 18;
	mov.b64 	%rd5952, {%r3853, %r3852};
	shf.l.wrap.b32 	%r3854, %r3851, %r3850, 14;
	shf.l.wrap.b32 	%r3855, %r3850, %r3851, 14;
	mov.b64 	%rd5953, {%r3855, %r3854};
	xor.b64  	%rd5954, %rd5952, %rd5953;
	shf.l.wrap.b32 	%r3856, %r3850, %r3851, 23;
	shf.l.wrap.b32 	%r3857, %r3851, %r3850, 23;
	mov.b64 	%rd5955, {%r3857, %r3856};
	xor.b64  	%rd5956, %rd5954, %rd5955;
	and.b64  	%rd5957, %rd5950, %rd5924;
	not.b64 	%rd5958, %rd5950;
	and.b64  	%rd5959, %rd5898, %rd5958;
	or.b64  	%rd5960, %rd5957, %rd5959;
	add.s64 	%rd5961, %rd5960, %rd5872;
	add.s64 	%rd5962, %rd5961, %rd5956;
	ld.const.u64 	%rd5963, [K+328];
	add.s64 	%rd5964, %rd5962, %rd5963;
	add.s64 	%rd5965, %rd5964, %rd4423;
	mov.b64 	{%r3858, %r3859}, %rd5951;
	shf.l.wrap.b32 	%r3860, %r3859, %r3858, 4;
	shf.l.wrap.b32 	%r3861, %r3858, %r3859, 4;
	mov.b64 	%rd5966, {%r3861, %r3860};
	shf.l.wrap.b32 	%r3862, %r3858, %r3859, 30;
	shf.l.wrap.b32 	%r3863, %r3859, %r3858, 30;
	mov.b64 	%rd5967, {%r3863, %r3862};
	xor.b64  	%rd5968, %rd5966, %rd5967;
	shf.l.wrap.b32 	%r3864, %r3858, %r3859, 25;
	shf.l.wrap.b32 	%r3865, %r3859, %r3858, 25;
	mov.b64 	%rd5969, {%r3865, %r3864};
	xor.b64  	%rd5970, %rd5968, %rd5969;
	xor.b64  	%rd5971, %rd5925, %rd5899;
	and.b64  	%rd5972, %rd5951, %rd5971;
	and.b64  	%rd5973, %rd5925, %rd5899;
	xor.b64  	%rd5974, %rd5972, %rd5973;
	add.s64 	%rd5975, %rd5970, %rd5974;
	add.s64 	%rd5976, %rd5965, %rd5873;
	add.s64 	%rd5977, %rd5975, %rd5965;
	mov.b64 	{%r3866, %r3867}, %rd5976;
	shf.l.wrap.b32 	%r3868, %r3867, %r3866, 18;
	shf.l.wrap.b32 	%r3869, %r3866, %r3867, 18;
	mov.b64 	%rd5978, {%r3869, %r3868};
	shf.l.wrap.b32 	%r3870, %r3867, %r3866, 14;
	shf.l.wrap.b32 	%r3871, %r3866, %r3867, 14;
	mov.b64 	%rd5979, {%r3871, %r3870};
	xor.b64  	%rd5980, %rd5978, %rd5979;
	shf.l.wrap.b32 	%r3872, %r3866, %r3867, 23;
	shf.l.wrap.b32 	%r3873, %r3867, %r3866, 23;
	mov.b64 	%rd5981, {%r3873, %r3872};
	xor.b64  	%rd5982, %rd5980, %rd5981;
	and.b64  	%rd5983, %rd5976, %rd5950;
	not.b64 	%rd5984, %rd5976;
	and.b64  	%rd5985, %rd5924, %rd5984;
	or.b64  	%rd5986, %rd5983, %rd5985;
	add.s64 	%rd5987, %rd5986, %rd5898;
	add.s64 	%rd5988, %rd5987, %rd5982;
	ld.const.u64 	%rd5989, [K+336];
	add.s64 	%rd5990, %rd5988, %rd5989;
	add.s64 	%rd5991, %rd5990, %rd4436;
	mov.b64 	{%r3874, %r3875}, %rd5977;
	shf.l.wrap.b32 	%r3876, %r3875, %r3874, 4;
	shf.l.wrap.b32 	%r3877, %r3874, %r3875, 4;
	mov.b64 	%rd5992, {%r3877, %r3876};
	shf.l.wrap.b32 	%r3878, %r3874, %r3875, 30;
	shf.l.wrap.b32 	%r3879, %r3875, %r3874, 30;
	mov.b64 	%rd5993, {%r3879, %r3878};
	xor.b64  	%rd5994, %rd5992, %rd5993;
	shf.l.wrap.b32 	%r3880, %r3874, %r3875, 25;
	shf.l.wrap.b32 	%r3881, %r3875, %r3874, 25;
	mov.b64 	%rd5995, {%r3881, %r3880};
	xor.b64  	%rd5996, %rd5994, %rd5995;
	xor.b64  	%rd5997, %rd5951, %rd5925;
	and.b64  	%rd5998, %rd5977, %rd5997;
	and.b64  	%rd5999, %rd5951, %rd5925;
	xor.b64  	%rd6000, %rd5998, %rd5999;
	add.s64 	%rd6001, %rd5996, %rd6000;
	add.s64 	%rd6002, %rd5991, %rd5899;
	add.s64 	%rd6003, %rd6001, %rd5991;
	mov.b64 	{%r3882, %r3883}, %rd6002;
	shf.l.wrap.b32 	%r3884, %r3883, %r3882, 18;
	shf.l.wrap.b32 	%r3885, %r3882, %r3883, 18;
	mov.b64 	%rd6004, {%r3885, %r3884};
	shf.l.wrap.b32 	%r3886, %r3883, %r3882, 14;
	shf.l.wrap.b32 	%r3887, %r3882, %r3883, 14;
	mov.b64 	%rd6005, {%r3887, %r3886};
	xor.b64  	%rd6006, %rd6004, %rd6005;
	shf.l.wrap.b32 	%r3888, %r3882, %r3883, 23;
	shf.l.wrap.b32 	%r3889, %r3883, %r3882, 23;
	mov.b64 	%rd6007, {%r3889, %r3888};
	xor.b64  	%rd6008, %rd6006, %rd6007;
	and.b64  	%rd6009, %rd6002, %rd5976;
	not.b64 	%rd6010, %rd6002;
	and.b64  	%rd6011, %rd5950, %rd6010;
	or.b64  	%rd6012, %rd6009, %rd6011;
	add.s64 	%rd6013, %rd6012, %rd5924;
	add.s64 	%rd6014, %rd6013, %rd6008;
	ld.const.u64 	%rd6015, [K+344];
	add.s64 	%rd6016, %rd6014, %rd6015;
	add.s64 	%rd6017, %rd6016, %rd4449;
	mov.b64 	{%r3890, %r3891}, %rd6003;
	shf.l.wrap.b32 	%r3892, %r3891, %r3890, 4;
	shf.l.wrap.b32 	%r3893, %r3890, %r3891, 4;
	mov.b64 	%rd6018, {%r3893, %r3892};
	shf.l.wrap.b32 	%r3894, %r3890, %r3891, 30;
	shf.l.wrap.b32 	%r3895, %r3891, %r3890, 30;
	mov.b64 	%rd6019, {%r3895, %r3894};
	xor.b64  	%rd6020, %rd6018, %rd6019;
	shf.l.wrap.b32 	%r3896, %r3890, %r3891, 25;
	shf.l.wrap.b32 	%r3897, %r3891, %r3890, 25;
	mov.b64 	%rd6021, {%r3897, %r3896};
	xor.b64  	%rd6022, %rd6020, %rd6021;
	xor.b64  	%rd6023, %rd5977, %rd5951;
	and.b64  	%rd6024, %rd6003, %rd6023;
	and.b64  	%rd6025, %rd5977, %rd5951;
	xor.b64  	%rd6026, %rd6024, %rd6025;
	add.s64 	%rd6027, %rd6022, %rd6026;
	add.s64 	%rd6028, %rd6017, %rd5925;
	add.s64 	%rd6029, %rd6027, %rd6017;
	mov.b64 	{%r3898, %r3899}, %rd6028;
	shf.l.wrap.b32 	%r3900, %r3899, %r3898, 18;
	shf.l.wrap.b32 	%r3901, %r3898, %r3899, 18;
	mov.b64 	%rd6030, {%r3901, %r3900};
	shf.l.wrap.b32 	%r3902, %r3899, %r3898, 14;
	shf.l.wrap.b32 	%r3903, %r3898, %r3899, 14;
	mov.b64 	%rd6031, {%r3903, %r3902};
	xor.b64  	%rd6032, %rd6030, %rd6031;
	shf.l.wrap.b32 	%r3904, %r3898, %r3899, 23;
	shf.l.wrap.b32 	%r3905, %r3899, %r3898, 23;
	mov.b64 	%rd6033, {%r3905, %r3904};
	xor.b64  	%rd6034, %rd6032, %rd6033;
	and.b64  	%rd6035, %rd6028, %rd6002;
	not.b64 	%rd6036, %rd6028;
	and.b64  	%rd6037, %rd5976, %rd6036;
	or.b64  	%rd6038, %rd6035, %rd6037;
	add.s64 	%rd6039, %rd6038, %rd5950;
	add.s64 	%rd6040, %rd6039, %rd6034;
	ld.const.u64 	%rd6041, [K+352];
	add.s64 	%rd6042, %rd6040, %rd6041;
	add.s64 	%rd6043, %rd6042, %rd4462;
	mov.b64 	{%r3906, %r3907}, %rd6029;
	shf.l.wrap.b32 	%r3908, %r3907, %r3906, 4;
	shf.l.wrap.b32 	%r3909, %r3906, %r3907, 4;
	mov.b64 	%rd6044, {%r3909, %r3908};
	shf.l.wrap.b32 	%r3910, %r3906, %r3907, 30;
	shf.l.wrap.b32 	%r3911, %r3907, %r3906, 30;
	mov.b64 	%rd6045, {%r3911, %r3910};
	xor.b64  	%rd6046, %rd6044, %rd6045;
	shf.l.wrap.b32 	%r3912, %r3906, %r3907, 25;
	shf.l.wrap.b32 	%r3913, %r3907, %r3906, 25;
	mov.b64 	%rd6047, {%r3913, %r3912};
	xor.b64  	%rd6048, %rd6046, %rd6047;
	xor.b64  	%rd6049, %rd6003, %rd5977;
	and.b64  	%rd6050, %rd6029, %rd6049;
	and.b64  	%rd6051, %rd6003, %rd5977;
	xor.b64  	%rd6052, %rd6050, %rd6051;
	add.s64 	%rd6053, %rd6048, %rd6052;
	add.s64 	%rd6054, %rd6043, %rd5951;
	add.s64 	%rd6055, %rd6053, %rd6043;
	mov.b64 	{%r3914, %r3915}, %rd6054;
	shf.l.wrap.b32 	%r3916, %r3915, %r3914, 18;
	shf.l.wrap.b32 	%r3917, %r3914, %r3915, 18;
	mov.b64 	%rd6056, {%r3917, %r3916};
	shf.l.wrap.b32 	%r3918, %r3915, %r3914, 14;
	shf.l.wrap.b32 	%r3919, %r3914, %r3915, 14;
	mov.b64 	%rd6057, {%r3919, %r3918};
	xor.b64  	%rd6058, %rd6056, %rd6057;
	shf.l.wrap.b32 	%r3920, %r3914, %r3915, 23;
	shf.l.wrap.b32 	%r3921, %r3915, %r3914, 23;
	mov.b64 	%rd6059, {%r3921, %r3920};
	xor.b64  	%rd6060, %rd6058, %rd6059;
	and.b64  	%rd6061, %rd6054, %rd6028;
	not.b64 	%rd6062, %rd6054;
	and.b64  	%rd6063, %rd6002, %rd6062;
	or.b64  	%rd6064, %rd6061, %rd6063;
	add.s64 	%rd6065, %rd6064, %rd5976;
	add.s64 	%rd6066, %rd6065, %rd6060;
	ld.const.u64 	%rd6067, [K+360];
	add.s64 	%rd6068, %rd6066, %rd6067;
	add.s64 	%rd6069, %rd6068, %rd4475;
	mov.b64 	{%r3922, %r3923}, %rd6055;
	shf.l.wrap.b32 	%r3924, %r3923, %r3922, 4;
	shf.l.wrap.b32 	%r3925, %r3922, %r3923, 4;
	mov.b64 	%rd6070, {%r3925, %r3924};
	shf.l.wrap.b32 	%r3926, %r3922, %r3923, 30;
	shf.l.wrap.b32 	%r3927, %r3923, %r3922, 30;
	mov.b64 	%rd6071, {%r3927, %r3926};
	xor.b64  	%rd6072, %rd6070, %rd6071;
	shf.l.wrap.b32 	%r3928, %r3922, %r3923, 25;
	shf.l.wrap.b32 	%r3929, %r3923, %r3922, 25;
	mov.b64 	%rd6073, {%r3929, %r3928};
	xor.b64  	%rd6074, %rd6072, %rd6073;
	xor.b64  	%rd6075, %rd6029, %rd6003;
	and.b64  	%rd6076, %rd6055, %rd6075;
	and.b64  	%rd6077, %rd6029, %rd6003;
	xor.b64  	%rd6078, %rd6076, %rd6077;
	add.s64 	%rd6079, %rd6074, %rd6078;
	add.s64 	%rd6080, %rd6069, %rd5977;
	add.s64 	%rd6081, %rd6079, %rd6069;
	mov.b64 	{%r3930, %r3931}, %rd6080;
	shf.l.wrap.b32 	%r3932, %r3931, %r3930, 18;
	shf.l.wrap.b32 	%r3933, %r3930, %r3931, 18;
	mov.b64 	%rd6082, {%r3933, %r3932};
	shf.l.wrap.b32 	%r3934, %r3931, %r3930, 14;
	shf.l.wrap.b32 	%r3935, %r3930, %r3931, 14;
	mov.b64 	%rd6083, {%r3935, %r3934};
	xor.b64  	%rd6084, %rd6082, %rd6083;
	shf.l.wrap.b32 	%r3936, %r3930, %r3931, 23;
	shf.l.wrap.b32 	%r3937, %r3931, %r3930, 23;
	mov.b64 	%rd6085, {%r3937, %r3936};
	xor.b64  	%rd6086, %rd6084, %rd6085;
	and.b64  	%rd6087, %rd6080, %rd6054;
	not.b64 	%rd6088, %rd6080;
	and.b64  	%rd6089, %rd6028, %rd6088;
	or.b64  	%rd6090, %rd6087, %rd6089;
	add.s64 	%rd6091, %rd6090, %rd6002;
	add.s64 	%rd6092, %rd6091, %rd6086;
	ld.const.u64 	%rd6093, [K+368];
	add.s64 	%rd6094, %rd6092, %rd6093;
	add.s64 	%rd6095, %rd6094, %rd4488;
	mov.b64 	{%r3938, %r3939}, %rd6081;
	shf.l.wrap.b32 	%r3940, %r3939, %r3938, 4;
	shf.l.wrap.b32 	%r3941, %r3938, %r3939, 4;
	mov.b64 	%rd6096, {%r3941, %r3940};
	shf.l.wrap.b32 	%r3942, %r3938, %r3939, 30;
	shf.l.wrap.b32 	%r3943, %r3939, %r3938, 30;
	mov.b64 	%rd6097, {%r3943, %r3942};
	xor.b64  	%rd6098, %rd6096, %rd6097;
	shf.l.wrap.b32 	%r3944, %r3938, %r3939, 25;
	shf.l.wrap.b32 	%r3945, %r3939, %r3938, 25;
	mov.b64 	%rd6099, {%r3945, %r3944};
	xor.b64  	%rd6100, %rd6098, %rd6099;
	xor.b64  	%rd6101, %rd6055, %rd6029;
	and.b64  	%rd6102, %rd6081, %rd6101;
	and.b64  	%rd6103, %rd6055, %rd6029;
	xor.b64  	%rd6104, %rd6102, %rd6103;
	add.s64 	%rd6105, %rd6100, %rd6104;
	add.s64 	%rd6106, %rd6095, %rd6003;
	add.s64 	%rd6107, %rd6105, %rd6095;
	mov.b64 	{%r3946, %r3947}, %rd6106;
	shf.l.wrap.b32 	%r3948, %r3947, %r3946, 18;
	shf.l.wrap.b32 	%r3949, %r3946, %r3947, 18;
	mov.b64 	%rd6108, {%r3949, %r3948};
	shf.l.wrap.b32 	%r3950, %r3947, %r3946, 14;
	shf.l.wrap.b32 	%r3951, %r3946, %r3947, 14;
	mov.b64 	%rd6109, {%r3951, %r3950};
	xor.b64  	%rd6110, %rd6108, %rd6109;
	shf.l.wrap.b32 	%r3952, %r3946, %r3947, 23;
	shf.l.wrap.b32 	%r3953, %r3947, %r3946, 23;
	mov.b64 	%rd6111, {%r3953, %r3952};
	xor.b64  	%rd6112, %rd6110, %rd6111;
	and.b64  	%rd6113, %rd6106, %rd6080;
	not.b64 	%rd6114, %rd6106;
	and.b64  	%rd6115, %rd6054, %rd6114;
	or.b64  	%rd6116, %rd6113, %rd6115;
	add.s64 	%rd6117, %rd6116, %rd6028;
	add.s64 	%rd6118, %rd6117, %rd6112;
	ld.const.u64 	%rd6119, [K+376];
	add.s64 	%rd6120, %rd6118, %rd6119;
	add.s64 	%rd6121, %rd6120, %rd4501;
	mov.b64 	{%r3954, %r3955}, %rd6107;
	shf.l.wrap.b32 	%r3956, %r3955, %r3954, 4;
	shf.l.wrap.b32 	%r3957, %r3954, %r3955, 4;
	mov.b64 	%rd6122, {%r3957, %r3956};
	shf.l.wrap.b32 	%r3958, %r3954, %r3955, 30;
	shf.l.wrap.b32 	%r3959, %r3955, %r3954, 30;
	mov.b64 	%rd6123, {%r3959, %r3958};
	xor.b64  	%rd6124, %rd6122, %rd6123;
	shf.l.wrap.b32 	%r3960, %r3954, %r3955, 25;
	shf.l.wrap.b32 	%r3961, %r3955, %r3954, 25;
	mov.b64 	%rd6125, {%r3961, %r3960};
	xor.b64  	%rd6126, %rd6124, %rd6125;
	xor.b64  	%rd6127, %rd6081, %rd6055;
	and.b64  	%rd6128, %rd6107, %rd6127;
	and.b64  	%rd6129, %rd6081, %rd6055;
	xor.b64  	%rd6130, %rd6128, %rd6129;
	add.s64 	%rd6131, %rd6126, %rd6130;
	add.s64 	%rd6132, %rd6121, %rd6029;
	add.s64 	%rd6133, %rd6131, %rd6121;
	mov.b64 	{%r3962, %r3963}, %rd6132;
	shf.l.wrap.b32 	%r3964, %r3963, %r3962, 18;
	shf.l.wrap.b32 	%r3965, %r3962, %r3963, 18;
	mov.b64 	%rd6134, {%r3965, %r3964};
	shf.l.wrap.b32 	%r3966, %r3963, %r3962, 14;
	shf.l.wrap.b32 	%r3967, %r3962, %r3963, 14;
	mov.b64 	%rd6135, {%r3967, %r3966};
	xor.b64  	%rd6136, %rd6134, %rd6135;
	shf.l.wrap.b32 	%r3968, %r3962, %r3963, 23;
	shf.l.wrap.b32 	%r3969, %r3963, %r3962, 23;
	mov.b64 	%rd6137, {%r3969, %r3968};
	xor.b64  	%rd6138, %rd6136, %rd6137;
	and.b64  	%rd6139, %rd6132, %rd6106;
	not.b64 	%rd6140, %rd6132;
	and.b64  	%rd6141, %rd6080, %rd6140;
	or.b64  	%rd6142, %rd6139, %rd6141;
	add.s64 	%rd6143, %rd6142, %rd6054;
	add.s64 	%rd6144, %rd6143, %rd6138;
	ld.const.u64 	%rd6145, [K+384];
	add.s64 	%rd6146, %rd6144, %rd6145;
	add.s64 	%rd6147, %rd6146, %rd4514;
	mov.b64 	{%r3970, %r3971}, %rd6133;
	shf.l.wrap.b32 	%r3972, %r3971, %r3970, 4;
	shf.l.wrap.b32 	%r3973, %r3970, %r3971, 4;
	mov.b64 	%rd6148, {%r3973, %r3972};
	shf.l.wrap.b32 	%r3974, %r3970, %r3971, 30;
	shf.l.wrap.b32 	%r3975, %r3971, %r3970, 30;
	mov.b64 	%rd6149, {%r3975, %r3974};
	xor.b64  	%rd6150, %rd6148, %rd6149;
	shf.l.wrap.b32 	%r3976, %r3970, %r3971, 25;
	shf.l.wrap.b32 	%r3977, %r3971, %r3970, 25;
	mov.b64 	%rd6151, {%r3977, %r3976};
	xor.b64  	%rd6152, %rd6150, %rd6151;
	xor.b64  	%rd6153, %rd6107, %rd6081;
	and.b64  	%rd6154, %rd6133, %rd6153;
	and.b64  	%rd6155, %rd6107, %rd6081;
	xor.b64  	%rd6156, %rd6154, %rd6155;
	add.s64 	%rd6157, %rd6152, %rd6156;
	add.s64 	%rd6158, %rd6147, %rd6055;
	add.s64 	%rd6159, %rd6157, %rd6147;
	mov.b64 	{%r3978, %r3979}, %rd6158;
	shf.l.wrap.b32 	%r3980, %r3979, %r3978, 18;
	shf.l.wrap.b32 	%r3981, %r3978, %r3979, 18;
	mov.b64 	%rd6160, {%r3981, %r3980};
	shf.l.wrap.b32 	%r3982, %r3979, %r3978, 14;
	shf.l.wrap.b32 	%r3983, %r3978, %r3979, 14;
	mov.b64 	%rd6161, {%r3983, %r3982};
	xor.b64  	%rd6162, %rd6160, %rd6161;
	shf.l.wrap.b32 	%r3984, %r3978, %r3979, 23;
	shf.l.wrap.b32 	%r3985, %r3979, %r3978, 23;
	mov.b64 	%rd6163, {%r3985, %r3984};
	xor.b64  	%rd6164, %rd6162, %rd6163;
	and.b64  	%rd6165, %rd6158, %rd6132;
	not.b64 	%rd6166, %rd6158;
	and.b64  	%rd6167, %rd6106, %rd6166;
	or.b64  	%rd6168, %rd6165, %rd6167;
	add.s64 	%rd6169, %rd6168, %rd6080;
	add.s64 	%rd6170, %rd6169, %rd6164;
	ld.const.u64 	%rd6171, [K+392];
	add.s64 	%rd6172, %rd6170, %rd6171;
	add.s64 	%rd6173, %rd6172, %rd4527;
	mov.b64 	{%r3986, %r3987}, %rd6159;
	shf.l.wrap.b32 	%r3988, %r3987, %r3986, 4;
	shf.l.wrap.b32 	%r3989, %r3986, %r3987, 4;
	mov.b64 	%rd6174, {%r3989, %r3988};
	shf.l.wrap.b32 	%r3990, %r3986, %r3987, 30;
	shf.l.wrap.b32 	%r3991, %r3987, %r3986, 30;
	mov.b64 	%rd6175, {%r3991, %r3990};
	xor.b64  	%rd6176, %rd6174, %rd6175;
	shf.l.wrap.b32 	%r3992, %r3986, %r3987, 25;
	shf.l.wrap.b32 	%r3993, %r3987, %r3986, 25;
	mov.b64 	%rd6177, {%r3993, %r3992};
	xor.b64  	%rd6178, %rd6176, %rd6177;
	xor.b64  	%rd6179, %rd6133, %rd6107;
	and.b64  	%rd6180, %rd6159, %rd6179;
	and.b64  	%rd6181, %rd6133, %rd6107;
	xor.b64  	%rd6182, %rd6180, %rd6181;
	add.s64 	%rd6183, %rd6178, %rd6182;
	add.s64 	%rd6184, %rd6173, %rd6081;
	add.s64 	%rd6185, %rd6183, %rd6173;
	mov.b64 	{%r3994, %r3995}, %rd6184;
	shf.l.wrap.b32 	%r3996, %r3995, %r3994, 18;
	shf.l.wrap.b32 	%r3997, %r3994, %r3995, 18;
	mov.b64 	%rd6186, {%r3997, %r3996};
	shf.l.wrap.b32 	%r3998, %r3995, %r3994, 14;
	shf.l.wrap.b32 	%r3999, %r3994, %r3995, 14;
	mov.b64 	%rd6187, {%r3999, %r3998};
	xor.b64  	%rd6188, %rd6186, %rd6187;
	shf.l.wrap.b32 	%r4000, %r3994, %r3995, 23;
	shf.l.wrap.b32 	%r4001, %r3995, %r3994, 23;
	mov.b64 	%rd6189, {%r4001, %r4000};
	xor.b64  	%rd6190, %rd6188, %rd6189;
	and.b64  	%rd6191, %rd6184, %rd6158;
	not.b64 	%rd6192, %rd6184;
	and.b64  	%rd6193, %rd6132, %rd6192;
	or.b64  	%rd6194, %rd6191, %rd6193;
	add.s64 	%rd6195, %rd6194, %rd6106;
	add.s64 	%rd6196, %rd6195, %rd6190;
	ld.const.u64 	%rd6197, [K+400];
	add.s64 	%rd6198, %rd6196, %rd6197;
	add.s64 	%rd6199, %rd6198, %rd4540;
	mov.b64 	{%r4002, %r4003}, %rd6185;
	shf.l.wrap.b32 	%r4004, %r4003, %r4002, 4;
	shf.l.wrap.b32 	%r4005, %r4002, %r4003, 4;
	mov.b64 	%rd6200, {%r4005, %r4004};
	shf.l.wrap.b32 	%r4006, %r4002, %r4003, 30;
	shf.l.wrap.b32 	%r4007, %r4003, %r4002, 30;
	mov.b64 	%rd6201, {%r4007, %r4006};
	xor.b64  	%rd6202, %rd6200, %rd6201;
	shf.l.wrap.b32 	%r4008, %r4002, %r4003, 25;
	shf.l.wrap.b32 	%r4009, %r4003, %r4002, 25;
	mov.b64 	%rd6203, {%r4009, %r4008};
	xor.b64  	%rd6204, %rd6202, %rd6203;
	xor.b64  	%rd6205, %rd6159, %rd6133;
	and.b64  	%rd6206, %rd6185, %rd6205;
	and.b64  	%rd6207, %rd6159, %rd6133;
	xor.b64  	%rd6208, %rd6206, %rd6207;
	add.s64 	%rd6209, %rd6204, %rd6208;
	add.s64 	%rd6210, %rd6199, %rd6107;
	add.s64 	%rd6211, %rd6209, %rd6199;
	mov.b64 	{%r4010, %r4011}, %rd6210;
	shf.l.wrap.b32 	%r4012, %r4011, %r4010, 18;
	shf.l.wrap.b32 	%r4013, %r4010, %r4011, 18;
	mov.b64 	%rd6212, {%r4013, %r4012};
	shf.l.wrap.b32 	%r4014, %r4011, %r4010, 14;
	shf.l.wrap.b32 	%r4015, %r4010, %r4011, 14;
	mov.b64 	%rd6213, {%r4015, %r4014};
	xor.b64  	%rd6214, %rd6212, %rd6213;
	shf.l.wrap.b32 	%r4016, %r4010, %r4011, 23;
	shf.l.wrap.b32 	%r4017, %r4011, %r4010, 23;
	mov.b64 	%rd6215, {%r4017, %r4016};
	xor.b64  	%rd6216, %rd6214, %rd6215;
	and.b64  	%rd6217, %rd6210, %rd6184;
	not.b64 	%rd6218, %rd6210;
	and.b64  	%rd6219, %rd6158, %rd6218;
	or.b64  	%rd6220, %rd6217, %rd6219;
	add.s64 	%rd6221, %rd6220, %rd6132;
	add.s64 	%rd6222, %rd6221, %rd6216;
	ld.const.u64 	%rd6223, [K+408];
	add.s64 	%rd6224, %rd6222, %rd6223;
	add.s64 	%rd6225, %rd6224, %rd4553;
	mov.b64 	{%r4018, %r4019}, %rd6211;
	shf.l.wrap.b32 	%r4020, %r4019, %r4018, 4;
	shf.l.wrap.b32 	%r4021, %r4018, %r4019, 4;
	mov.b64 	%rd6226, {%r4021, %r4020};
	shf.l.wrap.b32 	%r4022, %r4018, %r4019, 30;
	shf.l.wrap.b32 	%r4023, %r4019, %r4018, 30;
	mov.b64 	%rd6227, {%r4023, %r4022};
	xor.b64  	%rd6228, %rd6226, %rd6227;
	shf.l.wrap.b32 	%r4024, %r4018, %r4019, 25;
	shf.l.wrap.b32 	%r4025, %r4019, %r4018, 25;
	mov.b64 	%rd6229, {%r4025, %r4024};
	xor.b64  	%rd6230, %rd6228, %rd6229;
	xor.b64  	%rd6231, %rd6185, %rd6159;
	and.b64  	%rd6232, %rd6211, %rd6231;
	and.b64  	%rd6233, %rd6185, %rd6159;
	xor.b64  	%rd6234, %rd6232, %rd6233;
	add.s64 	%rd6235, %rd6230, %rd6234;
	add.s64 	%rd6236, %rd6225, %rd6133;
	add.s64 	%rd6237, %rd6235, %rd6225;
	mov.b64 	{%r4026, %r4027}, %rd6236;
	shf.l.wrap.b32 	%r4028, %r4027, %r4026, 18;
	shf.l.wrap.b32 	%r4029, %r4026, %r4027, 18;
	mov.b64 	%rd6238, {%r4029, %r4028};
	shf.l.wrap.b32 	%r4030, %r4027, %r4026, 14;
	shf.l.wrap.b32 	%r4031, %r4026, %r4027, 14;
	mov.b64 	%rd6239, {%r4031, %r4030};
	xor.b64  	%rd6240, %rd6238, %rd6239;
	shf.l.wrap.b32 	%r4032, %r4026, %r4027, 23;
	shf.l.wrap.b32 	%r4033, %r4027, %r4026, 23;
	mov.b64 	%rd6241, {%r4033, %r4032};
	xor.b64  	%rd6242, %rd6240, %rd6241;
	and.b64  	%rd6243, %rd6236, %rd6210;
	not.b64 	%rd6244, %rd6236;
	and.b64  	%rd6245, %rd6184, %rd6244;
	or.b64  	%rd6246, %rd6243, %rd6245;
	add.s64 	%rd6247, %rd6246, %rd6158;
	add.s64 	%rd6248, %rd6247, %rd6242;
	ld.const.u64 	%rd6249, [K+416];
	add.s64 	%rd6250, %rd6248, %rd6249;
	add.s64 	%rd6251, %rd6250, %rd4566;
	mov.b64 	{%r4034, %r4035}, %rd6237;
	shf.l.wrap.b32 	%r4036, %r4035, %r4034, 4;
	shf.l.wrap.b32 	%r4037, %r4034, %r4035, 4;
	mov.b64 	%rd6252, {%r4037, %r4036};
	shf.l.wrap.b32 	%r4038, %r4034, %r4035, 30;
	shf.l.wrap.b32 	%r4039, %r4035, %r4034, 30;
	mov.b64 	%rd6253, {%r4039, %r4038};
	xor.b64  	%rd6254, %rd6252, %rd6253;
	shf.l.wrap.b32 	%r4040, %r4034, %r4035, 25;
	shf.l.wrap.b32 	%r4041, %r4035, %r4034, 25;
	mov.b64 	%rd6255, {%r4041, %r4040};
	xor.b64  	%rd6256, %rd6254, %rd6255;
	xor.b64  	%rd6257, %rd6211, %rd6185;
	and.b64  	%rd6258, %rd6237, %rd6257;
	and.b64  	%rd6259, %rd6211, %rd6185;
	xor.b64  	%rd6260, %rd6258, %rd6259;
	add.s64 	%rd6261, %rd6256, %rd6260;
	add.s64 	%rd6262, %rd6251, %rd6159;
	add.s64 	%rd6263, %rd6261, %rd6251;
	mov.b64 	{%r4042, %r4043}, %rd6262;
	shf.l.wrap.b32 	%r4044, %r4043, %r4042, 18;
	shf.l.wrap.b32 	%r4045, %r4042, %r4043, 18;
	mov.b64 	%rd6264, {%r4045, %r4044};
	shf.l.wrap.b32 	%r4046, %r4043, %r4042, 14;
	shf.l.wrap.b32 	%r4047, %r4042, %r4043, 14;
	mov.b64 	%rd6265, {%r4047, %r4046};
	xor.b64  	%rd6266, %rd6264, %rd6265;
	shf.l.wrap.b32 	%r4048, %r4042, %r4043, 23;
	shf.l.wrap.b32 	%r4049, %r4043, %r4042, 23;
	mov.b64 	%rd6267, {%r4049, %r4048};
	xor.b64  	%rd6268, %rd6266, %rd6267;
	and.b64  	%rd6269, %rd6262, %rd6236;
	not.b64 	%rd6270, %rd6262;
	and.b64  	%rd6271, %rd6210, %rd6270;
	or.b64  	%rd6272, %rd6269, %rd6271;
	add.s64 	%rd6273, %rd6272, %rd6184;
	add.s64 	%rd6274, %rd6273, %rd6268;
	ld.const.u64 	%rd6275, [K+424];
	add.s64 	%rd6276, %rd6274, %rd6275;
	add.s64 	%rd6277, %rd6276, %rd4579;
	mov.b64 	{%r4050, %r4051}, %rd6263;
	shf.l.wrap.b32 	%r4052, %r4051, %r4050, 4;
	shf.l.wrap.b32 	%r4053, %r4050, %r4051, 4;
	mov.b64 	%rd6278, {%r4053, %r4052};
	shf.l.wrap.b32 	%r4054, %r4050, %r4051, 30;
	shf.l.wrap.b32 	%r4055, %r4051, %r4050, 30;
	mov.b64 	%rd6279, {%r4055, %r4054};
	xor.b64  	%rd6280, %rd6278, %rd6279;
	shf.l.wrap.b32 	%r4056, %r4050, %r4051, 25;
	shf.l.wrap.b32 	%r4057, %r4051, %r4050, 25;
	mov.b64 	%rd6281, {%r4057, %r4056};
	xor.b64  	%rd6282, %rd6280, %rd6281;
	xor.b64  	%rd6283, %rd6237, %rd6211;
	and.b64  	%rd6284, %rd6263, %rd6283;
	and.b64  	%rd6285, %rd6237, %rd6211;
	xor.b64  	%rd6286, %rd6284, %rd6285;
	add.s64 	%rd6287, %rd6282, %rd6286;
	add.s64 	%rd6288, %rd6277, %rd6185;
	add.s64 	%rd6289, %rd6287, %rd6277;
	mov.b64 	{%r4058, %r4059}, %rd6288;
	shf.l.wrap.b32 	%r4060, %r4059, %r4058, 18;
	shf.l.wrap.b32 	%r4061, %r4058, %r4059, 18;
	mov.b64 	%rd6290, {%r4061, %r4060};
	shf.l.wrap.b32 	%r4062, %r4059, %r4058, 14;
	shf.l.wrap.b32 	%r4063, %r4058, %r4059, 14;
	mov.b64 	%rd6291, {%r4063, %r4062};
	xor.b64  	%rd6292, %rd6290, %rd6291;
	shf.l.wrap.b32 	%r4064, %r4058, %r4059, 23;
	shf.l.wrap.b32 	%r4065, %r4059, %r4058, 23;
	mov.b64 	%rd6293, {%r4065, %r4064};
	xor.b64  	%rd6294, %rd6292, %rd6293;
	and.b64  	%rd6295, %rd6288, %rd6262;
	not.b64 	%rd6296, %rd6288;
	and.b64  	%rd6297, %rd6236, %rd6296;
	or.b64  	%rd6298, %rd6295, %rd6297;
	add.s64 	%rd6299, %rd6298, %rd6210;
	add.s64 	%rd6300, %rd6299, %rd6294;
	ld.const.u64 	%rd6301, [K+432];
	add.s64 	%rd6302, %rd6300, %rd6301;
	add.s64 	%rd6303, %rd6302, %rd4592;
	mov.b64 	{%r4066, %r4067}, %rd6289;
	shf.l.wrap.b32 	%r4068, %r4067, %r4066, 4;
	shf.l.wrap.b32 	%r4069, %r4066, %r4067, 4;
	mov.b64 	%rd6304, {%r4069, %r4068};
	shf.l.wrap.b32 	%r4070, %r4066, %r4067, 30;
	shf.l.wrap.b32 	%r4071, %r4067, %r4066, 30;
	mov.b64 	%rd6305, {%r4071, %r4070};
	xor.b64  	%rd6306, %rd6304, %rd6305;
	shf.l.wrap.b32 	%r4072, %r4066, %r4067, 25;
	shf.l.wrap.b32 	%r4073, %r4067, %r4066, 25;
	mov.b64 	%rd6307, {%r4073, %r4072};
	xor.b64  	%rd6308, %rd6306, %rd6307;
	xor.b64  	%rd6309, %rd6263, %rd6237;
	and.b64  	%rd6310, %rd6289, %rd6309;
	and.b64  	%rd6311, %rd6263, %rd6237;
	xor.b64  	%rd6312, %rd6310, %rd6311;
	add.s64 	%rd6313, %rd6308, %rd6312;
	add.s64 	%rd6314, %rd6303, %rd6211;
	add.s64 	%rd6315, %rd6313, %rd6303;
	mov.b64 	{%r4074, %r4075}, %rd6314;
	shf.l.wrap.b32 	%r4076, %r4075, %r4074, 18;
	shf.l.wrap.b32 	%r4077, %r4074, %r4075, 18;
	mov.b64 	%rd6316, {%r4077, %r4076};
	shf.l.wrap.b32 	%r4078, %r4075, %r4074, 14;
	shf.l.wrap.b32 	%r4079, %r4074, %r4075, 14;
	mov.b64 	%rd6317, {%r4079, %r4078};
	xor.b64  	%rd6318, %rd6316, %rd6317;
	shf.l.wrap.b32 	%r4080, %r4074, %r4075, 23;
	shf.l.wrap.b32 	%r4081, %r4075, %r4074, 23;
	mov.b64 	%rd6319, {%r4081, %r4080};
	xor.b64  	%rd6320, %rd6318, %rd6319;
	and.b64  	%rd6321, %rd6314, %rd6288;
	not.b64 	%rd6322, %rd6314;
	and.b64  	%rd6323, %rd6262, %rd6322;
	or.b64  	%rd6324, %rd6321, %rd6323;
	add.s64 	%rd6325, %rd6324, %rd6236;
	add.s64 	%rd6326, %rd6325, %rd6320;
	ld.const.u64 	%rd6327, [K+440];
	add.s64 	%rd6328, %rd6326, %rd6327;
	add.s64 	%rd6329, %rd6328, %rd4605;
	mov.b64 	{%r4082, %r4083}, %rd6315;
	shf.l.wrap.b32 	%r4084, %r4083, %r4082, 4;
	shf.l.wrap.b32 	%r4085, %r4082, %r4083, 4;
	mov.b64 	%rd6330, {%r4085, %r4084};
	shf.l.wrap.b32 	%r4086, %r4082, %r4083, 30;
	shf.l.wrap.b32 	%r4087, %r4083, %r4082, 30;
	mov.b64 	%rd6331, {%r4087, %r4086};
	xor.b64  	%rd6332, %rd6330, %rd6331;
	shf.l.wrap.b32 	%r4088, %r4082, %r4083, 25;
	shf.l.wrap.b32 	%r4089, %r4083, %r4082, 25;
	mov.b64 	%rd6333, {%r4089, %r4088};
	xor.b64  	%rd6334, %rd6332, %rd6333;
	xor.b64  	%rd6335, %rd6289, %rd6263;
	and.b64  	%rd6336, %rd6315, %rd6335;
	and.b64  	%rd6337, %rd6289, %rd6263;
	xor.b64  	%rd6338, %rd6336, %rd6337;
	add.s64 	%rd6339, %rd6334, %rd6338;
	add.s64 	%rd6340, %rd6329, %rd6237;
	add.s64 	%rd6341, %rd6339, %rd6329;
	mov.b64 	{%r4090, %r4091}, %rd6340;
	shf.l.wrap.b32 	%r4092, %r4091, %r4090, 18;
	shf.l.wrap.b32 	%r4093, %r4090, %r4091, 18;
	mov.b64 	%rd6342, {%r4093, %r4092};
	shf.l.wrap.b32 	%r4094, %r4091, %r4090, 14;
	shf.l.wrap.b32 	%r4095, %r4090, %r4091, 14;
	mov.b64 	%rd6343, {%r4095, %r4094};
	xor.b64  	%rd6344, %rd6342, %rd6343;
	shf.l.wrap.b32 	%r4096, %r4090, %r4091, 23;
	shf.l.wrap.b32 	%r4097, %r4091, %r4090, 23;
	mov.b64 	%rd6345, {%r4097, %r4096};
	xor.b64  	%rd6346, %rd6344, %rd6345;
	and.b64  	%rd6347, %rd6340, %rd6314;
	not.b64 	%rd6348, %rd6340;
	and.b64  	%rd6349, %rd6288, %rd6348;
	or.b64  	%rd6350, %rd6347, %rd6349;
	add.s64 	%rd6351, %rd6350, %rd6262;
	add.s64 	%rd6352, %rd6351, %rd6346;
	add.s64 	%rd6353, %rd6352, %rd36;
	add.s64 	%rd6354, %rd6353, %rd4618;
	mov.b64 	{%r4098, %r4099}, %rd6341;
	shf.l.wrap.b32 	%r4100, %r4099, %r4098, 4;
	shf.l.wrap.b32 	%r4101, %r4098, %r4099, 4;
	mov.b64 	%rd6355, {%r4101, %r4100};
	shf.l.wrap.b32 	%r4102, %r4098, %r4099, 30;
	shf.l.wrap.b32 	%r4103, %r4099, %r4098, 30;
	mov.b64 	%rd6356, {%r4103, %r4102};
	xor.b64  	%rd6357, %rd6355, %rd6356;
	shf.l.wrap.b32 	%r4104, %r4098, %r4099, 25;
	shf.l.wrap.b32 	%r4105, %r4099, %r4098, 25;
	mov.b64 	%rd6358, {%r4105, %r4104};
	xor.b64  	%rd6359, %rd6357, %rd6358;
	xor.b64  	%rd6360, %rd6315, %rd6289;
	and.b64  	%rd6361, %rd6341, %rd6360;
	and.b64  	%rd6362, %rd6315, %rd6289;
	xor.b64  	%rd6363, %rd6361, %rd6362;
	add.s64 	%rd6364, %rd6359, %rd6363;
	add.s64 	%rd6365, %rd6354, %rd6263;
	add.s64 	%rd6366, %rd6364, %rd6354;
	mov.b64 	{%r4106, %r4107}, %rd6365;
	shf.l.wrap.b32 	%r4108, %r4107, %r4106, 18;
	shf.l.wrap.b32 	%r4109, %r4106, %r4107, 18;
	mov.b64 	%rd6367, {%r4109, %r4108};
	shf.l.wrap.b32 	%r4110, %r4107, %r4106, 14;
	shf.l.wrap.b32 	%r4111, %r4106, %r4107, 14;
	mov.b64 	%rd6368, {%r4111, %r4110};
	xor.b64  	%rd6369, %rd6367, %rd6368;
	shf.l.wrap.b32 	%r4112, %r4106, %r4107, 23;
	shf.l.wrap.b32 	%r4113, %r4107, %r4106, 23;
	mov.b64 	%rd6370, {%r4113, %r4112};
	xor.b64  	%rd6371, %rd6369, %rd6370;
	and.b64  	%rd6372, %rd6365, %rd6340;
	not.b64 	%rd6373, %rd6365;
	and.b64  	%rd6374, %rd6314, %rd6373;
	or.b64  	%rd6375, %rd6372, %rd6374;
	add.s64 	%rd6376, %rd6375, %rd6288;
	add.s64 	%rd6377, %rd6376, %rd6371;
	add.s64 	%rd6378, %rd6377, %rd37;
	add.s64 	%rd6379, %rd6378, %rd4631;
	mov.b64 	{%r4114, %r4115}, %rd6366;
	shf.l.wrap.b32 	%r4116, %r4115, %r4114, 4;
	shf.l.wrap.b32 	%r4117, %r4114, %r4115, 4;
	mov.b64 	%rd6380, {%r4117, %r4116};
	shf.l.wrap.b32 	%r4118, %r4114, %r4115, 30;
	shf.l.wrap.b32 	%r4119, %r4115, %r4114, 30;
	mov.b64 	%rd6381, {%r4119, %r4118};
	xor.b64  	%rd6382, %rd6380, %rd6381;
	shf.l.wrap.b32 	%r4120, %r4114, %r4115, 25;
	shf.l.wrap.b32 	%r4121, %r4115, %r4114, 25;
	mov.b64 	%rd6383, {%r4121, %r4120};
	xor.b64  	%rd6384, %rd6382, %rd6383;
	xor.b64  	%rd6385, %rd6341, %rd6315;
	and.b64  	%rd6386, %rd6366, %rd6385;
	and.b64  	%rd6387, %rd6341, %rd6315;
	xor.b64  	%rd6388, %rd6386, %rd6387;
	add.s64 	%rd6389, %rd6384, %rd6388;
	add.s64 	%rd6390, %rd6379, %rd6289;
	add.s64 	%rd6391, %rd6389, %rd6379;
	mov.b64 	{%r4122, %r4123}, %rd6390;
	shf.l.wrap.b32 	%r4124, %r4123, %r4122, 18;
	shf.l.wrap.b32 	%r4125, %r4122, %r4123, 18;
	mov.b64 	%rd6392, {%r4125, %r4124};
	shf.l.wrap.b32 	%r4126, %r4123, %r4122, 14;
	shf.l.wrap.b32 	%r4127, %r4122, %r4123, 14;
	mov.b64 	%rd6393, {%r4127, %r4126};
	xor.b64  	%rd6394, %rd6392, %rd6393;
	shf.l.wrap.b32 	%r4128, %r4122, %r4123, 23;
	shf.l.wrap.b32 	%r4129, %r4123, %r4122, 23;
	mov.b64 	%rd6395, {%r4129, %r4128};
	xor.b64  	%rd6396, %rd6394, %rd6395;
	and.b64  	%rd6397, %rd6390, %rd6365;
	not.b64 	%rd6398, %rd6390;
	and.b64  	%rd6399, %rd6340, %rd6398;
	or.b64  	%rd6400, %rd6397, %rd6399;
	add.s64 	%rd6401, %rd6400, %rd6314;
	add.s64 	%rd6402, %rd6401, %rd6396;
	add.s64 	%rd6403, %rd6402, %rd38;
	add.s64 	%rd6404, %rd6403, %rd4644;
	mov.b64 	{%r4130, %r4131}, %rd6391;
	shf.l.wrap.b32 	%r4132, %r4131, %r4130, 4;
	shf.l.wrap.b32 	%r4133, %r4130, %r4131, 4;
	mov.b64 	%rd6405, {%r4133, %r4132};
	shf.l.wrap.b32 	%r4134, %r4130, %r4131, 30;
	shf.l.wrap.b32 	%r4135, %r4131, %r4130, 30;
	mov.b64 	%rd6406, {%r4135, %r4134};
	xor.b64  	%rd6407, %rd6405, %rd6406;
	shf.l.wrap.b32 	%r4136, %r4130, %r4131, 25;
	shf.l.wrap.b32 	%r4137, %r4131, %r4130, 25;
	mov.b64 	%rd6408, {%r4137, %r4136};
	xor.b64  	%rd6409, %rd6407, %rd6408;
	xor.b64  	%rd6410, %rd6366, %rd6341;
	and.b64  	%rd6411, %rd6391, %rd6410;
	and.b64  	%rd6412, %rd6366, %rd6341;
	xor.b64  	%rd6413, %rd6411, %rd6412;
	add.s64 	%rd6414, %rd6409, %rd6413;
	add.s64 	%rd6415, %rd6404, %rd6315;
	add.s64 	%rd6416, %rd6414, %rd6404;
	mov.b64 	{%r4138, %r4139}, %rd6415;
	shf.l.wrap.b32 	%r4140, %r4139, %r4138, 18;
	shf.l.wrap.b32 	%r4141, %r4138, %r4139, 18;
	mov.b64 	%rd6417, {%r4141, %r4140};
	shf.l.wrap.b32 	%r4142, %r4139, %r4138, 14;
	shf.l.wrap.b32 	%r4143, %r4138, %r4139, 14;
	mov.b64 	%rd6418, {%r4143, %r4142};
	xor.b64  	%rd6419, %rd6417, %rd6418;
	shf.l.wrap.b32 	%r4144, %r4138, %r4139, 23;
	shf.l.wrap.b32 	%r4145, %r4139, %r4138, 23;
	mov.b64 	%rd6420, {%r4145, %r4144};
	xor.b64  	%rd6421, %rd6419, %rd6420;
	and.b64  	%rd6422, %rd6415, %rd6390;
	not.b64 	%rd6423, %rd6415;
	and.b64  	%rd6424, %rd6365, %rd6423;
	or.b64  	%rd6425, %rd6422, %rd6424;
	add.s64 	%rd6426, %rd6425, %rd6340;
	add.s64 	%rd6427, %rd6426, %rd6421;
	add.s64 	%rd6428, %rd6427, %rd39;
	add.s64 	%rd6429, %rd6428, %rd4657;
	mov.b64 	{%r4146, %r4147}, %rd6416;
	shf.l.wrap.b32 	%r4148, %r4147, %r4146, 4;
	shf.l.wrap.b32 	%r4149, %r4146, %r4147, 4;
	mov.b64 	%rd6430, {%r4149, %r4148};
	shf.l.wrap.b32 	%r4150, %r4146, %r4147, 30;
	shf.l.wrap.b32 	%r4151, %r4147, %r4146, 30;
	mov.b64 	%rd6431, {%r4151, %r4150};
	xor.b64  	%rd6432, %rd6430, %rd6431;
	shf.l.wrap.b32 	%r4152, %r4146, %r4147, 25;
	shf.l.wrap.b32 	%r4153, %r4147, %r4146, 25;
	mov.b64 	%rd6433, {%r4153, %r4152};
	xor.b64  	%rd6434, %rd6432, %rd6433;
	xor.b64  	%rd6435, %rd6391, %rd6366;
	and.b64  	%rd6436, %rd6416, %rd6435;
	and.b64  	%rd6437, %rd6391, %rd6366;
	xor.b64  	%rd6438, %rd6436, %rd6437;
	add.s64 	%rd6439, %rd6434, %rd6438;
	add.s64 	%rd6440, %rd6429, %rd6341;
	add.s64 	%rd6441, %rd6439, %rd6429;
	mov.b64 	{%r4154, %r4155}, %rd6440;
	shf.l.wrap.b32 	%r4156, %r4155, %r4154, 18;
	shf.l.wrap.b32 	%r4157, %r4154, %r4155, 18;
	mov.b64 	%rd6442, {%r4157, %r4156};
	shf.l.wrap.b32 	%r4158, %r4155, %r4154, 14;
	shf.l.wrap.b32 	%r4159, %r4154, %r4155, 14;
	mov.b64 	%rd6443, {%r4159, %r4158};
	xor.b64  	%rd6444, %rd6442, %rd6443;
	shf.l.wrap.b32 	%r4160, %r4154, %r4155, 23;
	shf.l.wrap.b32 	%r4161, %r4155, %r4154, 23;
	mov.b64 	%rd6445, {%r4161, %r4160};
	xor.b64  	%rd6446, %rd6444, %rd6445;
	and.b64  	%rd6447, %rd6440, %rd6415;
	not.b64 	%rd6448, %rd6440;
	and.b64  	%rd6449, %rd6390, %rd6448;
	or.b64  	%rd6450, %rd6447, %rd6449;
	add.s64 	%rd6451, %rd6450, %rd6365;
	add.s64 	%rd6452, %rd6451, %rd6446;
	add.s64 	%rd6453, %rd6452, %rd40;
	add.s64 	%rd6454, %rd6453, %rd4670;
	mov.b64 	{%r4162, %r4163}, %rd6441;
	shf.l.wrap.b32 	%r4164, %r4163, %r4162, 4;
	shf.l.wrap.b32 	%r4165, %r4162, %r4163, 4;
	mov.b64 	%rd6455, {%r4165, %r4164};
	shf.l.wrap.b32 	%r4166, %r4162, %r4163, 30;
	shf.l.wrap.b32 	%r4167, %r4163, %r4162, 30;
	mov.b64 	%rd6456, {%r4167, %r4166};
	xor.b64  	%rd6457, %rd6455, %rd6456;
	shf.l.wrap.b32 	%r4168, %r4162, %r4163, 25;
	shf.l.wrap.b32 	%r4169, %r4163, %r4162, 25;
	mov.b64 	%rd6458, {%r4169, %r4168};
	xor.b64  	%rd6459, %rd6457, %rd6458;
	xor.b64  	%rd6460, %rd6416, %rd6391;
	and.b64  	%rd6461, %rd6441, %rd6460;
	and.b64  	%rd6462, %rd6416, %rd6391;
	xor.b64  	%rd6463, %rd6461, %rd6462;
	add.s64 	%rd6464, %rd6459, %rd6463;
	add.s64 	%rd6465, %rd6454, %rd6366;
	add.s64 	%rd6466, %rd6464, %rd6454;
	mov.b64 	{%r4170, %r4171}, %rd6465;
	shf.l.wrap.b32 	%r4172, %r4171, %r4170, 18;
	shf.l.wrap.b32 	%r4173, %r4170, %r4171, 18;
	mov.b64 	%rd6467, {%r4173, %r4172};
	shf.l.wrap.b32 	%r4174, %r4171, %r4170, 14;
	shf.l.wrap.b32 	%r4175, %r4170, %r4171, 14;
	mov.b64 	%rd6468, {%r4175, %r4174};
	xor.b64  	%rd6469, %rd6467, %rd6468;
	shf.l.wrap.b32 	%r4176, %r4170, %r4171, 23;
	shf.l.wrap.b32 	%r4177, %r4171, %r4170, 23;
	mov.b64 	%rd6470, {%r4177, %r4176};
	xor.b64  	%rd6471, %rd6469, %rd6470;
	and.b64  	%rd6472, %rd6465, %rd6440;
	not.b64 	%rd6473, %rd6465;
	and.b64  	%rd6474, %rd6415, %rd6473;
	or.b64  	%rd6475, %rd6472, %rd6474;
	add.s64 	%rd6476, %rd6475, %rd6390;
	add.s64 	%rd6477, %rd6476, %rd6471;
	add.s64 	%rd6478, %rd6477, %rd41;
	add.s64 	%rd6479, %rd6478, %rd4683;
	mov.b64 	{%r4178, %r4179}, %rd6466;
	shf.l.wrap.b32 	%r4180, %r4179, %r4178, 4;
	shf.l.wrap.b32 	%r4181, %r4178, %r4179, 4;
	mov.b64 	%rd6480, {%r4181, %r4180};
	shf.l.wrap.b32 	%r4182, %r4178, %r4179, 30;
	shf.l.wrap.b32 	%r4183, %r4179, %r4178, 30;
	mov.b64 	%rd6481, {%r4183, %r4182};
	xor.b64  	%rd6482, %rd6480, %rd6481;
	shf.l.wrap.b32 	%r4184, %r4178, %r4179, 25;
	shf.l.wrap.b32 	%r4185, %r4179, %r4178, 25;
	mov.b64 	%rd6483, {%r4185, %r4184};
	xor.b64  	%rd6484, %rd6482, %rd6483;
	xor.b64  	%rd6485, %rd6441, %rd6416;
	and.b64  	%rd6486, %rd6466, %rd6485;
	and.b64  	%rd6487, %rd6441, %rd6416;
	xor.b64  	%rd6488, %rd6486, %rd6487;
	add.s64 	%rd6489, %rd6484, %rd6488;
	add.s64 	%rd6490, %rd6479, %rd6391;
	add.s64 	%rd6491, %rd6489, %rd6479;
	mov.b64 	{%r4186, %r4187}, %rd6490;
	shf.l.wrap.b32 	%r4188, %r4187, %r4186, 18;
	shf.l.wrap.b32 	%r4189, %r4186, %r4187, 18;
	mov.b64 	%rd6492, {%r4189, %r4188};
	shf.l.wrap.b32 	%r4190, %r4187, %r4186, 14;
	shf.l.wrap.b32 	%r4191, %r4186, %r4187, 14;
	mov.b64 	%rd6493, {%r4191, %r4190};
	xor.b64  	%rd6494, %rd6492, %rd6493;
	shf.l.wrap.b32 	%r4192, %r4186, %r4187, 23;
	shf.l.wrap.b32 	%r4193, %r4187, %r4186, 23;
	mov.b64 	%rd6495, {%r4193, %r4192};
	xor.b64  	%rd6496, %rd6494, %rd6495;
	and.b64  	%rd6497, %rd6490, %rd6465;
	not.b64 	%rd6498, %rd6490;
	and.b64  	%rd6499, %rd6440, %rd6498;
	or.b64  	%rd6500, %rd6497, %rd6499;
	add.s64 	%rd6501, %rd6500, %rd6415;
	add.s64 	%rd6502, %rd6501, %rd6496;
	add.s64 	%rd6503, %rd6502, %rd42;
	add.s64 	%rd6504, %rd6503, %rd4696;
	mov.b64 	{%r4194, %r4195}, %rd6491;
	shf.l.wrap.b32 	%r4196, %r4195, %r4194, 4;
	shf.l.wrap.b32 	%r4197, %r4194, %r4195, 4;
	mov.b64 	%rd6505, {%r4197, %r4196};
	shf.l.wrap.b32 	%r4198, %r4194, %r4195, 30;
	shf.l.wrap.b32 	%r4199, %r4195, %r4194, 30;
	mov.b64 	%rd6506, {%r4199, %r4198};
	xor.b64  	%rd6507, %rd6505, %rd6506;
	shf.l.wrap.b32 	%r4200, %r4194, %r4195, 25;
	shf.l.wrap.b32 	%r4201, %r4195, %r4194, 25;
	mov.b64 	%rd6508, {%r4201, %r4200};
	xor.b64  	%rd6509, %rd6507, %rd6508;
	xor.b64  	%rd6510, %rd6466, %rd6441;
	and.b64  	%rd6511, %rd6491, %rd6510;
	and.b64  	%rd6512, %rd6466, %rd6441;
	xor.b64  	%rd6513, %rd6511, %rd6512;
	add.s64 	%rd6514, %rd6509, %rd6513;
	add.s64 	%rd6515, %rd6504, %rd6416;
	add.s64 	%rd6516, %rd6514, %rd6504;
	mov.b64 	{%r4202, %r4203}, %rd6515;
	shf.l.wrap.b32 	%r4204, %r4203, %r4202, 18;
	shf.l.wrap.b32 	%r4205, %r4202, %r4203, 18;
	mov.b64 	%rd6517, {%r4205, %r4204};
	shf.l.wrap.b32 	%r4206, %r4203, %r4202, 14;
	shf.l.wrap.b32 	%r4207, %r4202, %r4203, 14;
	mov.b64 	%rd6518, {%r4207, %r4206};
	xor.b64  	%rd6519, %rd6517, %rd6518;
	shf.l.wrap.b32 	%r4208, %r4202, %r4203, 23;
	shf.l.wrap.b32 	%r4209, %r4203, %r4202, 23;
	mov.b64 	%rd6520, {%r4209, %r4208};
	xor.b64  	%rd6521, %rd6519, %rd6520;
	and.b64  	%rd6522, %rd6515, %rd6490;
	not.b64 	%rd6523, %rd6515;
	and.b64  	%rd6524, %rd6465, %rd6523;
	or.b64  	%rd6525, %rd6522, %rd6524;
	add.s64 	%rd6526, %rd6525, %rd6440;
	add.s64 	%rd6527, %rd6526, %rd6521;
	add.s64 	%rd6528, %rd6527, %rd43;
	add.s64 	%rd6529, %rd6528, %rd4709;
	mov.b64 	{%r4210, %r4211}, %rd6516;
	shf.l.wrap.b32 	%r4212, %r4211, %r4210, 4;
	shf.l.wrap.b32 	%r4213, %r4210, %r4211, 4;
	mov.b64 	%rd6530, {%r4213, %r4212};
	shf.l.wrap.b32 	%r4214, %r4210, %r4211, 30;
	shf.l.wrap.b32 	%r4215, %r4211, %r4210, 30;
	mov.b64 	%rd6531, {%r4215, %r4214};
	xor.b64  	%rd6532, %rd6530, %rd6531;
	shf.l.wrap.b32 	%r4216, %r4210, %r4211, 25;
	shf.l.wrap.b32 	%r4217, %r4211, %r4210, 25;
	mov.b64 	%rd6533, {%r4217, %r4216};
	xor.b64  	%rd6534, %rd6532, %rd6533;
	xor.b64  	%rd6535, %rd6491, %rd6466;
	and.b64  	%rd6536, %rd6516, %rd6535;
	and.b64  	%rd6537, %rd6491, %rd6466;
	xor.b64  	%rd6538, %rd6536, %rd6537;
	add.s64 	%rd6539, %rd6534, %rd6538;
	add.s64 	%rd6540, %rd6529, %rd6441;
	add.s64 	%rd6541, %rd6539, %rd6529;
	mov.b64 	{%r4218, %r4219}, %rd6540;
	shf.l.wrap.b32 	%r4220, %r4219, %r4218, 18;
	shf.l.wrap.b32 	%r4221, %r4218, %r4219, 18;
	mov.b64 	%rd6542, {%r4221, %r4220};
	shf.l.wrap.b32 	%r4222, %r4219, %r4218, 14;
	shf.l.wrap.b32 	%r4223, %r4218, %r4219, 14;
	mov.b64 	%rd6543, {%r4223, %r4222};
	xor.b64  	%rd6544, %rd6542, %rd6543;
	shf.l.wrap.b32 	%r4224, %r4218, %r4219, 23;
	shf.l.wrap.b32 	%r4225, %r4219, %r4218, 23;
	mov.b64 	%rd6545, {%r4225, %r4224};
	xor.b64  	%rd6546, %rd6544, %rd6545;
	and.b64  	%rd6547, %rd6540, %rd6515;
	not.b64 	%rd6548, %rd6540;
	and.b64  	%rd6549, %rd6490, %rd6548;
	or.b64  	%rd6550, %rd6547, %rd6549;
	add.s64 	%rd6551, %rd6550, %rd6465;
	add.s64 	%rd6552, %rd6551, %rd6546;
	add.s64 	%rd6553, %rd6552, %rd44;
	add.s64 	%rd6554, %rd6553, %rd4722;
	mov.b64 	{%r4226, %r4227}, %rd6541;
	shf.l.wrap.b32 	%r4228, %r4227, %r4226, 4;
	shf.l.wrap.b32 	%r4229, %r4226, %r4227, 4;
	mov.b64 	%rd6555, {%r4229, %r4228};
	shf.l.wrap.b32 	%r4230, %r4226, %r4227, 30;
	shf.l.wrap.b32 	%r4231, %r4227, %r4226, 30;
	mov.b64 	%rd6556, {%r4231, %r4230};
	xor.b64  	%rd6557, %rd6555, %rd6556;
	shf.l.wrap.b32 	%r4232, %r4226, %r4227, 25;
	shf.l.wrap.b32 	%r4233, %r4227, %r4226, 25;
	mov.b64 	%rd6558, {%r4233, %r4232};
	xor.b64  	%rd6559, %rd6557, %rd6558;
	xor.b64  	%rd6560, %rd6516, %rd6491;
	and.b64  	%rd6561, %rd6541, %rd6560;
	and.b64  	%rd6562, %rd6516, %rd6491;
	xor.b64  	%rd6563, %rd6561, %rd6562;
	add.s64 	%rd6564, %rd6559, %rd6563;
	add.s64 	%rd6565, %rd6554, %rd6466;
	add.s64 	%rd6566, %rd6564, %rd6554;
	mov.b64 	{%r4234, %r4235}, %rd6565;
	shf.l.wrap.b32 	%r4236, %r4235, %r4234, 18;
	shf.l.wrap.b32 	%r4237, %r4234, %r4235, 18;
	mov.b64 	%rd6567, {%r4237, %r4236};
	shf.l.wrap.b32 	%r4238, %r4235, %r4234, 14;
	shf.l.wrap.b32 	%r4239, %r4234, %r4235, 14;
	mov.b64 	%rd6568, {%r4239, %r4238};
	xor.b64  	%rd6569, %rd6567, %rd6568;
	shf.l.wrap.b32 	%r4240, %r4234, %r4235, 23;
	shf.l.wrap.b32 	%r4241, %r4235, %r4234, 23;
	mov.b64 	%rd6570, {%r4241, %r4240};
	xor.b64  	%rd6571, %rd6569, %rd6570;
	and.b64  	%rd6572, %rd6565, %rd6540;
	not.b64 	%rd6573, %rd6565;
	and.b64  	%rd6574, %rd6515, %rd6573;
	or.b64  	%rd6575, %rd6572, %rd6574;
	add.s64 	%rd6576, %rd6575, %rd6490;
	add.s64 	%rd6577, %rd6576, %rd6571;
	add.s64 	%rd6578, %rd6577, %rd45;
	add.s64 	%rd6579, %rd6578, %rd4735;
	mov.b64 	{%r4242, %r4243}, %rd6566;
	shf.l.wrap.b32 	%r4244, %r4243, %r4242, 4;
	shf.l.wrap.b32 	%r4245, %r4242, %r4243, 4;
	mov.b64 	%rd6580, {%r4245, %r4244};
	shf.l.wrap.b32 	%r4246, %r4242, %r4243, 30;
	shf.l.wrap.b32 	%r4247, %r4243, %r4242, 30;
	mov.b64 	%rd6581, {%r4247, %r4246};
	xor.b64  	%rd6582, %rd6580, %rd6581;
	shf.l.wrap.b32 	%r4248, %r4242, %r4243, 25;
	shf.l.wrap.b32 	%r4249, %r4243, %r4242, 25;
	mov.b64 	%rd6583, {%r4249, %r4248};
	xor.b64  	%rd6584, %rd6582, %rd6583;
	xor.b64  	%rd6585, %rd6541, %rd6516;
	and.b64  	%rd6586, %rd6566, %rd6585;
	and.b64  	%rd6587, %rd6541, %rd6516;
	xor.b64  	%rd6588, %rd6586, %rd6587;
	add.s64 	%rd6589, %rd6584, %rd6588;
	add.s64 	%rd6590, %rd6579, %rd6491;
	add.s64 	%rd6591, %rd6589, %rd6579;
	mov.b64 	{%r4250, %r4251}, %rd6590;
	shf.l.wrap.b32 	%r4252, %r4251, %r4250, 18;
	shf.l.wrap.b32 	%r4253, %r4250, %r4251, 18;
	mov.b64 	%rd6592, {%r4253, %r4252};
	shf.l.wrap.b32 	%r4254, %r4251, %r4250, 14;
	shf.l.wrap.b32 	%r4255, %r4250, %r4251, 14;
	mov.b64 	%rd6593, {%r4255, %r4254};
	xor.b64  	%rd6594, %rd6592, %rd6593;
	shf.l.wrap.b32 	%r4256, %r4250, %r4251, 23;
	shf.l.wrap.b32 	%r4257, %r4251, %r4250, 23;
	mov.b64 	%rd6595, {%r4257, %r4256};
	xor.b64  	%rd6596, %rd6594, %rd6595;
	and.b64  	%rd6597, %rd6590, %rd6565;
	not.b64 	%rd6598, %rd6590;
	and.b64  	%rd6599, %rd6540, %rd6598;
	or.b64  	%rd6600, %rd6597, %rd6599;
	add.s64 	%rd6601, %rd6600, %rd6515;
	add.s64 	%rd6602, %rd6601, %rd6596;
	add.s64 	%rd6603, %rd6602, %rd46;
	add.s64 	%rd6604, %rd6603, %rd4748;
	mov.b64 	{%r4258, %r4259}, %rd6591;
	shf.l.wrap.b32 	%r4260, %r4259, %r4258, 4;
	shf.l.wrap.b32 	%r4261, %r4258, %r4259, 4;
	mov.b64 	%rd6605, {%r4261, %r4260};
	shf.l.wrap.b32 	%r4262, %r4258, %r4259, 30;
	shf.l.wrap.b32 	%r4263, %r4259, %r4258, 30;
	mov.b64 	%rd6606, {%r4263, %r4262};
	xor.b64  	%rd6607, %rd6605, %rd6606;
	shf.l.wrap.b32 	%r4264, %r4258, %r4259, 25;
	shf.l.wrap.b32 	%r4265, %r4259, %r4258, 25;
	mov.b64 	%rd6608, {%r4265, %r4264};
	xor.b64  	%rd6609, %rd6607, %rd6608;
	xor.b64  	%rd6610, %rd6566, %rd6541;
	and.b64  	%rd6611, %rd6591, %rd6610;
	and.b64  	%rd6612, %rd6566, %rd6541;
	xor.b64  	%rd6613, %rd6611, %rd6612;
	add.s64 	%rd6614, %rd6609, %rd6613;
	add.s64 	%rd6615, %rd6604, %rd6516;
	add.s64 	%rd6616, %rd6614, %rd6604;
	mov.b64 	{%r4266, %r4267}, %rd6615;
	shf.l.wrap.b32 	%r4268, %r4267, %r4266, 18;
	shf.l.wrap.b32 	%r4269, %r4266, %r4267, 18;
	mov.b64 	%rd6617, {%r4269, %r4268};
	shf.l.wrap.b32 	%r4270, %r4267, %r4266, 14;
	shf.l.wrap.b32 	%r4271, %r4266, %r4267, 14;
	mov.b64 	%rd6618, {%r4271, %r4270};
	xor.b64  	%rd6619, %rd6617, %rd6618;
	shf.l.wrap.b32 	%r4272, %r4266, %r4267, 23;
	shf.l.wrap.b32 	%r4273, %r4267, %r4266, 23;
	mov.b64 	%rd6620, {%r4273, %r4272};
	xor.b64  	%rd6621, %rd6619, %rd6620;
	and.b64  	%rd6622, %rd6615, %rd6590;
	not.b64 	%rd6623, %rd6615;
	and.b64  	%rd6624, %rd6565, %rd6623;
	or.b64  	%rd6625, %rd6622, %rd6624;
	add.s64 	%rd6626, %rd6625, %rd6540;
	add.s64 	%rd6627, %rd6626, %rd6621;
	add.s64 	%rd6628, %rd6627, %rd47;
	add.s64 	%rd6629, %rd6628, %rd4761;
	mov.b64 	{%r4274, %r4275}, %rd6616;
	shf.l.wrap.b32 	%r4276, %r4275, %r4274, 4;
	shf.l.wrap.b32 	%r4277, %r4274, %r4275, 4;
	mov.b64 	%rd6630, {%r4277, %r4276};
	shf.l.wrap.b32 	%r4278, %r4274, %r4275, 30;
	shf.l.wrap.b32 	%r4279, %r4275, %r4274, 30;
	mov.b64 	%rd6631, {%r4279, %r4278};
	xor.b64  	%rd6632, %rd6630, %rd6631;
	shf.l.wrap.b32 	%r4280, %r4274, %r4275, 25;
	shf.l.wrap.b32 	%r4281, %r4275, %r4274, 25;
	mov.b64 	%rd6633, {%r4281, %r4280};
	xor.b64  	%rd6634, %rd6632, %rd6633;
	xor.b64  	%rd6635, %rd6591, %rd6566;
	and.b64  	%rd6636, %rd6616, %rd6635;
	and.b64  	%rd6637, %rd6591, %rd6566;
	xor.b64  	%rd6638, %rd6636, %rd6637;
	add.s64 	%rd6639, %rd6634, %rd6638;
	add.s64 	%rd6640, %rd6629, %rd6541;
	add.s64 	%rd6641, %rd6639, %rd6629;
	mov.b64 	{%r4282, %r4283}, %rd6640;
	shf.l.wrap.b32 	%r4284, %r4283, %r4282, 18;
	shf.l.wrap.b32 	%r4285, %r4282, %r4283, 18;
	mov.b64 	%rd6642, {%r4285, %r4284};
	shf.l.wrap.b32 	%r4286, %r4283, %r4282, 14;
	shf.l.wrap.b32 	%r4287, %r4282, %r4283, 14;
	mov.b64 	%rd6643, {%r4287, %r4286};
	xor.b64  	%rd6644, %rd6642, %rd6643;
	shf.l.wrap.b32 	%r4288, %r4282, %r4283, 23;
	shf.l.wrap.b32 	%r4289, %r4283, %r4282, 23;
	mov.b64 	%rd6645, {%r4289, %r4288};
	xor.b64  	%rd6646, %rd6644, %rd6645;
	and.b64  	%rd6647, %rd6640, %rd6615;
	not.b64 	%rd6648, %rd6640;
	and.b64  	%rd6649, %rd6590, %rd6648;
	or.b64  	%rd6650, %rd6647, %rd6649;
	add.s64 	%rd6651, %rd6650, %rd6565;
	add.s64 	%rd6652, %rd6651, %rd6646;
	ld.const.u64 	%rd6653, [K+544];
	add.s64 	%rd6654, %rd6652, %rd6653;
	add.s64 	%rd6655, %rd6654, %rd4774;
	mov.b64 	{%r4290, %r4291}, %rd6641;
	shf.l.wrap.b32 	%r4292, %r4291, %r4290, 4;
	shf.l.wrap.b32 	%r4293, %r4290, %r4291, 4;
	mov.b64 	%rd6656, {%r4293, %r4292};
	shf.l.wrap.b32 	%r4294, %r4290, %r4291, 30;
	shf.l.wrap.b32 	%r4295, %r4291, %r4290, 30;
	mov.b64 	%rd6657, {%r4295, %r4294};
	xor.b64  	%rd6658, %rd6656, %rd6657;
	shf.l.wrap.b32 	%r4296, %r4290, %r4291, 25;
	shf.l.wrap.b32 	%r4297, %r4291, %r4290, 25;
	mov.b64 	%rd6659, {%r4297, %r4296};
	xor.b64  	%rd6660, %rd6658, %rd6659;
	xor.b64  	%rd6661, %rd6616, %rd6591;
	and.b64  	%rd6662, %rd6641, %rd6661;
	and.b64  	%rd6663, %rd6616, %rd6591;
	xor.b64  	%rd6664, %rd6662, %rd6663;
	add.s64 	%rd6665, %rd6660, %rd6664;
	add.s64 	%rd6666, %rd6655, %rd6566;
	add.s64 	%rd6667, %rd6665, %rd6655;
	mov.b64 	{%r4298, %r4299}, %rd6666;
	shf.l.wrap.b32 	%r4300, %r4299, %r4298, 18;
	shf.l.wrap.b32 	%r4301, %r4298, %r4299, 18;
	mov.b64 	%rd6668, {%r4301, %r4300};
	shf.l.wrap.b32 	%r4302, %r4299, %r4298, 14;
	shf.l.wrap.b32 	%r4303, %r4298, %r4299, 14;
	mov.b64 	%rd6669, {%r4303, %r4302};
	xor.b64  	%rd6670, %rd6668, %rd6669;
	shf.l.wrap.b32 	%r4304, %r4298, %r4299, 23;
	shf.l.wrap.b32 	%r4305, %r4299, %r4298, 23;
	mov.b64 	%rd6671, {%r4305, %r4304};
	xor.b64  	%rd6672, %rd6670, %rd6671;
	and.b64  	%rd6673, %rd6666, %rd6640;
	not.b64 	%rd6674, %rd6666;
	and.b64  	%rd6675, %rd6615, %rd6674;
	or.b64  	%rd6676, %rd6673, %rd6675;
	add.s64 	%rd6677, %rd6676, %rd6590;
	add.s64 	%rd6678, %rd6677, %rd6672;
	ld.const.u64 	%rd6679, [K+552];
	add.s64 	%rd6680, %rd6678, %rd6679;
	add.s64 	%rd6681, %rd6680, %rd4787;
	mov.b64 	{%r4306, %r4307}, %rd6667;
	shf.l.wrap.b32 	%r4308, %r4307, %r4306, 4;
	shf.l.wrap.b32 	%r4309, %r4306, %r4307, 4;
	mov.b64 	%rd6682, {%r4309, %r4308};
	shf.l.wrap.b32 	%r4310, %r4306, %r4307, 30;
	shf.l.wrap.b32 	%r4311, %r4307, %r4306, 30;
	mov.b64 	%rd6683, {%r4311, %r4310};
	xor.b64  	%rd6684, %rd6682, %rd6683;
	shf.l.wrap.b32 	%r4312, %r4306, %r4307, 25;
	shf.l.wrap.b32 	%r4313, %r4307, %r4306, 25;
	mov.b64 	%rd6685, {%r4313, %r4312};
	xor.b64  	%rd6686, %rd6684, %rd6685;
	xor.b64  	%rd6687, %rd6641, %rd6616;
	and.b64  	%rd6688, %rd6667, %rd6687;
	and.b64  	%rd6689, %rd6641, %rd6616;
	xor.b64  	%rd6690, %rd6688, %rd6689;
	add.s64 	%rd6691, %rd6686, %rd6690;
	add.s64 	%rd6692, %rd6681, %rd6591;
	add.s64 	%rd6693, %rd6691, %rd6681;
	mov.b64 	{%r4314, %r4315}, %rd6692;
	shf.l.wrap.b32 	%r4316, %r4315, %r4314, 18;
	shf.l.wrap.b32 	%r4317, %r4314, %r4315, 18;
	mov.b64 	%rd6694, {%r4317, %r4316};
	shf.l.wrap.b32 	%r4318, %r4315, %r4314, 14;
	shf.l.wrap.b32 	%r4319, %r4314, %r4315, 14;
	mov.b64 	%rd6695, {%r4319, %r4318};
	xor.b64  	%rd6696, %rd6694, %rd6695;
	shf.l.wrap.b32 	%r4320, %r4314, %r4315, 23;
	shf.l.wrap.b32 	%r4321, %r4315, %r4314, 23;
	mov.b64 	%rd6697, {%r4321, %r4320};
	xor.b64  	%rd6698, %rd6696, %rd6697;
	and.b64  	%rd6699, %rd6692, %rd6666;
	not.b64 	%rd6700, %rd6692;
	and.b64  	%rd6701, %rd6640, %rd6700;
	or.b64  	%rd6702, %rd6699, %rd6701;
	add.s64 	%rd6703, %rd6702, %rd6615;
	add.s64 	%rd6704, %rd6703, %rd6698;
	ld.const.u64 	%rd6705, [K+560];
	add.s64 	%rd6706, %rd6704, %rd6705;
	add.s64 	%rd6707, %rd6706, %rd4800;
	mov.b64 	{%r4322, %r4323}, %rd6693;
	shf.l.wrap.b32 	%r4324, %r4323, %r4322, 4;
	shf.l.wrap.b32 	%r4325, %r4322, %r4323, 4;
	mov.b64 	%rd6708, {%r4325, %r4324};
	shf.l.wrap.b32 	%r4326, %r4322, %r4323, 30;
	shf.l.wrap.b32 	%r4327, %r4323, %r4322, 30;
	mov.b64 	%rd6709, {%r4327, %r4326};
	xor.b64  	%rd6710, %rd6708, %rd6709;
	shf.l.wrap.b32 	%r4328, %r4322, %r4323, 25;
	shf.l.wrap.b32 	%r4329, %r4323, %r4322, 25;
	mov.b64 	%rd6711, {%r4329, %r4328};
	xor.b64  	%rd6712, %rd6710, %rd6711;
	xor.b64  	%rd6713, %rd6667, %rd6641;
	and.b64  	%rd6714, %rd6693, %rd6713;
	and.b64  	%rd6715, %rd6667, %rd6641;
	xor.b64  	%rd6716, %rd6714, %rd6715;
	add.s64 	%rd6717, %rd6712, %rd6716;
	add.s64 	%rd6718, %rd6707, %rd6616;
	add.s64 	%rd6719, %rd6717, %rd6707;
	mov.b64 	{%r4330, %r4331}, %rd6718;
	shf.l.wrap.b32 	%r4332, %r4331, %r4330, 18;
	shf.l.wrap.b32 	%r4333, %r4330, %r4331, 18;
	mov.b64 	%rd6720, {%r4333, %r4332};
	shf.l.wrap.b32 	%r4334, %r4331, %r4330, 14;
	shf.l.wrap.b32 	%r4335, %r4330, %r4331, 14;
	mov.b64 	%rd6721, {%r4335, %r4334};
	xor.b64  	%rd6722, %rd6720, %rd6721;
	shf.l.wrap.b32 	%r4336, %r4330, %r4331, 23;
	shf.l.wrap.b32 	%r4337, %r4331, %r4330, 23;
	mov.b64 	%rd6723, {%r4337, %r4336};
	xor.b64  	%rd6724, %rd6722, %rd6723;
	and.b64  	%rd6725, %rd6718, %rd6692;
	not.b64 	%rd6726, %rd6718;
	and.b64  	%rd6727, %rd6666, %rd6726;
	or.b64  	%rd6728, %rd6725, %rd6727;
	add.s64 	%rd6729, %rd6728, %rd6640;
	add.s64 	%rd6730, %rd6729, %rd6724;
	ld.const.u64 	%rd6731, [K+568];
	add.s64 	%rd6732, %rd6730, %rd6731;
	add.s64 	%rd6733, %rd6732, %rd4813;
	mov.b64 	{%r4338, %r4339}, %rd6719;
	shf.l.wrap.b32 	%r4340, %r4339, %r4338, 4;
	shf.l.wrap.b32 	%r4341, %r4338, %r4339, 4;
	mov.b64 	%rd6734, {%r4341, %r4340};
	shf.l.wrap.b32 	%r4342, %r4338, %r4339, 30;
	shf.l.wrap.b32 	%r4343, %r4339, %r4338, 30;
	mov.b64 	%rd6735, {%r4343, %r4342};
	xor.b64  	%rd6736, %rd6734, %rd6735;
	shf.l.wrap.b32 	%r4344, %r4338, %r4339, 25;
	shf.l.wrap.b32 	%r4345, %r4339, %r4338, 25;
	mov.b64 	%rd6737, {%r4345, %r4344};
	xor.b64  	%rd6738, %rd6736, %rd6737;
	xor.b64  	%rd6739, %rd6693, %rd6667;
	and.b64  	%rd6740, %rd6719, %rd6739;
	and.b64  	%rd6741, %rd6693, %rd6667;
	xor.b64  	%rd6742, %rd6740, %rd6741;
	add.s64 	%rd6743, %rd6738, %rd6742;
	add.s64 	%rd6744, %rd6733, %rd6641;
	add.s64 	%rd6745, %rd6743, %rd6733;
	mov.b64 	{%r4346, %r4347}, %rd6744;
	shf.l.wrap.b32 	%r4348, %r4347, %r4346, 18;
	shf.l.wrap.b32 	%r4349, %r4346, %r4347, 18;
	mov.b64 	%rd6746, {%r4349, %r4348};
	shf.l.wrap.b32 	%r4350, %r4347, %r4346, 14;
	shf.l.wrap.b32 	%r4351, %r4346, %r4347, 14;
	mov.b64 	%rd6747, {%r4351, %r4350};
	xor.b64  	%rd6748, %rd6746, %rd6747;
	shf.l.wrap.b32 	%r4352, %r4346, %r4347, 23;
	shf.l.wrap.b32 	%r4353, %r4347, %r4346, 23;
	mov.b64 	%rd6749, {%r4353, %r4352};
	xor.b64  	%rd6750, %rd6748, %rd6749;
	and.b64  	%rd6751, %rd6744, %rd6718;
	not.b64 	%rd6752, %rd6744;
	and.b64  	%rd6753, %rd6692, %rd6752;
	or.b64  	%rd6754, %rd6751, %rd6753;
	add.s64 	%rd6755, %rd6754, %rd6666;
	add.s64 	%rd6756, %rd6755, %rd6750;
	add.s64 	%rd6757, %rd6756, %rd48;
	add.s64 	%rd6758, %rd6757, %rd4826;
	mov.b64 	{%r4354, %r4355}, %rd6745;
	shf.l.wrap.b32 	%r4356, %r4355, %r4354, 4;
	shf.l.wrap.b32 	%r4357, %r4354, %r4355, 4;
	mov.b64 	%rd6759, {%r4357, %r4356};
	shf.l.wrap.b32 	%r4358, %r4354, %r4355, 30;
	shf.l.wrap.b32 	%r4359, %r4355, %r4354, 30;
	mov.b64 	%rd6760, {%r4359, %r4358};
	xor.b64  	%rd6761, %rd6759, %rd6760;
	shf.l.wrap.b32 	%r4360, %r4354, %r4355, 25;
	shf.l.wrap.b32 	%r4361, %r4355, %r4354, 25;
	mov.b64 	%rd6762, {%r4361, %r4360};
	xor.b64  	%rd6763, %rd6761, %rd6762;
	xor.b64  	%rd6764, %rd6719, %rd6693;
	and.b64  	%rd6765, %rd6745, %rd6764;
	and.b64  	%rd6766, %rd6719, %rd6693;
	xor.b64  	%rd6767, %rd6765, %rd6766;
	add.s64 	%rd6768, %rd6763, %rd6767;
	add.s64 	%rd6769, %rd6758, %rd6667;
	add.s64 	%rd6770, %rd6768, %rd6758;
	mov.b64 	{%r4362, %r4363}, %rd6769;
	shf.l.wrap.b32 	%r4364, %r4363, %r4362, 18;
	shf.l.wrap.b32 	%r4365, %r4362, %r4363, 18;
	mov.b64 	%rd6771, {%r4365, %r4364};
	shf.l.wrap.b32 	%r4366, %r4363, %r4362, 14;
	shf.l.wrap.b32 	%r4367, %r4362, %r4363, 14;
	mov.b64 	%rd6772, {%r4367, %r4366};
	xor.b64  	%rd6773, %rd6771, %rd6772;
	shf.l.wrap.b32 	%r4368, %r4362, %r4363, 23;
	shf.l.wrap.b32 	%r4369, %r4363, %r4362, 23;
	mov.b64 	%rd6774, {%r4369, %r4368};
	xor.b64  	%rd6775, %rd6773, %rd6774;
	and.b64  	%rd6776, %rd6769, %rd6744;
	not.b64 	%rd6777, %rd6769;
	and.b64  	%rd6778, %rd6718, %rd6777;
	or.b64  	%rd6779, %rd6776, %rd6778;
	add.s64 	%rd6780, %rd6779, %rd6692;
	add.s64 	%rd6781, %rd6780, %rd6775;
	ld.const.u64 	%rd6782, [K+584];
	add.s64 	%rd6783, %rd6781, %rd6782;
	add.s64 	%rd6784, %rd6783, %rd4839;
	mov.b64 	{%r4370, %r4371}, %rd6770;
	shf.l.wrap.b32 	%r4372, %r4371, %r4370, 4;
	shf.l.wrap.b32 	%r4373, %r4370, %r4371, 4;
	mov.b64 	%rd6785, {%r4373, %r4372};
	shf.l.wrap.b32 	%r4374, %r4370, %r4371, 30;
	shf.l.wrap.b32 	%r4375, %r4371, %r4370, 30;
	mov.b64 	%rd6786, {%r4375, %r4374};
	xor.b64  	%rd6787, %rd6785, %rd6786;
	shf.l.wrap.b32 	%r4376, %r4370, %r4371, 25;
	shf.l.wrap.b32 	%r4377, %r4371, %r4370, 25;
	mov.b64 	%rd6788, {%r4377, %r4376};
	xor.b64  	%rd6789, %rd6787, %rd6788;
	xor.b64  	%rd6790, %rd6745, %rd6719;
	and.b64  	%rd6791, %rd6770, %rd6790;
	and.b64  	%rd6792, %rd6745, %rd6719;
	xor.b64  	%rd6793, %rd6791, %rd6792;
	add.s64 	%rd6794, %rd6789, %rd6793;
	add.s64 	%rd6795, %rd6784, %rd6693;
	add.s64 	%rd6796, %rd6794, %rd6784;
	mov.b64 	{%r4378, %r4379}, %rd6795;
	shf.l.wrap.b32 	%r4380, %r4379, %r4378, 18;
	shf.l.wrap.b32 	%r4381, %r4378, %r4379, 18;
	mov.b64 	%rd6797, {%r4381, %r4380};
	shf.l.wrap.b32 	%r4382, %r4379, %r4378, 14;
	shf.l.wrap.b32 	%r4383, %r4378, %r4379, 14;
	mov.b64 	%rd6798, {%r4383, %r4382};
	xor.b64  	%rd6799, %rd6797, %rd6798;
	shf.l.wrap.b32 	%r4384, %r4378, %r4379, 23;
	shf.l.wrap.b32 	%r4385, %r4379, %r4378, 23;
	mov.b64 	%rd6800, {%r4385, %r4384};
	xor.b64  	%rd6801, %rd6799, %rd6800;
	and.b64  	%rd6802, %rd6795, %rd6769;
	not.b64 	%rd6803, %rd6795;
	and.b64  	%rd6804, %rd6744, %rd6803;
	or.b64  	%rd6805, %rd6802, %rd6804;
	add.s64 	%rd6806, %rd6805, %rd6718;
	add.s64 	%rd6807, %rd6806, %rd6801;
	add.s64 	%rd6808, %rd6807, %rd49;
	add.s64 	%rd6809, %rd6808, %rd4852;
	mov.b64 	{%r4386, %r4387}, %rd6796;
	shf.l.wrap.b32 	%r4388, %r4387, %r4386, 4;
	shf.l.wrap.b32 	%r4389, %r4386, %r4387, 4;
	mov.b64 	%rd6810, {%r4389, %r4388};
	shf.l.wrap.b32 	%r4390, %r4386, %r4387, 30;
	shf.l.wrap.b32 	%r4391, %r4387, %r4386, 30;
	mov.b64 	%rd6811, {%r4391, %r4390};
	xor.b64  	%rd6812, %rd6810, %rd6811;
	shf.l.wrap.b32 	%r4392, %r4386, %r4387, 25;
	shf.l.wrap.b32 	%r4393, %r4387, %r4386, 25;
	mov.b64 	%rd6813, {%r4393, %r4392};
	xor.b64  	%rd6814, %rd6812, %rd6813;
	xor.b64  	%rd6815, %rd6770, %rd6745;
	and.b64  	%rd6816, %rd6796, %rd6815;
	and.b64  	%rd6817, %rd6770, %rd6745;
	xor.b64  	%rd6818, %rd6816, %rd6817;
	add.s64 	%rd6819, %rd6814, %rd6818;
	add.s64 	%rd6820, %rd6809, %rd6719;
	add.s64 	%rd6821, %rd6819, %rd6809;
	mov.b64 	{%r4394, %r4395}, %rd6820;
	shf.l.wrap.b32 	%r4396, %r4395, %r4394, 18;
	shf.l.wrap.b32 	%r4397, %r4394, %r4395, 18;
	mov.b64 	%rd6822, {%r4397, %r4396};
	shf.l.wrap.b32 	%r4398, %r4395, %r4394, 14;
	shf.l.wrap.b32 	%r4399, %r4394, %r4395, 14;
	mov.b64 	%rd6823, {%r4399, %r4398};
	xor.b64  	%rd6824, %rd6822, %rd6823;
	shf.l.wrap.b32 	%r4400, %r4394, %r4395, 23;
	shf.l.wrap.b32 	%r4401, %r4395, %r4394, 23;
	mov.b64 	%rd6825, {%r4401, %r4400};
	xor.b64  	%rd6826, %rd6824, %rd6825;
	and.b64  	%rd6827, %rd6820, %rd6795;
	not.b64 	%rd6828, %rd6820;
	and.b64  	%rd6829, %rd6769, %rd6828;
	or.b64  	%rd6830, %rd6827, %rd6829;
	add.s64 	%rd6831, %rd6830, %rd6744;
	add.s64 	%rd6832, %rd6831, %rd6826;
	ld.const.u64 	%rd6833, [K+600];
	add.s64 	%rd6834, %rd6832, %rd6833;
	add.s64 	%rd6835, %rd6834, %rd4865;
	mov.b64 	{%r4402, %r4403}, %rd6821;
	shf.l.wrap.b32 	%r4404, %r4403, %r4402, 4;
	shf.l.wrap.b32 	%r4405, %r4402, %r4403, 4;
	mov.b64 	%rd6836, {%r4405, %r4404};
	shf.l.wrap.b32 	%r4406, %r4402, %r4403, 30;
	shf.l.wrap.b32 	%r4407, %r4403, %r4402, 30;
	mov.b64 	%rd6837, {%r4407, %r4406};
	xor.b64  	%rd6838, %rd6836, %rd6837;
	shf.l.wrap.b32 	%r4408, %r4402, %r4403, 25;
	shf.l.wrap.b32 	%r4409, %r4403, %r4402, 25;
	mov.b64 	%rd6839, {%r4409, %r4408};
	xor.b64  	%rd6840, %rd6838, %rd6839;
	xor.b64  	%rd6841, %rd6796, %rd6770;
	and.b64  	%rd6842, %rd6821, %rd6841;
	and.b64  	%rd6843, %rd6796, %rd6770;
	xor.b64  	%rd6844, %rd6842, %rd6843;
	add.s64 	%rd6845, %rd6840, %rd6844;
	add.s64 	%rd6846, %rd6835, %rd6745;
	add.s64 	%rd6847, %rd6845, %rd6835;
	mov.b64 	{%r4410, %r4411}, %rd6846;
	shf.l.wrap.b32 	%r4412, %r4411, %r4410, 18;
	shf.l.wrap.b32 	%r4413, %r4410, %r4411, 18;
	mov.b64 	%rd6848, {%r4413, %r4412};
	shf.l.wrap.b32 	%r4414, %r4411, %r4410, 14;
	shf.l.wrap.b32 	%r4415, %r4410, %r4411, 14;
	mov.b64 	%rd6849, {%r4415, %r4414};
	xor.b64  	%rd6850, %rd6848, %rd6849;
	shf.l.wrap.b32 	%r4416, %r4410, %r4411, 23;
	shf.l.wrap.b32 	%r4417, %r4411, %r4410, 23;
	mov.b64 	%rd6851, {%r4417, %r4416};
	xor.b64  	%rd6852, %rd6850, %rd6851;
	and.b64  	%rd6853, %rd6846, %rd6820;
	not.b64 	%rd6854, %rd6846;
	and.b64  	%rd6855, %rd6795, %rd6854;
	or.b64  	%rd6856, %rd6853, %rd6855;
	add.s64 	%rd6857, %rd6856, %rd6769;
	add.s64 	%rd6858, %rd6857, %rd6852;
	add.s64 	%rd6859, %rd6858, %rd50;
	add.s64 	%rd6860, %rd6859, %rd4878;
	mov.b64 	{%r4418, %r4419}, %rd6847;
	shf.l.wrap.b32 	%r4420, %r4419, %r4418, 4;
	shf.l.wrap.b32 	%r4421, %r4418, %r4419, 4;
	mov.b64 	%rd6861, {%r4421, %r4420};
	shf.l.wrap.b32 	%r4422, %r4418, %r4419, 30;
	shf.l.wrap.b32 	%r4423, %r4419, %r4418, 30;
	mov.b64 	%rd6862, {%r4423, %r4422};
	xor.b64  	%rd6863, %rd6861, %rd6862;
	shf.l.wrap.b32 	%r4424, %r4418, %r4419, 25;
	shf.l.wrap.b32 	%r4425, %r4419, %r4418, 25;
	mov.b64 	%rd6864, {%r4425, %r4424};
	xor.b64  	%rd6865, %rd6863, %rd6864;
	xor.b64  	%rd6866, %rd6821, %rd6796;
	and.b64  	%rd6867, %rd6847, %rd6866;
	and.b64  	%rd6868, %rd6821, %rd6796;
	xor.b64  	%rd6869, %rd6867, %rd6868;
	add.s64 	%rd6870, %rd6865, %rd6869;
	add.s64 	%rd6871, %rd6860, %rd6770;
	add.s64 	%rd6872, %rd6870, %rd6860;
	mov.b64 	{%r4426, %r4427}, %rd6871;
	shf.l.wrap.b32 	%r4428, %r4427, %r4426, 18;
	shf.l.wrap.b32 	%r4429, %r4426, %r4427, 18;
	mov.b64 	%rd6873, {%r4429, %r4428};
	shf.l.wrap.b32 	%r4430, %r4427, %r4426, 14;
	shf.l.wrap.b32 	%r4431, %r4426, %r4427, 14;
	mov.b64 	%rd6874, {%r4431, %r4430};
	xor.b64  	%rd6875, %rd6873, %rd6874;
	shf.l.wrap.b32 	%r4432, %r4426, %r4427, 23;
	shf.l.wrap.b32 	%r4433, %r4427, %r4426, 23;
	mov.b64 	%rd6876, {%r4433, %r4432};
	xor.b64  	%rd6877, %rd6875, %rd6876;
	and.b64  	%rd6878, %rd6871, %rd6846;
	not.b64 	%rd6879, %rd6871;
	and.b64  	%rd6880, %rd6820, %rd6879;
	or.b64  	%rd6881, %rd6878, %rd6880;
	add.s64 	%rd6882, %rd6881, %rd6795;
	add.s64 	%rd6883, %rd6882, %rd6877;
	ld.const.u64 	%rd6884, [K+616];
	add.s64 	%rd6885, %rd6883, %rd6884;
	add.s64 	%rd6886, %rd6885, %rd4891;
	mov.b64 	{%r4434, %r4435}, %rd6872;
	shf.l.wrap.b32 	%r4436, %r4435, %r4434, 4;
	shf.l.wrap.b32 	%r4437, %r4434, %r4435, 4;
	mov.b64 	%rd6887, {%r4437, %r4436};
	shf.l.wrap.b32 	%r4438, %r4434, %r4435, 30;
	shf.l.wrap.b32 	%r4439, %r4435, %r4434, 30;
	mov.b64 	%rd6888, {%r4439, %r4438};
	xor.b64  	%rd6889, %rd6887, %rd6888;
	shf.l.wrap.b32 	%r4440, %r4434, %r4435, 25;
	shf.l.wrap.b32 	%r4441, %r4435, %r4434, 25;
	mov.b64 	%rd6890, {%r4441, %r4440};
	xor.b64  	%rd6891, %rd6889, %rd6890;
	xor.b64  	%rd6892, %rd6847, %rd6821;
	and.b64  	%rd6893, %rd6872, %rd6892;
	and.b64  	%rd6894, %rd6847, %rd6821;
	xor.b64  	%rd6895, %rd6893, %rd6894;
	add.s64 	%rd6896, %rd6891, %rd6895;
	add.s64 	%rd6897, %rd6886, %rd6796;
	add.s64 	%rd6898, %rd6896, %rd6886;
	mov.b64 	{%r4442, %r4443}, %rd6897;
	shf.l.wrap.b32 	%r4444, %r4443, %r4442, 18;
	shf.l.wrap.b32 	%r4445, %r4442, %r4443, 18;
	mov.b64 	%rd6899, {%r4445, %r4444};
	shf.l.wrap.b32 	%r4446, %r4443, %r4442, 14;
	shf.l.wrap.b32 	%r4447, %r4442, %r4443, 14;
	mov.b64 	%rd6900, {%r4447, %r4446};
	xor.b64  	%rd6901, %rd6899, %rd6900;
	shf.l.wrap.b32 	%r4448, %r4442, %r4443, 23;
	shf.l.wrap.b32 	%r4449, %r4443, %r4442, 23;
	mov.b64 	%rd6902, {%r4449, %r4448};
	xor.b64  	%rd6903, %rd6901, %rd6902;
	and.b64  	%rd6904, %rd6897, %rd6871;
	not.b64 	%rd6905, %rd6897;
	and.b64  	%rd6906, %rd6846, %rd6905;
	or.b64  	%rd6907, %rd6904, %rd6906;
	add.s64 	%rd6908, %rd6907, %rd6820;
	add.s64 	%rd6909, %rd6908, %rd6903;
	add.s64 	%rd6910, %rd6909, %rd51;
	add.s64 	%rd6911, %rd6910, %rd4904;
	mov.b64 	{%r4450, %r4451}, %rd6898;
	shf.l.wrap.b32 	%r4452, %r4451, %r4450, 4;
	shf.l.wrap.b32 	%r4453, %r4450, %r4451, 4;
	mov.b64 	%rd6912, {%r4453, %r4452};
	shf.l.wrap.b32 	%r4454, %r4450, %r4451, 30;
	shf.l.wrap.b32 	%r4455, %r4451, %r4450, 30;
	mov.b64 	%rd6913, {%r4455, %r4454};
	xor.b64  	%rd6914, %rd6912, %rd6913;
	shf.l.wrap.b32 	%r4456, %r4450, %r4451, 25;
	shf.l.wrap.b32 	%r4457, %r4451, %r4450, 25;
	mov.b64 	%rd6915, {%r4457, %r4456};
	xor.b64  	%rd6916, %rd6914, %rd6915;
	xor.b64  	%rd6917, %rd6872, %rd6847;
	and.b64  	%rd6918, %rd6898, %rd6917;
	and.b64  	%rd6919, %rd6872, %rd6847;
	xor.b64  	%rd6920, %rd6918, %rd6919;
	add.s64 	%rd6921, %rd6916, %rd6920;
	add.s64 	%rd6922, %rd6911, %rd6821;
	add.s64 	%rd6923, %rd6921, %rd6911;
	mov.b64 	{%r4458, %r4459}, %rd6922;
	shf.l.wrap.b32 	%r4460, %r4459, %r4458, 18;
	shf.l.wrap.b32 	%r4461, %r4458, %r4459, 18;
	mov.b64 	%rd6924, {%r4461, %r4460};
	shf.l.wrap.b32 	%r4462, %r4459, %r4458, 14;
	shf.l.wrap.b32 	%r4463, %r4458, %r4459, 14;
	mov.b64 	%rd6925, {%r4463, %r4462};
	xor.b64  	%rd6926, %rd6924, %rd6925;
	shf.l.wrap.b32 	%r4464, %r4458, %r4459, 23;
	shf.l.wrap.b32 	%r4465, %r4459, %r4458, 23;
	mov.b64 	%rd6927, {%r4465, %r4464};
	xor.b64  	%rd6928, %rd6926, %rd6927;
	and.b64  	%rd6929, %rd6922, %rd6897;
	not.b64 	%rd6930, %rd6922;
	and.b64  	%rd6931, %rd6871, %rd6930;
	or.b64  	%rd6932, %rd6929, %rd6931;
	add.s64 	%rd6933, %rd6932, %rd6846;
	add.s64 	%rd6934, %rd6933, %rd6928;
	ld.const.u64 	%rd6935, [K+632];
	add.s64 	%rd6936, %rd6934, %rd6935;
	add.s64 	%rd6937, %rd6936, %rd4917;
	mov.b64 	{%r4466, %r4467}, %rd6923;
	shf.l.wrap.b32 	%r4468, %r4467, %r4466, 4;
	shf.l.wrap.b32 	%r4469, %r4466, %r4467, 4;
	mov.b64 	%rd6938, {%r4469, %r4468};
	shf.l.wrap.b32 	%r4470, %r4466, %r4467, 30;
	shf.l.wrap.b32 	%r4471, %r4467, %r4466, 30;
	mov.b64 	%rd6939, {%r4471, %r4470};
	xor.b64  	%rd6940, %rd6938, %rd6939;
	shf.l.wrap.b32 	%r4472, %r4466, %r4467, 25;
	shf.l.wrap.b32 	%r4473, %r4467, %r4466, 25;
	mov.b64 	%rd6941, {%r4473, %r4472};
	xor.b64  	%rd6942, %rd6940, %rd6941;
	xor.b64  	%rd6943, %rd6898, %rd6872;
	and.b64  	%rd6944, %rd6923, %rd6943;
	and.b64  	%rd6945, %rd6898, %rd6872;
	xor.b64  	%rd6946, %rd6944, %rd6945;
	add.s64 	%rd6947, %rd6942, %rd6946;
	add.s64 	%rd6948, %rd6937, %rd6847;
	add.s64 	%rd6949, %rd6947, %rd6937;
	add.s64 	%rd6950, %rd6949, 7640891576956012808;
	add.s64 	%rd6951, %rd6923, -4942790177534073029;
	add.s64 	%rd6952, %rd6898, 4354685564936845355;
	add.s64 	%rd6953, %rd6872, -6534734903238641935;
	add.s64 	%rd6954, %rd6948, 5840696475078001361;
	add.s64 	%rd6955, %rd6922, -7276294671716946913;
	add.s64 	%rd6956, %rd6897, 2270897969802886507;
	add.s64 	%rd6957, %rd6871, 6620516959819538809;
	shr.u64 	%rd6958, %rd6950, 56;
	shr.u64 	%rd6959, %rd6950, 48;
	shr.u64 	%rd6960, %rd6950, 40;
	shr.u64 	%rd6961, %rd6950, 24;
	shr.u64 	%rd6962, %rd6950, 16;
	shr.u64 	%rd6963, %rd6950, 8;
	shr.u64 	%rd6964, %rd6951, 56;
	shr.u64 	%rd6965, %rd6951, 48;
	shr.u64 	%rd6966, %rd6951, 40;
	shr.u64 	%rd6967, %rd6951, 24;
	shr.u64 	%rd6968, %rd6951, 16;
	shr.u64 	%rd6969, %rd6951, 8;
	cvt.u32.u64 	%r4474, %rd6950;
	cvt.u32.u64 	%r4475, %rd6963;
	prmt.b32 	%r4476, %r4475, %r4474, 0x3340U;
	cvt.u32.u64 	%r4477, %rd6962;
	cvt.u32.u64 	%r4478, %rd6961;
	prmt.b32 	%r4479, %r4478, %r4477, 0x3340U;
	prmt.b32 	%r4480, %r4479, %r4476, 0x5410U;
	{ .reg .b32 tmp; mov.b64 {tmp, %r4481}, %rd6950; }
	cvt.u32.u64 	%r4482, %rd6960;
	prmt.b32 	%r4483, %r4482, %r4481, 0x3340U;
	cvt.u32.u64 	%r4484, %rd6959;
	cvt.u32.u64 	%r4485, %rd6958;
	prmt.b32 	%r4486, %r4485, %r4484, 0x3340U;
	prmt.b32 	%r4487, %r4486, %r4483, 0x5410U;
	cvt.u32.u64 	%r4488, %rd6951;
	cvt.u32.u64 	%r4489, %rd6969;
	prmt.b32 	%r4490, %r4489, %r4488, 0x3340U;
	cvt.u32.u64 	%r4491, %rd6968;
	cvt.u32.u64 	%r4492, %rd6967;
	prmt.b32 	%r4493, %r4492, %r4491, 0x3340U;
	prmt.b32 	%r4494, %r4493, %r4490, 0x5410U;
	{ .reg .b32 tmp; mov.b64 {tmp, %r4495}, %rd6951; }
	cvt.u32.u64 	%r4496, %rd6966;
	prmt.b32 	%r4497, %r4496, %r4495, 0x3340U;
	cvt.u32.u64 	%r4498, %rd6965;
	cvt.u32.u64 	%r4499, %rd6964;
	prmt.b32 	%r4500, %r4499, %r4498, 0x3340U;
	prmt.b32 	%r4501, %r4500, %r4497, 0x5410U;
	st.local.v4.b32 	[%rd5], {%r4487, %r4480, %r4501, %r4494};
	shr.u64 	%rd6970, %rd6952, 56;
	shr.u64 	%rd6971, %rd6952, 48;
	shr.u64 	%rd6972, %rd6952, 40;
	shr.u64 	%rd6973, %rd6952, 24;
	shr.u64 	%rd6974, %rd6952, 16;
	shr.u64 	%rd6975, %rd6952, 8;
	shr.u64 	%rd6976, %rd6953, 56;
	shr.u64 	%rd6977, %rd6953, 48;
	shr.u64 	%rd6978, %rd6953, 40;
	shr.u64 	%rd6979, %rd6953, 24;
	shr.u64 	%rd6980, %rd6953, 16;
	shr.u64 	%rd6981, %rd6953, 8;
	cvt.u32.u64 	%r4502, %rd6952;
	cvt.u32.u64 	%r4503, %rd6975;
	prmt.b32 	%r4504, %r4503, %r4502, 0x3340U;
	cvt.u32.u64 	%r4505, %rd6974;
	cvt.u32.u64 	%r4506, %rd6973;
	prmt.b32 	%r4507, %r4506, %r4505, 0x3340U;
	prmt.b32 	%r4508, %r4507, %r4504, 0x5410U;
	{ .reg .b32 tmp; mov.b64 {tmp, %r4509}, %rd6952; }
	cvt.u32.u64 	%r4510, %rd6972;
	prmt.b32 	%r4511, %r4510, %r4509, 0x3340U;
	cvt.u32.u64 	%r4512, %rd6971;
	cvt.u32.u64 	%r4513, %rd6970;
	prmt.b32 	%r4514, %r4513, %r4512, 0x3340U;
	prmt.b32 	%r4515, %r4514, %r4511, 0x5410U;
	cvt.u32.u64 	%r4516, %rd6953;
	cvt.u32.u64 	%r4517, %rd6981;
	prmt.b32 	%r4518, %r4517, %r4516, 0x3340U;
	cvt.u32.u64 	%r4519, %rd6980;
	cvt.u32.u64 	%r4520, %rd6979;
	prmt.b32 	%r4521, %r4520, %r4519, 0x3340U;
	prmt.b32 	%r4522, %r4521, %r4518, 0x5410U;
	{ .reg .b32 tmp; mov.b64 {tmp, %r4523}, %rd6953; }
	cvt.u32.u64 	%r4524, %rd6978;
	prmt.b32 	%r4525, %r4524, %r4523, 0x3340U;
	cvt.u32.u64 	%r4526, %rd6977;
	cvt.u32.u64 	%r4527, %rd6976;
	prmt.b32 	%r4528, %r4527, %r4526, 0x3340U;
	prmt.b32 	%r4529, %r4528, %r4525, 0x5410U;
	st.local.v4.b32 	[%rd5+16], {%r4515, %r4508, %r4529, %r4522};
	shr.u64 	%rd6982, %rd6954, 56;
	shr.u64 	%rd6983, %rd6954, 48;
	shr.u64 	%rd6984, %rd6954, 40;
	shr.u64 	%rd6985, %rd6954, 24;
	shr.u64 	%rd6986, %rd6954, 16;
	shr.u64 	%rd6987, %rd6954, 8;
	shr.u64 	%rd6988, %rd6955, 56;
	shr.u64 	%rd6989, %rd6955, 48;
	shr.u64 	%rd6990, %rd6955, 40;
	shr.u64 	%rd6991, %rd6955, 24;
	shr.u64 	%rd6992, %rd6955, 16;
	shr.u64 	%rd6993, %rd6955, 8;
	cvt.u32.u64 	%r4530, %rd6954;
	cvt.u32.u64 	%r4531, %rd6987;
	prmt.b32 	%r4532, %r4531, %r4530, 0x3340U;
	cvt.u32.u64 	%r4533, %rd6986;
	cvt.u32.u64 	%r4534, %rd6985;
	prmt.b32 	%r4535, %r4534, %r4533, 0x3340U;
	prmt.b32 	%r4536, %r4535, %r4532, 0x5410U;
	{ .reg .b32 tmp; mov.b64 {tmp, %r4537}, %rd6954; }
	cvt.u32.u64 	%r4538, %rd6984;
	prmt.b32 	%r4539, %r4538, %r4537, 0x3340U;
	cvt.u32.u64 	%r4540, %rd6983;
	cvt.u32.u64 	%r4541, %rd6982;
	prmt.b32 	%r4542, %r4541, %r4540, 0x3340U;
	prmt.b32 	%r4543, %r4542, %r4539, 0x5410U;
	cvt.u32.u64 	%r4544, %rd6955;
	cvt.u32.u64 	%r4545, %rd6993;
	prmt.b32 	%r4546, %r4545, %r4544, 0x3340U;
	cvt.u32.u64 	%r4547, %rd6992;
	cvt.u32.u64 	%r4548, %rd6991;
	prmt.b32 	%r4549, %r4548, %r4547, 0x3340U;
	prmt.b32 	%r4550, %r4549, %r4546, 0x5410U;
	{ .reg .b32 tmp; mov.b64 {tmp, %r4551}, %rd6955; }
	cvt.u32.u64 	%r4552, %rd6990;
	prmt.b32 	%r4553, %r4552, %r4551, 0x3340U;
	cvt.u32.u64 	%r4554, %rd6989;
	cvt.u32.u64 	%r4555, %rd6988;
	prmt.b32 	%r4556, %r4555, %r4554, 0x3340U;
	prmt.b32 	%r4557, %r4556, %r4553, 0x5410U;
	st.local.v4.b32 	[%rd5+32], {%r4543, %r4536, %r4557, %r4550};
	shr.u64 	%rd6994, %rd6956, 56;
	shr.u64 	%rd6995, %rd6956, 48;
	shr.u64 	%rd6996, %rd6956, 40;
	shr.u64 	%rd6997, %rd6956, 24;
	shr.u64 	%rd6998, %rd6956, 16;
	shr.u64 	%rd6999, %rd6956, 8;
	shr.u64 	%rd7000, %rd6957, 56;
	shr.u64 	%rd7001, %rd6957, 48;
	shr.u64 	%rd7002, %rd6957, 40;
	shr.u64 	%rd7003, %rd6957, 24;
	shr.u64 	%rd7004, %rd6957, 16;
	shr.u64 	%rd7005, %rd6957, 8;
	cvt.u32.u64 	%r4558, %rd6956;
	cvt.u32.u64 	%r4559, %rd6999;
	prmt.b32 	%r4560, %r4559, %r4558, 0x3340U;
	cvt.u32.u64 	%r4561, %rd6998;
	cvt.u32.u64 	%r4562, %rd6997;
	prmt.b32 	%r4563, %r4562, %r4561, 0x3340U;
	prmt.b32 	%r4564, %r4563, %r4560, 0x5410U;
	{ .reg .b32 tmp; mov.b64 {tmp, %r4565}, %rd6956; }
	cvt.u32.u64 	%r4566, %rd6996;
	prmt.b32 	%r4567, %r4566, %r4565, 0x3340U;
	cvt.u32.u64 	%r4568, %rd6995;
	cvt.u32.u64 	%r4569, %rd6994;
	prmt.b32 	%r4570, %r4569, %r4568, 0x3340U;
	prmt.b32 	%r4571, %r4570, %r4567, 0x5410U;
	cvt.u32.u64 	%r4572, %rd6957;
	cvt.u32.u64 	%r4573, %rd7005;
	prmt.b32 	%r4574, %r4573, %r4572, 0x3340U;
	cvt.u32.u64 	%r4575, %rd7004;
	cvt.u32.u64 	%r4576, %rd7003;
	prmt.b32 	%r4577, %r4576, %r4575, 0x3340U;
	prmt.b32 	%r4578, %r4577, %r4574, 0x5410U;
	{ .reg .b32 tmp; mov.b64 {tmp, %r4579}, %rd6957; }
	cvt.u32.u64 	%r4580, %rd7002;
	prmt.b32 	%r4581, %r4580, %r4579, 0x3340U;
	cvt.u32.u64 	%r4582, %rd7001;
	cvt.u32.u64 	%r4583, %rd7000;
	prmt.b32 	%r4584, %r4583, %r4582, 0x3340U;
	prmt.b32 	%r4585, %r4584, %r4581, 0x5410U;
	st.local.v4.b32 	[%rd5+48], {%r4571, %r4564, %r4585, %r4578};
	mov.b32 	%r11252, 64;
	mov.u64 	%rd17462, %rd5;
$L__BB0_77:
	setp.lt.s32 	%p55, %r11252, 1;
	@%p55 bra 	$L__BB0_84;
	and.b32  	%r106, %r11252, 3;
	setp.lt.u32 	%p56, %r11252, 4;
	mov.b32 	%r11245, 0;
	@%p56 bra 	$L__BB0_81;
	and.b32  	%r107, %r11252, 2147483644;
	mov.b32 	%r11245, 0;
	mov.u32 	%r11246, %r11245;
$L__BB0_80:
	cvt.u64.u32 	%rd7006, %r11245;
	add.s64 	%rd7007, %rd17462, %rd7006;
	ld.local.u8 	%rs232, [%rd7007];
	xor.b16  	%rs233, %rs232, 54;
	add.s64 	%rd7008, %rd5, %rd7006;
	st.local.u8 	[%rd7008], %rs233;
	ld.local.u8 	%rs234, [%rd7007];
	xor.b16  	%rs235, %rs234, 92;
	add.s64 	%rd7009, %rd6, %rd7006;
	ld.local.u8 	%rs236, [%rd7007+1];
	xor.b16  	%rs237, %rs236, 54;
	st.local.u8 	[%rd7008+1], %rs237;
	ld.local.u8 	%rs238, [%rd7007+1];
	xor.b16  	%rs239, %rs238, 92;
	ld.local.u8 	%rs240, [%rd7007+2];
	xor.b16  	%rs241, %rs240, 54;
	st.local.u8 	[%rd7008+2], %rs241;
	ld.local.u8 	%rs242, [%rd7007+2];
	xor.b16  	%rs243, %rs242, 92;
	ld.local.u8 	%rs244, [%rd7007+3];
	xor.b16  	%rs245, %rs244, 54;
	st.local.u8 	[%rd7008+3], %rs245;
	ld.local.u8 	%rs246, [%rd7007+3];
	xor.b16  	%rs247, %rs246, 92;
	cvt.u32.u16 	%r4588, %rs235;
	cvt.u32.u16 	%r4589, %rs239;
	prmt.b32 	%r4590, %r4588, %r4589, 0x3340U;
	cvt.u32.u16 	%r4591, %rs243;
	cvt.u32.u16 	%r4592, %rs247;
	prmt.b32 	%r4593, %r4591, %r4592, 0x3340U;
	prmt.b32 	%r4594, %r4590, %r4593, 0x5410U;
	st.local.u32 	[%rd7009], %r4594;
	add.s32 	%r11245, %r11245, 4;
	add.s32 	%r11246, %r11246, 4;
	setp.eq.s32 	%p57, %r11246, %r107;
	@%p57 bra 	$L__BB0_81;
	bra.uni 	$L__BB0_80;
$L__BB0_81:
	setp.eq.s32 	%p58, %r106, 0;
	@%p58 bra 	$L__BB0_84;
	mov.b32 	%r11244, 0;
$L__BB0_83:
	.pragma "nounroll";
	cvt.u64.u32 	%rd7010, %r11245;
	add.s64 	%rd7011, %rd17462, %rd7010;
	ld.local.u8 	%rs248, [%rd7011];
	xor.b16  	%rs249, %rs248, 54;
	add.s64 	%rd7012, %rd5, %rd7010;
	st.local.u8 	[%rd7012], %rs249;
	ld.local.u8 	%rs250, [%rd7011];
	xor.b16  	%rs251, %rs250, 92;
	add.s64 	%rd7013, %rd6, %rd7010;
	st.local.u8 	[%rd7013], %rs251;
	add.s32 	%r11245, %r11245, 1;
	add.s32 	%r11244, %r11244, 1;
	setp.ne.s32 	%p59, %r11244, %r106;
	@%p59 bra 	$L__BB0_83;
$L__BB0_84:
	setp.gt.s32 	%p60, %r11252, 127;
	@%p60 bra 	$L__BB0_97;
	sub.s32 	%r113, 128, %r11252;
	and.b32  	%r114, %r113, 15;
	add.s32 	%r4596, %r11252, -113;
	setp.lt.u32 	%p61, %r4596, 15;
	@%p61 bra 	$L__BB0_88;
	and.b32  	%r115, %r113, -16;
	mov.b32 	%r11253, 0;
$L__BB0_87:
	.pragma "nounroll";
	cvt.s64.s32 	%rd7014, %r11252;
	add.s64 	%rd7015, %rd5, %rd7014;
	mov.b16 	%rs252, 54;
	st.local.u8 	[%rd7015], %rs252;
	add.s64 	%rd7016, %rd6, %rd7014;
	mov.b16 	%rs253, 92;
	st.local.u8 	[%rd7016], %rs253;
	st.local.u8 	[%rd7015+1], %rs252;
	st.local.u8 	[%rd7016+1], %rs253;
	st.local.u8 	[%rd7015+2], %rs252;
	st.local.u8 	[%rd7016+2], %rs253;
	st.local.u8 	[%rd7015+3], %rs252;
	st.local.u8 	[%rd7016+3], %rs253;
	st.local.u8 	[%rd7015+4], %rs252;
	st.local.u8 	[%rd7016+4], %rs253;
	st.local.u8 	[%rd7015+5], %rs252;
	st.local.u8 	[%rd7016+5], %rs253;
	st.local.u8 	[%rd7015+6], %rs252;
	st.local.u8 	[%rd7016+6], %rs253;
	st.local.u8 	[%rd7015+7], %rs252;
	st.local.u8 	[%rd7016+7], %rs253;
	st.local.u8 	[%rd7015+8], %rs252;
	st.local.u8 	[%rd7016+8], %rs253;
	st.local.u8 	[%rd7015+9], %rs252;
	st.local.u8 	[%rd7016+9], %rs253;
	st.local.u8 	[%rd7015+10], %rs252;
	st.local.u8 	[%rd7016+10], %rs253;
	st.local.u8 	[%rd7015+11], %rs252;
	st.local.u8 	[%rd7016+11], %rs253;
	st.local.u8 	[%rd7015+12], %rs252;
	st.local.u8 	[%rd7016+12], %rs253;
	st.local.u8 	[%rd7015+13], %rs252;
	st.local.u8 	[%rd7016+13], %rs253;
	st.local.u8 	[%rd7015+14], %rs252;
	st.local.u8 	[%rd7016+14], %rs253;
	st.local.u8 	[%rd7015+15], %rs252;
	st.local.u8 	[%rd7016+15], %rs253;
	add.s32 	%r11252, %r11252, 16;
	add.s32 	%r11253, %r11253, 16;
	setp.eq.s32 	%p62, %r11253, %r115;
	@%p62 bra 	$L__BB0_88;
	bra.uni 	$L__BB0_87;
$L__BB0_88:
	setp.eq.s32 	%p63, %r114, 0;
	@%p63 bra 	$L__BB0_97;
	and.b32  	%r121, %r113, 7;
	setp.lt.u32 	%p64, %r114, 8;
	@%p64 bra 	$L__BB0_91;
	cvt.s64.s32 	%rd7017, %r11252;
	add.s64 	%rd7018, %rd5, %rd7017;
	mov.b16 	%rs254, 54;
	st.local.u8 	[%rd7018], %rs254;
	add.s64 	%rd7019, %rd6, %rd7017;
	mov.b16 	%rs255, 92;
	st.local.u8 	[%rd7019], %rs255;
	st.local.u8 	[%rd7018+1], %rs254;
	st.local.u8 	[%rd7019+1], %rs255;
	st.local.u8 	[%rd7018+2], %rs254;
	st.local.u8 	[%rd7019+2], %rs255;
	st.local.u8 	[%rd7018+3], %rs254;
	st.local.u8 	[%rd7019+3], %rs255;
	st.local.u8 	[%rd7018+4], %rs254;
	st.local.u8 	[%rd7019+4], %rs255;
	st.local.u8 	[%rd7018+5], %rs254;
	st.local.u8 	[%rd7019+5], %rs255;
	st.local.u8 	[%rd7018+6], %rs254;
	st.local.u8 	[%rd7019+6], %rs255;
	st.local.u8 	[%rd7018+7], %rs254;
	st.local.u8 	[%rd7019+7], %rs255;
	add.s32 	%r11252, %r11252, 8;
$L__BB0_91:
	setp.eq.s32 	%p65, %r121, 0;
	@%p65 bra 	$L__BB0_97;
	and.b32  	%r124, %r113, 3;
	setp.lt.u32 	%p66, %r121, 4;
	@%p66 bra 	$L__BB0_94;
	cvt.s64.s32 	%rd7020, %r11252;
	add.s64 	%rd7021, %rd5, %rd7020;
	mov.b16 	%rs256, 54;
	st.local.u8 	[%rd7021], %rs256;
	add.s64 	%rd7022, %rd6, %rd7020;
	mov.b16 	%rs257, 92;
	st.local.u8 	[%rd7022], %rs257;
	st.local.u8 	[%rd7021+1], %rs256;
	st.local.u8 	[%rd7022+1], %rs257;
	st.local.u8 	[%rd7021+2], %rs256;
	st.local.u8 	[%rd7022+2], %rs257;
	st.local.u8 	[%rd7021+3], %rs256;
	st.local.u8 	[%rd7022+3], %rs257;
	add.s32 	%r11252, %r11252, 4;
$L__BB0_94:
	setp.eq.s32 	%p67, %r124, 0;
	@%p67 bra 	$L__BB0_97;
	mov.b32 	%r11251, 0;
$L__BB0_96:
	.pragma "nounroll";
	cvt.s64.s32 	%rd7023, %r11252;
	add.s64 	%rd7024, %rd5, %rd7023;
	mov.b16 	%rs258, 54;
	st.local.u8 	[%rd7024], %rs258;
	add.s64 	%rd7025, %rd6, %rd7023;
	mov.b16 	%rs259, 92;
	st.local.u8 	[%rd7025], %rs259;
	add.s32 	%r11252, %r11252, 1;
	add.s32 	%r11251, %r11251, 1;
	setp.eq.s32 	%p68, %r11251, %r124;
	@%p68 bra 	$L__BB0_97;
	bra.uni 	$L__BB0_96;
$L__BB0_97:
	ld.local.v4.b32 	{%r4600, %r4601, %r4602, %r4603}, [%rd6];
	bfe.u32 	%r4604, %r4603, 24, 8;
	bfe.u32 	%r4605, %r4602, 24, 8;
	bfe.u32 	%r4606, %r4602, 16, 8;
	bfe.u32 	%r4607, %r4602, 8, 8;
	bfe.u32 	%r4608, %r4602, 0, 8;
	bfe.u32 	%r4609, %r4601, 24, 8;
	bfe.u32 	%r4610, %r4600, 24, 8;
	bfe.u32 	%r4611, %r4600, 16, 8;
	bfe.u32 	%r4612, %r4600, 8, 8;
	bfe.u32 	%r4613, %r4600, 0, 8;
	ld.local.v4.b32 	{%r4614, %r4615, %r4616, %r4617}, [%rd6+16];
	bfe.u32 	%r4618, %r4617, 24, 8;
	bfe.u32 	%r4619, %r4616, 24, 8;
	bfe.u32 	%r4620, %r4616, 16, 8;
	bfe.u32 	%r4621, %r4616, 8, 8;
	bfe.u32 	%r4622, %r4616, 0, 8;
	bfe.u32 	%r4623, %r4615, 24, 8;
	bfe.u32 	%r4624, %r4614, 24, 8;
	bfe.u32 	%r4625, %r4614, 16, 8;
	bfe.u32 	%r4626, %r4614, 8, 8;
	bfe.u32 	%r4627, %r4614, 0, 8;
	ld.local.v4.b32 	{%r4628, %r4629, %r4630, %r4631}, [%rd6+32];
	bfe.u32 	%r4632, %r4631, 24, 8;
	bfe.u32 	%r4633, %r4630, 24, 8;
	bfe.u32 	%r4634, %r4630, 16, 8;
	bfe.u32 	%r4635, %r4630, 8, 8;
	bfe.u32 	%r4636, %r4630, 0, 8;
	bfe.u32 	%r4637, %r4629, 24, 8;
	bfe.u32 	%r4638, %r4628, 24, 8;
	bfe.u32 	%r4639, %r4628, 16, 8;
	bfe.u32 	%r4640, %r4628, 8, 8;
	bfe.u32 	%r4641, %r4628, 0, 8;
	ld.local.v4.b32 	{%r4642, %r4643, %r4644, %r4645}, [%rd6+48];
	bfe.u32 	%r4646, %r4645, 24, 8;
	bfe.u32 	%r4647, %r4644, 24, 8;
	bfe.u32 	%r4648, %r4644, 16, 8;
	bfe.u32 	%r4649, %r4644, 8, 8;
	bfe.u32 	%r4650, %r4644, 0, 8;
	bfe.u32 	%r4651, %r4643, 24, 8;
	bfe.u32 	%r4652, %r4642, 24, 8;
	bfe.u32 	%r4653, %r4642, 16, 8;
	bfe.u32 	%r4654, %r4642, 8, 8;
	bfe.u32 	%r4655, %r4642, 0, 8;
	ld.local.v4.b32 	{%r4656, %r4657, %r4658, %r4659}, [%rd6+64];
	bfe.u32 	%r4660, %r4659, 24, 8;
	bfe.u32 	%r4661, %r4658, 24, 8;
	bfe.u32 	%r4662, %r4658, 16, 8;
	bfe.u32 	%r4663, %r4658, 8, 8;
	bfe.u32 	%r4664, %r4658, 0, 8;
	bfe.u32 	%r4665, %r4657, 24, 8;
	bfe.u32 	%r4666, %r4656, 24, 8;
	bfe.u32 	%r4667, %r4656, 16, 8;
	bfe.u32 	%r4668, %r4656, 8, 8;
	bfe.u32 	%r4669, %r4656, 0, 8;
	ld.local.v4.b32 	{%r4670, %r4671, %r4672, %r4673}, [%rd6+80];
	bfe.u32 	%r4674, %r4673, 24, 8;
	bfe.u32 	%r4675, %r4672, 24, 8;
	bfe.u32 	%r4676, %r4672, 16, 8;
	bfe.u32 	%r4677, %r4672, 8, 8;
	bfe.u32 	%r4678, %r4672, 0, 8;
	bfe.u32 	%r4679, %r4671, 24, 8;
	bfe.u32 	%r4680, %r4670, 24, 8;
	bfe.u32 	%r4681, %r4670, 16, 8;
	bfe.u32 	%r4682, %r4670, 8, 8;
	bfe.u32 	%r4683, %r4670, 0, 8;
	ld.local.v4.b32 	{%r4684, %r4685, %r4686, %r4687}, [%rd6+96];
	bfe.u32 	%r4688, %r4687, 24, 8;
	bfe.u32 	%r4689, %r4686, 24, 8;
	bfe.u32 	%r4690, %r4686, 16, 8;
	bfe.u32 	%r4691, %r4686, 8, 8;
	bfe.u32 	%r4692, %r4686, 0, 8;
	bfe.u32 	%r4693, %r4685, 24, 8;
	bfe.u32 	%r4694, %r4684, 24, 8;
	bfe.u32 	%r4695, %r4684, 16, 8;
	bfe.u32 	%r4696, %r4684, 8, 8;
	bfe.u32 	%r4697, %r4684, 0, 8;
	ld.local.v4.b32 	{%r4698, %r4699, %r4700, %r4701}, [%rd6+112];
	bfe.u32 	%r4702, %r4701, 24, 8;
	bfe.u32 	%r4703, %r4700, 24, 8;
	bfe.u32 	%r4704, %r4700, 16, 8;
	bfe.u32 	%r4705, %r4700, 8, 8;
	bfe.u32 	%r4706, %r4700, 0, 8;
	bfe.u32 	%r4707, %r4699, 24, 8;
	bfe.u32 	%r4708, %r4698, 24, 8;
	bfe.u32 	%r4709, %r4698, 16, 8;
	bfe.u32 	%r4710, %r4698, 8, 8;
	bfe.u32 	%r4711, %r4698, 0, 8;
	cvt.u64.u32 	%rd7026, %r4613;
	shl.b64 	%rd7027, %rd7026, 56;
	cvt.u64.u32 	%rd7028, %r4612;
	shl.b64 	%rd7029, %rd7028, 48;
	and.b64  	%rd7030, %rd7029, 71776119061217280;
	or.b64  	%rd7031, %rd7030, %rd7027;
	cvt.u64.u32 	%rd7032, %r4611;
	shl.b64 	%rd7033, %rd7032, 40;
	and.b64  	%rd7034, %rd7033, 280375465082880;
	or.b64  	%rd7035, %rd7031, %rd7034;
	cvt.u64.u32 	%rd7036, %r4610;
	shl.b64 	%rd7037, %rd7036, 32;
	and.b64  	%rd7038, %rd7037, 1095216660480;
	or.b64  	%rd7039, %rd7035, %rd7038;
	bfe.u32 	%r4712, %r4601, 0, 8;
	mul.wide.u32 	%rd7040, %r4712, 16777216;
	or.b64  	%rd7041, %rd7039, %rd7040;
	bfe.u32 	%r4713, %r4601, 8, 8;
	mul.wide.u32 	%rd7042, %r4713, 65536;
	or.b64  	%rd7043, %rd7041, %rd7042;
	bfe.u32 	%r4714, %r4601, 16, 8;
	mul.wide.u32 	%rd7044, %r4714, 256;
	or.b64  	%rd7045, %rd7043, %rd7044;
	cvt.u64.u32 	%rd7046, %r4609;
	and.b64  	%rd7047, %rd7046, 255;
	or.b64  	%rd7048, %rd7045, %rd7047;
	cvt.u64.u32 	%rd7049, %r4608;
	shl.b64 	%rd7050, %rd7049, 56;
	cvt.u64.u32 	%rd7051, %r4607;
	shl.b64 	%rd7052, %rd7051, 48;
	and.b64  	%rd7053, %rd7052, 71776119061217280;
	or.b64  	%rd7054, %rd7053, %rd7050;
	cvt.u64.u32 	%rd7055, %r4606;
	shl.b64 	%rd7056, %rd7055, 40;
	and.b64  	%rd7057, %rd7056, 280375465082880;
	or.b64  	%rd7058, %rd7054, %rd7057;
	cvt.u64.u32 	%rd7059, %r4605;
	shl.b64 	%rd7060, %rd7059, 32;
	and.b64  	%rd7061, %rd7060, 1095216660480;
	or.b64  	%rd7062, %rd7058, %rd7061;
	bfe.u32 	%r4715, %r4603, 0, 8;
	mul.wide.u32 	%rd7063, %r4715, 16777216;
	or.b64  	%rd7064, %rd7062, %rd7063;
	bfe.u32 	%r4716, %r4603, 8, 8;
	mul.wide.u32 	%rd7065, %r4716, 65536;
	or.b64  	%rd7066, %rd7064, %rd7065;
	bfe.u32 	%r4717, %r4603, 16, 8;
	mul.wide.u32 	%rd7067, %r4717, 256;
	or.b64  	%rd7068, %rd7066, %rd7067;
	cvt.u64.u32 	%rd7069, %r4604;
	and.b64  	%rd7070, %rd7069, 255;
	or.b64  	%rd7071, %rd7068, %rd7070;
	cvt.u64.u32 	%rd7072, %r4627;
	shl.b64 	%rd7073, %rd7072, 56;
	cvt.u64.u32 	%rd7074, %r4626;
	shl.b64 	%rd7075, %rd7074, 48;
	and.b64  	%rd7076, %rd7075, 71776119061217280;
	or.b64  	%rd7077, %rd7076, %rd7073;
	cvt.u64.u32 	%rd7078, %r4625;
	shl.b64 	%rd7079, %rd7078, 40;
	and.b64  	%rd7080, %rd7079, 280375465082880;
	or.b64  	%rd7081, %rd7077, %rd7080;
	cvt.u64.u32 	%rd7082, %r4624;
	shl.b64 	%rd7083, %rd7082, 32;
	and.b64  	%rd7084, %rd7083, 1095216660480;
	or.b64  	%rd7085, %rd7081, %rd7084;
	bfe.u32 	%r4718, %r4615, 0, 8;
	mul.wide.u32 	%rd7086, %r4718, 16777216;
	or.b64  	%rd7087, %rd7085, %rd7086;
	bfe.u32 	%r4719, %r4615, 8, 8;
	mul.wide.u32 	%rd7088, %r4719, 65536;
	or.b64  	%rd7089, %rd7087, %rd7088;
	bfe.u32 	%r4720, %r4615, 16, 8;
	mul.wide.u32 	%rd7090, %r4720, 256;
	or.b64  	%rd7091, %rd7089, %rd7090;
	cvt.u64.u32 	%rd7092, %r4623;
	and.b64  	%rd7093, %rd7092, 255;
	or.b64  	%rd7094, %rd7091, %rd7093;
	cvt.u64.u32 	%rd7095, %r4622;
	shl.b64 	%rd7096, %rd7095, 56;
	cvt.u64.u32 	%rd7097, %r4621;
	shl.b64 	%rd7098, %rd7097, 48;
	and.b64  	%rd7099, %rd7098, 71776119061217280;
	or.b64  	%rd7100, %rd7099, %rd7096;
	cvt.u64.u32 	%rd7101, %r4620;
	shl.b64 	%rd7102, %rd7101, 40;
	and.b64  	%rd7103, %rd7102, 280375465082880;
	or.b64  	%rd7104, %rd7100, %rd7103;
	cvt.u64.u32 	%rd7105, %r4619;
	shl.b64 	%rd7106, %rd7105, 32;
	and.b64  	%rd7107, %rd7106, 1095216660480;
	or.b64  	%rd7108, %rd7104, %rd7107;
	bfe.u32 	%r4721, %r4617, 0, 8;
	mul.wide.u32 	%rd7109, %r4721, 16777216;
	or.b64  	%rd7110, %rd7108, %rd7109;
	bfe.u32 	%r4722, %r4617, 8, 8;
	mul.wide.u32 	%rd7111, %r4722, 65536;
	or.b64  	%rd7112, %rd7110, %rd7111;
	bfe.u32 	%r4723, %r4617, 16, 8;
	mul.wide.u32 	%rd7113, %r4723, 256;
	or.b64  	%rd7114, %rd7112, %rd7113;
	cvt.u64.u32 	%rd7115, %r4618;
	and.b64  	%rd7116, %rd7115, 255;
	or.b64  	%rd7117, %rd7114, %rd7116;
	cvt.u64.u32 	%rd7118, %r4641;
	shl.b64 	%rd7119, %rd7118, 56;
	cvt.u64.u32 	%rd7120, %r4640;
	shl.b64 	%rd7121, %rd7120, 48;
	and.b64  	%rd7122, %rd7121, 71776119061217280;
	or.b64  	%rd7123, %rd7122, %rd7119;
	cvt.u64.u32 	%rd7124, %r4639;
	shl.b64 	%rd7125, %rd7124, 40;
	and.b64  	%rd7126, %rd7125, 280375465082880;
	or.b64  	%rd7127, %rd7123, %rd7126;
	cvt.u64.u32 	%rd7128, %r4638;
	shl.b64 	%rd7129, %rd7128, 32;
	and.b64  	%rd7130, %rd7129, 1095216660480;
	or.b64  	%rd7131, %rd7127, %rd7130;
	bfe.u32 	%r4724, %r4629, 0, 8;
	mul.wide.u32 	%rd7132, %r4724, 16777216;
	or.b64  	%rd7133, %rd7131, %rd7132;
	bfe.u32 	%r4725, %r4629, 8, 8;
	mul.wide.u32 	%rd7134, %r4725, 65536;
	or.b64  	%rd7135, %rd7133, %rd7134;
	bfe.u32 	%r4726, %r4629, 16, 8;
	mul.wide.u32 	%rd7136, %r4726, 256;
	or.b64  	%rd7137, %rd7135, %rd7136;
	cvt.u64.u32 	%rd7138, %r4637;
	and.b64  	%rd7139, %rd7138, 255;
	or.b64  	%rd7140, %rd7137, %rd7139;
	cvt.u64.u32 	%rd7141, %r4636;
	shl.b64 	%rd7142, %rd7141, 56;
	cvt.u64.u32 	%rd7143, %r4635;
	shl.b64 	%rd7144, %rd7143, 48;
	and.b64  	%rd7145, %rd7144, 71776119061217280;
	or.b64  	%rd7146, %rd7145, %rd7142;
	cvt.u64.u32 	%rd7147, %r4634;
	shl.b64 	%rd7148, %rd7147, 40;
	and.b64  	%rd7149, %rd7148, 280375465082880;
	or.b64  	%rd7150, %rd7146, %rd7149;
	cvt.u64.u32 	%rd7151, %r4633;
	shl.b64 	%rd7152, %rd7151, 32;
	and.b64  	%rd7153, %rd7152, 1095216660480;
	or.b64  	%rd7154, %rd7150, %rd7153;
	bfe.u32 	%r4727, %r4631, 0, 8;
	mul.wide.u32 	%rd7155, %r4727, 16777216;
	or.b64  	%rd7156, %rd7154, %rd7155;
	bfe.u32 	%r4728, %r4631, 8, 8;
	mul.wide.u32 	%rd7157, %r4728, 65536;
	or.b64  	%rd7158, %rd7156, %rd7157;
	bfe.u32 	%r4729, %r4631, 16, 8;
	mul.wide.u32 	%rd7159, %r4729, 256;
	or.b64  	%rd7160, %rd7158, %rd7159;
	cvt.u64.u32 	%rd7161, %r4632;
	and.b64  	%rd7162, %rd7161, 255;
	or.b64  	%rd7163, %rd7160, %rd7162;
	cvt.u64.u32 	%rd7164, %r4655;
	shl.b64 	%rd7165, %rd7164, 56;
	cvt.u64.u32 	%rd7166, %r4654;
	shl.b64 	%rd7167, %rd7166, 48;
	and.b64  	%rd7168, %rd7167, 71776119061217280;
	or.b64  	%rd7169, %rd7168, %rd7165;
	cvt.u64.u32 	%rd7170, %r4653;
	shl.b64 	%rd7171, %rd7170, 40;
	and.b64  	%rd7172, %rd7171, 280375465082880;
	or.b64  	%rd7173, %rd7169, %rd7172;
	cvt.u64.u32 	%rd7174, %r4652;
	shl.b64 	%rd7175, %rd7174, 32;
	and.b64  	%rd7176, %rd7175, 1095216660480;
	or.b64  	%rd7177, %rd7173, %rd7176;
	bfe.u32 	%r4730, %r4643, 0, 8;
	mul.wide.u32 	%rd7178, %r4730, 16777216;
	or.b64  	%rd7179, %rd7177, %rd7178;
	bfe.u32 	%r4731, %r4643, 8, 8;
	mul.wide.u32 	%rd7180, %r4731, 65536;
	or.b64  	%rd7181, %rd7179, %rd7180;
	bfe.u32 	%r4732, %r4643, 16, 8;
	mul.wide.u32 	%rd7182, %r4732, 256;
	or.b64  	%rd7183, %rd7181, %rd7182;
	cvt.u64.u32 	%rd7184, %r4651;
	and.b64  	%rd7185, %rd7184, 255;
	or.b64  	%rd7186, %rd7183, %rd7185;
	cvt.u64.u32 	%rd7187, %r4650;
	shl.b64 	%rd7188, %rd7187, 56;
	cvt.u64.u32 	%rd7189, %r4649;
	shl.b64 	%rd7190, %rd7189, 48;
	and.b64  	%rd7191, %rd7190, 71776119061217280;
	or.b64  	%rd7192, %rd7191, %rd7188;
	cvt.u64.u32 	%rd7193, %r4648;
	shl.b64 	%rd7194, %rd7193, 40;
	and.b64  	%rd7195, %rd7194, 280375465082880;
	or.b64  	%rd7196, %rd7192, %rd7195;
	cvt.u64.u32 	%rd7197, %r4647;
	shl.b64 	%rd7198, %rd7197, 32;
	and.b64  	%rd7199, %rd7198, 1095216660480;
	or.b64  	%rd7200, %rd7196, %rd7199;
	bfe.u32 	%r4733, %r4645, 0, 8;
	mul.wide.u32 	%rd7201, %r4733, 16777216;
	or.b64  	%rd7202, %rd7200, %rd7201;
	bfe.u32 	%r4734, %r4645, 8, 8;
	mul.wide.u32 	%rd7203, %r4734, 65536;
	or.b64  	%rd7204, %rd7202, %rd7203;
	bfe.u32 	%r4735, %r4645, 16, 8;
	mul.wide.u32 	%rd7205, %r4735, 256;
	or.b64  	%rd7206, %rd7204, %rd7205;
	cvt.u64.u32 	%rd7207, %r4646;
	and.b64  	%rd7208, %rd7207, 255;
	or.b64  	%rd7209, %rd7206, %rd7208;
	cvt.u64.u32 	%rd7210, %r4669;
	shl.b64 	%rd7211, %rd7210, 56;
	cvt.u64.u32 	%rd7212, %r4668;
	shl.b64 	%rd7213, %rd7212, 48;
	and.b64  	%rd7214, %rd7213, 71776119061217280;
	or.b64  	%rd7215, %rd7214, %rd7211;
	cvt.u64.u32 	%rd7216, %r4667;
	shl.b64 	%rd7217, %rd7216, 40;
	and.b64  	%rd7218, %rd7217, 280375465082880;
	or.b64  	%rd7219, %rd7215, %rd7218;
	cvt.u64.u32 	%rd7220, %r4666;
	shl.b64 	%rd7221, %rd7220, 32;
	and.b64  	%rd7222, %rd7221, 1095216660480;
	or.b64  	%rd7223, %rd7219, %rd7222;
	bfe.u32 	%r4736, %r4657, 0, 8;
	mul.wide.u32 	%rd7224, %r4736, 16777216;
	or.b64  	%rd7225, %rd7223, %rd7224;
	bfe.u32 	%r4737, %r4657, 8, 8;
	mul.wide.u32 	%rd7226, %r4737, 65536;
	or.b64  	%rd7227, %rd7225, %rd7226;
	bfe.u32 	%r4738, %r4657, 16, 8;
	mul.wide.u32 	%rd7228, %r4738, 256;
	or.b64  	%rd7229, %rd7227, %rd7228;
	cvt.u64.u32 	%rd7230, %r4665;
	and.b64  	%rd7231, %rd7230, 255;
	or.b64  	%rd7232, %rd7229, %rd7231;
	cvt.u64.u32 	%rd7233, %r4664;
	shl.b64 	%rd7234, %rd7233, 56;
	cvt.u64.u32 	%rd7235, %r4663;
	shl.b64 	%rd7236, %rd7235, 48;
	and.b64  	%rd7237, %rd7236, 71776119061217280;
	or.b64  	%rd7238, %rd7237, %rd7234;
	cvt.u64.u32 	%rd7239, %r4662;
	shl.b64 	%rd7240, %rd7239, 40;
	and.b64  	%rd7241, %rd7240, 280375465082880;
	or.b64  	%rd7242, %rd7238, %rd7241;
	cvt.u64.u32 	%rd7243, %r4661;
	shl.b64 	%rd7244, %rd7243, 32;
	and.b64  	%rd7245, %rd7244, 1095216660480;
	or.b64  	%rd7246, %rd7242, %rd7245;
	bfe.u32 	%r4739, %r4659, 0, 8;
	mul.wide.u32 	%rd7247, %r4739, 16777216;
	or.b64  	%rd7248, %rd7246, %rd7247;
	bfe.u32 	%r4740, %r4659, 8, 8;
	mul.wide.u32 	%rd7249, %r4740, 65536;
	or.b64  	%rd7250, %rd7248, %rd7249;
	bfe.u32 	%r4741, %r4659, 16, 8;
	mul.wide.u32 	%rd7251, %r4741, 256;
	or.b64  	%rd7252, %rd7250, %rd7251;
	cvt.u64.u32 	%rd7253, %r4660;
	and.b64  	%rd7254, %rd7253, 255;
	or.b64  	%rd7255, %rd7252, %rd7254;
	cvt.u64.u32 	%rd7256, %r4683;
	shl.b64 	%rd7257, %rd7256, 56;
	cvt.u64.u32 	%rd7258, %r4682;
	shl.b64 	%rd7259, %rd7258, 48;
	and.b64  	%rd7260, %rd7259, 71776119061217280;
	or.b64  	%rd7261, %rd7260, %rd7257;
	cvt.u64.u32 	%rd7262, %r4681;
	shl.b64 	%rd7263, %rd7262, 40;
	and.b64  	%rd7264, %rd7263, 280375465082880;
	or.b64  	%rd7265, %rd7261, %rd7264;
	cvt.u64.u32 	%rd7266, %r4680;
	shl.b64 	%rd7267, %rd7266, 32;
	and.b64  	%rd7268, %rd7267, 1095216660480;
	or.b64  	%rd7269, %rd7265, %rd7268;
	bfe.u32 	%r4742, %r4671, 0, 8;
	mul.wide.u32 	%rd7270, %r4742, 16777216;
	or.b64  	%rd7271, %rd7269, %rd7270;
	bfe.u32 	%r4743, %r4671, 8, 8;
	mul.wide.u32 	%rd7272, %r4743, 65536;
	or.b64  	%rd7273, %rd7271, %rd7272;
	bfe.u32 	%r4744, %r4671, 16, 8;
	mul.wide.u32 	%rd7274, %r4744, 256;
	or.b64  	%rd7275, %rd7273, %rd7274;
	cvt.u64.u32 	%rd7276, %r4679;
	and.b64  	%rd7277, %rd7276, 255;
	or.b64  	%rd7278, %rd7275, %rd7277;
	cvt.u64.u32 	%rd7279, %r4678;
	shl.b64 	%rd7280, %rd7279, 56;
	cvt.u64.u32 	%rd7281, %r4677;
	shl.b64 	%rd7282, %rd7281, 48;
	and.b64  	%rd7283, %rd7282, 71776119061217280;
	or.b64  	%rd7284, %rd7283, %rd7280;
	cvt.u64.u32 	%rd7285, %r4676;
	shl.b64 	%rd7286, %rd7285, 40;
	and.b64  	%rd7287, %rd7286, 280375465082880;
	or.b64  	%rd7288, %rd7284, %rd7287;
	cvt.u64.u32 	%rd7289, %r4675;
	shl.b64 	%rd7290, %rd7289, 32;
	and.b64  	%rd7291, %rd7290, 1095216660480;
	or.b64  	%rd7292, %rd7288, %rd7291;
	bfe.u32 	%r4745, %r4673, 0, 8;
	mul.wide.u32 	%rd7293, %r4745, 16777216;
	or.b64  	%rd7294, %rd7292, %rd7293;
	bfe.u32 	%r4746, %r4673, 8, 8;
	mul.wide.u32 	%rd7295, %r4746, 65536;
	or.b64  	%rd7296, %rd7294, %rd7295;
	bfe.u32 	%r4747, %r4673, 16, 8;
	mul.wide.u32 	%rd7297, %r4747, 256;
	or.b64  	%rd7298, %rd7296, %rd7297;
	cvt.u64.u32 	%rd7299, %r4674;
	and.b64  	%rd7300, %rd7299, 255;
	or.b64  	%rd7301, %rd7298, %rd7300;
	cvt.u64.u32 	%rd7302, %r4697;
	shl.b64 	%rd7303, %rd7302, 56;
	cvt.u64.u32 	%rd7304, %r4696;
	shl.b64 	%rd7305, %rd7304, 48;
	and.b64  	%rd7306, %rd7305, 71776119061217280;
	or.b64  	%rd7307, %rd7306, %rd7303;
	cvt.u64.u32 	%rd7308, %r4695;
	shl.b64 	%rd7309, %rd7308, 40;
	and.b64  	%rd7310, %rd7309, 280375465082880;
	or.b64  	%rd7311, %rd7307, %rd7310;
	cvt.u64.u32 	%rd7312, %r4694;
	shl.b64 	%rd7313, %rd7312, 32;
	and.b64  	%rd7314, %rd7313, 1095216660480;
	or.b64  	%rd7315, %rd7311, %rd7314;
	bfe.u32 	%r4748, %r4685, 0, 8;
	mul.wide.u32 	%rd7316, %r4748, 16777216;
	or.b64  	%rd7317, %rd7315, %rd7316;
	bfe.u32 	%r4749, %r4685, 8, 8;
	mul.wide.u32 	%rd7318, %r4749, 65536;
	or.b64  	%rd7319, %rd7317, %rd7318;
	bfe.u32 	%r4750, %r4685, 16, 8;
	mul.wide.u32 	%rd7320, %r4750, 256;
	or.b64  	%rd7321, %rd7319, %rd7320;
	cvt.u64.u32 	%rd7322, %r4693;
	and.b64  	%rd7323, %rd7322, 255;
	or.b64  	%rd7324, %rd7321, %rd7323;
	cvt.u64.u32 	%rd7325, %r4692;
	shl.b64 	%rd7326, %rd7325, 56;
	cvt.u64.u32 	%rd7327, %r4691;
	shl.b64 	%rd7328, %rd7327, 48;
	and.b64  	%rd7329, %rd7328, 71776119061217280;
	or.b64  	%rd7330, %rd7329, %rd7326;
	cvt.u64.u32 	%rd7331, %r4690;
	shl.b64 	%rd7332, %rd7331, 40;
	and.b64  	%rd7333, %rd7332, 280375465082880;
	or.b64  	%rd7334, %rd7330, %rd7333;
	cvt.u64.u32 	%rd7335, %r4689;
	shl.b64 	%rd7336, %rd7335, 32;
	and.b64  	%rd7337, %rd7336, 1095216660480;
	or.b64  	%rd7338, %rd7334, %rd7337;
	bfe.u32 	%r4751, %r4687, 0, 8;
	mul.wide.u32 	%rd7339, %r4751, 16777216;
	or.b64  	%rd7340, %rd7338, %rd7339;
	bfe.u32 	%r4752, %r4687, 8, 8;
	mul.wide.u32 	%rd7341, %r4752, 65536;
	or.b64  	%rd7342, %rd7340, %rd7341;
	bfe.u32 	%r4753, %r4687, 16, 8;
	mul.wide.u32 	%rd7343, %r4753, 256;
	or.b64  	%rd7344, %rd7342, %rd7343;
	cvt.u64.u32 	%rd7345, %r4688;
	and.b64  	%rd7346, %rd7345, 255;
	or.b64  	%rd7347, %rd7344, %rd7346;
	cvt.u64.u32 	%rd7348, %r4711;
	shl.b64 	%rd7349, %rd7348, 56;
	cvt.u64.u32 	%rd7350, %r4710;
	shl.b64 	%rd7351, %rd7350, 48;
	and.b64  	%rd7352, %rd7351, 71776119061217280;
	or.b64  	%rd7353, %rd7352, %rd7349;
	cvt.u64.u32 	%rd7354, %r4709;
	shl.b64 	%rd7355, %rd7354, 40;
	and.b64  	%rd7356, %rd7355, 280375465082880;
	or.b64  	%rd7357, %rd7353, %rd7356;
	cvt.u64.u32 	%rd7358, %r4708;
	shl.b64 	%rd7359, %rd7358, 32;
	and.b64  	%rd7360, %rd7359, 1095216660480;
	or.b64  	%rd7361, %rd7357, %rd7360;
	bfe.u32 	%r4754, %r4699, 0, 8;
	mul.wide.u32 	%rd7362, %r4754, 16777216;
	or.b64  	%rd7363, %rd7361, %rd7362;
	bfe.u32 	%r4755, %r4699, 8, 8;
	mul.wide.u32 	%rd7364, %r4755, 65536;
	or.b64  	%rd7365, %rd7363, %rd7364;
	bfe.u32 	%r4756, %r4699, 16, 8;
	mul.wide.u32 	%rd7366, %r4756, 256;
	or.b64  	%rd7367, %rd7365, %rd7366;
	cvt.u64.u32 	%rd7368, %r4707;
	and.b64  	%rd7369, %rd7368, 255;
	or.b64  	%rd7370, %rd7367, %rd7369;
	cvt.u64.u32 	%rd7371, %r4706;
	shl.b64 	%rd7372, %rd7371, 56;
	cvt.u64.u32 	%rd7373, %r4705;
	shl.b64 	%rd7374, %rd7373, 48;
	and.b64  	%rd7375, %rd7374, 71776119061217280;
	or.b64  	%rd7376, %rd7375, %rd7372;
	cvt.u64.u32 	%rd7377, %r4704;
	shl.b64 	%rd7378, %rd7377, 40;
	and.b64  	%rd7379, %rd7378, 280375465082880;
	or.b64  	%rd7380, %rd7376, %rd7379;
	cvt.u64.u32 	%rd7381, %r4703;
	shl.b64 	%rd7382, %rd7381, 32;
	and.b64  	%rd7383, %rd7382, 1095216660480;
	or.b64  	%rd7384, %rd7380, %rd7383;
	bfe.u32 	%r4757, %r4701, 0, 8;
	mul.wide.u32 	%rd7385, %r4757, 16777216;
	or.b64  	%rd7386, %rd7384, %rd7385;
	bfe.u32 	%r4758, %r4701, 8, 8;
	mul.wide.u32 	%rd7387, %r4758, 65536;
	or.b64  	%rd7388, %rd7386, %rd7387;
	bfe.u32 	%r4759, %r4701, 16, 8;
	mul.wide.u32 	%rd7389, %r4759, 256;
	or.b64  	%rd7390, %rd7388, %rd7389;
	cvt.u64.u32 	%rd7391, %r4702;
	and.b64  	%rd7392, %rd7391, 255;
	or.b64  	%rd7393, %rd7390, %rd7392;
	mov.b64 	{%r4760, %r4761}, %rd7071;
	shf.l.wrap.b32 	%r4762, %r4761, %r4760, 31;
	shf.l.wrap.b32 	%r4763, %r4760, %r4761, 31;
	mov.b64 	%rd7394, {%r4763, %r4762};
	shf.l.wrap.b32 	%r4764, %r4761, %r4760, 24;
	shf.l.wrap.b32 	%r4765, %r4760, %r4761, 24;
	mov.b64 	%rd7395, {%r4765, %r4764};
	xor.b64  	%rd7396, %rd7394, %rd7395;
	shr.u64 	%rd7397, %rd7071, 7;
	xor.b64  	%rd7398, %rd7396, %rd7397;
	mov.b64 	{%r4766, %r4767}, %rd7370;
	shf.l.wrap.b32 	%r4768, %r4767, %r4766, 13;
	shf.l.wrap.b32 	%r4769, %r4766, %r4767, 13;
	mov.b64 	%rd7399, {%r4769, %r4768};
	shf.l.wrap.b32 	%r4770, %r4766, %r4767, 3;
	shf.l.wrap.b32 	%r4771, %r4767, %r4766, 3;
	mov.b64 	%rd7400, {%r4771, %r4770};
	xor.b64  	%rd7401, %rd7399, %rd7400;
	shr.u64 	%rd7402, %rd7370, 6;
	xor.b64  	%rd7403, %rd7401, %rd7402;
	add.s64 	%rd7404, %rd7398, %rd7048;
	add.s64 	%rd7405, %rd7404, %rd7255;
	add.s64 	%rd7406, %rd7405, %rd7403;
	mov.b64 	{%r4772, %r4773}, %rd7094;
	shf.l.wrap.b32 	%r4774, %r4773, %r4772, 31;
	shf.l.wrap.b32 	%r4775, %r4772, %r4773, 31;
	mov.b64 	%rd7407, {%r4775, %r4774};
	shf.l.wrap.b32 	%r4776, %r4773, %r4772, 24;
	shf.l.wrap.b32 	%r4777, %r4772, %r4773, 24;
	mov.b64 	%rd7408, {%r4777, %r4776};
	xor.b64  	%rd7409, %rd7407, %rd7408;
	shr.u64 	%rd7410, %rd7094, 7;
	xor.b64  	%rd7411, %rd7409, %rd7410;
	mov.b64 	{%r4778, %r4779}, %rd7393;
	shf.l.wrap.b32 	%r4780, %r4779, %r4778, 13;
	shf.l.wrap.b32 	%r4781, %r4778, %r4779, 13;
	mov.b64 	%rd7412, {%r4781, %r4780};
	shf.l.wrap.b32 	%r4782, %r4778, %r4779, 3;
	shf.l.wrap.b32 	%r4783, %r4779, %r4778, 3;
	mov.b64 	%rd7413, {%r4783, %r4782};
	xor.b64  	%rd7414, %rd7412, %rd7413;
	shr.u64 	%rd7415, %rd7393, 6;
	xor.b64  	%rd7416, %rd7414, %rd7415;
	add.s64 	%rd7417, %rd7411, %rd7071;
	add.s64 	%rd7418, %rd7417, %rd7278;
	add.s64 	%rd7419, %rd7418, %rd7416;
	mov.b64 	{%r4784, %r4785}, %rd7117;
	shf.l.wrap.b32 	%r4786, %r4785, %r4784, 31;
	shf.l.wrap.b32 	%r4787, %r4784, %r4785, 31;
	mov.b64 	%rd7420, {%r4787, %r4786};
	shf.l.wrap.b32 	%r4788, %r4785, %r4784, 24;
	shf.l.wrap.b32 	%r4789, %r4784, %r4785, 24;
	mov.b64 	%rd7421, {%r4789, %r4788};
	xor.b64  	%rd7422, %rd7420, %rd7421;
	shr.u64 	%rd7423, %rd7117, 7;
	xor.b64  	%rd7424, %rd7422, %rd7423;
	mov.b64 	{%r4790, %r4791}, %rd7406;
	shf.l.wrap.b32 	%r4792, %r4791, %r4790, 13;
	shf.l.wrap.b32 	%r4793, %r4790, %r4791, 13;
	mov.b64 	%rd7425, {%r4793, %r4792};
	shf.l.wrap.b32 	%r4794, %r4790, %r4791, 3;
	shf.l.wrap.b32 	%r4795, %r4791, %r4790, 3;
	mov.b64 	%rd7426, {%r4795, %r4794};
	xor.b64  	%rd7427, %rd7425, %rd7426;
	shr.u64 	%rd7428, %rd7406, 6;
	xor.b64  	%rd7429, %rd7427, %rd7428;
	add.s64 	%rd7430, %rd7424, %rd7094;
	add.s64 	%rd7431, %rd7430, %rd7301;
	add.s64 	%rd7432, %rd7431, %rd7429;
	mov.b64 	{%r4796, %r4797}, %rd7140;
	shf.l.wrap.b32 	%r4798, %r4797, %r4796, 31;
	shf.l.wrap.b32 	%r4799, %r4796, %r4797, 31;
	mov.b64 	%rd7433, {%r4799, %r4798};
	shf.l.wrap.b32 	%r4800, %r4797, %r4796, 24;
	shf.l.wrap.b32 	%r4801, %r4796, %r4797, 24;
	mov.b64 	%rd7434, {%r4801, %r4800};
	xor.b64  	%rd7435, %rd7433, %rd7434;
	shr.u64 	%rd7436, %rd7140, 7;
	xor.b64  	%rd7437, %rd7435, %rd7436;
	mov.b64 	{%r4802, %r4803}, %rd7419;
	shf.l.wrap.b32 	%r4804, %r4803, %r4802, 13;
	shf.l.wrap.b32 	%r4805, %r4802, %r4803, 13;
	mov.b64 	%rd7438, {%r4805, %r4804};
	shf.l.wrap.b32 	%r4806, %r4802, %r4803, 3;
	shf.l.wrap.b32 	%r4807, %r4803, %r4802, 3;
	mov.b64 	%rd7439, {%r4807, %r4806};
	xor.b64  	%rd7440, %rd7438, %rd7439;
	shr.u64 	%rd7441, %rd7419, 6;
	xor.b64  	%rd7442, %rd7440, %rd7441;
	add.s64 	%rd7443, %rd7437, %rd7117;
	add.s64 	%rd7444, %rd7443, %rd7324;
	add.s64 	%rd7445, %rd7444, %rd7442;
	mov.b64 	{%r4808, %r4809}, %rd7163;
	shf.l.wrap.b32 	%r4810, %r4809, %r4808, 31;
	shf.l.wrap.b32 	%r4811, %r4808, %r4809, 31;
	mov.b64 	%rd7446, {%r4811, %r4810};
	shf.l.wrap.b32 	%r4812, %r4809, %r4808, 24;
	shf.l.wrap.b32 	%r4813, %r4808, %r4809, 24;
	mov.b64 	%rd7447, {%r4813, %r4812};
	xor.b64  	%rd7448, %rd7446, %rd7447;
	shr.u64 	%rd7449, %rd7163, 7;
	xor.b64  	%rd7450, %rd7448, %rd7449;
	mov.b64 	{%r4814, %r4815}, %rd7432;
	shf.l.wrap.b32 	%r4816, %r4815, %r4814, 13;
	shf.l.wrap.b32 	%r4817, %r4814, %r4815, 13;
	mov.b64 	%rd7451, {%r4817, %r4816};
	shf.l.wrap.b32 	%r4818, %r4814, %r4815, 3;
	shf.l.wrap.b32 	%r4819, %r4815, %r4814, 3;
	mov.b64 	%rd7452, {%r4819, %r4818};
	xor.b64  	%rd7453, %rd7451, %rd7452;
	shr.u64 	%rd7454, %rd7432, 6;
	xor.b64  	%rd7455, %rd7453, %rd7454;
	add.s64 	%rd7456, %rd7450, %rd7140;
	add.s64 	%rd7457, %rd7456, %rd7347;
	add.s64 	%rd7458, %rd7457, %rd7455;
	mov.b64 	{%r4820, %r4821}, %rd7186;
	shf.l.wrap.b32 	%r4822, %r4821, %r4820, 31;
	shf.l.wrap.b32 	%r4823, %r4820, %r4821, 31;
	mov.b64 	%rd7459, {%r4823, %r4822};
	shf.l.wrap.b32 	%r4824, %r4821, %r4820, 24;
	shf.l.wrap.b32 	%r4825, %r4820, %r4821, 24;
	mov.b64 	%rd7460, {%r4825, %r4824};
	xor.b64  	%rd7461, %rd7459, %rd7460;
	shr.u64 	%rd7462, %rd7186, 7;
	xor.b64  	%rd7463, %rd7461, %rd7462;
	mov.b64 	{%r4826, %r4827}, %rd7445;
	shf.l.wrap.b32 	%r4828, %r4827, %r4826, 13;
	shf.l.wrap.b32 	%r4829, %r4826, %r4827, 13;
	mov.b64 	%rd7464, {%r4829, %r4828};
	shf.l.wrap.b32 	%r4830, %r4826, %r4827, 3;
	shf.l.wrap.b32 	%r4831, %r4827, %r4826, 3;
	mov.b64 	%rd7465, {%r4831, %r4830};
	xor.b64  	%rd7466, %rd7464, %rd7465;
	shr.u64 	%rd7467, %rd7445, 6;
	xor.b64  	%rd7468, %rd7466, %rd7467;
	add.s64 	%rd7469, %rd7463, %rd7163;
	add.s64 	%rd7470, %rd7469, %rd7370;
	add.s64 	%rd7471, %rd7470, %rd7468;
	mov.b64 	{%r4832, %r4833}, %rd7209;
	shf.l.wrap.b32 	%r4834, %r4833, %r4832, 31;
	shf.l.wrap.b32 	%r4835, %r4832, %r4833, 31;
	mov.b64 	%rd7472, {%r4835, %r4834};
	shf.l.wrap.b32 	%r4836, %r4833, %r4832, 24;
	shf.l.wrap.b32 	%r4837, %r4832, %r4833, 24;
	mov.b64 	%rd7473, {%r4837, %r4836};
	xor.b64  	%rd7474, %rd7472, %rd7473;
	shr.u64 	%rd7475, %rd7209, 7;
	xor.b64  	%rd7476, %rd7474, %rd7475;
	mov.b64 	{%r4838, %r4839}, %rd7458;
	shf.l.wrap.b32 	%r4840, %r4839, %r4838, 13;
	shf.l.wrap.b32 	%r4841, %r4838, %r4839, 13;
	mov.b64 	%rd7477, {%r4841, %r4840};
	shf.l.wrap.b32 	%r4842, %r4838, %r4839, 3;
	shf.l.wrap.b32 	%r4843, %r4839, %r4838, 3;
	mov.b64 	%rd7478, {%r4843, %r4842};
	xor.b64  	%rd7479, %rd7477, %rd7478;
	shr.u64 	%rd7480, %rd7458, 6;
	xor.b64  	%rd7481, %rd7479, %rd7480;
	add.s64 	%rd7482, %rd7476, %rd7186;
	add.s64 	%rd7483, %rd7482, %rd7393;
	add.s64 	%rd7484, %rd7483, %rd7481;
	mov.b64 	{%r4844, %r4845}, %rd7232;
	shf.l.wrap.b32 	%r4846, %r4845, %r4844, 31;
	shf.l.wrap.b32 	%r4847, %r4844, %r4845, 31;
	mov.b64 	%rd7485, {%r4847, %r4846};
	shf.l.wrap.b32 	%r4848, %r4845, %r4844, 24;
	shf.l.wrap.b32 	%r4849, %r4844, %r4845, 24;
	mov.b64 	%rd7486, {%r4849, %r4848};
	xor.b64  	%rd7487, %rd7485, %rd7486;
	shr.u64 	%rd7488, %rd7232, 7;
	xor.b64  	%rd7489, %rd7487, %rd7488;
	mov.b64 	{%r4850, %r4851}, %rd7471;
	shf.l.wrap.b32 	%r4852, %r4851, %r4850, 13;
	shf.l.wrap.b32 	%r4853, %r4850, %r4851, 13;
	mov.b64 	%rd7490, {%r4853, %r4852};
	shf.l.wrap.b32 	%r4854, %r4850, %r4851, 3;
	shf.l.wrap.b32 	%r4855, %r4851, %r4850, 3;
	mov.b64 	%rd7491, {%r4855, %r4854};
	xor.b64  	%rd7492, %rd7490, %rd7491;
	shr.u64 	%rd7493, %rd7471, 6;
	xor.b64  	%rd7494, %rd7492, %rd7493;
	add.s64 	%rd7495, %rd7489, %rd7209;
	add.s64 	%rd7496, %rd7495, %rd7406;
	add.s64 	%rd7497, %rd7496, %rd7494;
	mov.b64 	{%r4856, %r4857}, %rd7255;
	shf.l.wrap.b32 	%r4858, %r4857, %r4856, 31;
	shf.l.wrap.b32 	%r4859, %r4856, %r4857, 31;
	mov.b64 	%rd7498, {%r4859, %r4858};
	shf.l.wrap.b32 	%r4860, %r4857, %r4856, 24;
	shf.l.wrap.b32 	%r4861, %r4856, %r4857, 24;
	mov.b64 	%rd7499, {%r4861, %r4860};
	xor.b64  	%rd7500, %rd7498, %rd7499;
	shr.u64 	%rd7501, %rd7255, 7;
	xor.b64  	%rd7502, %rd7500, %rd7501;
	mov.b64 	{%r4862, %r4863}, %rd7484;
	shf.l.wrap.b32 	%r4864, %r4863, %r4862, 13;
	shf.l.wrap.b32 	%r4865, %r4862, %r4863, 13;
	mov.b64 	%rd7503, {%r4865, %r4864};
	shf.l.wrap.b32 	%r4866, %r4862, %r4863, 3;
	shf.l.wrap.b32 	%r4867, %r4863, %r4862, 3;
	mov.b64 	%rd7504, {%r4867, %r4866};
	xor.b64  	%rd7505, %rd7503, %rd7504;
	shr.u64 	%rd7506, %rd7484, 6;
	xor.b64  	%rd7507, %rd7505, %rd7506;
	add.s64 	%rd7508, %rd7502, %rd7232;
	add.s64 	%rd7509, %rd7508, %rd7419;
	add.s64 	%rd7510, %rd7509, %rd7507;
	mov.b64 	{%r4868, %r4869}, %rd7278;
	shf.l.wrap.b32 	%r4870, %r4869, %r4868, 31;
	shf.l.wrap.b32 	%r4871, %r4868, %r4869, 31;
	mov.b64 	%rd7511, {%r4871, %r4870};
	shf.l.wrap.b32 	%r4872, %r4869, %r4868, 24;
	shf.l.wrap.b32 	%r4873, %r4868, %r4869, 24;
	mov.b64 	%rd7512, {%r4873, %r4872};
	xor.b64  	%rd7513, %rd7511, %rd7512;
	shr.u64 	%rd7514, %rd7278, 7;
	xor.b64  	%rd7515, %rd7513, %rd7514;
	mov.b64 	{%r4874, %r4875}, %rd7497;
	shf.l.wrap.b32 	%r4876, %r4875, %r4874, 13;
	shf.l.wrap.b32 	%r4877, %r4874, %r4875, 13;
	mov.b64 	%rd7516, {%r4877, %r4876};
	shf.l.wrap.b32 	%r4878, %r4874, %r4875, 3;
	shf.l.wrap.b32 	%r4879, %r4875, %r4874, 3;
	mov.b64 	%rd7517, {%r4879, %r4878};
	xor.b64  	%rd7518, %rd7516, %rd7517;
	shr.u64 	%rd7519, %rd7497, 6;
	xor.b64  	%rd7520, %rd7518, %rd7519;
	add.s64 	%rd7521, %rd7515, %rd7255;
	add.s64 	%rd7522, %rd7521, %rd7432;
	add.s64 	%rd7523, %rd7522, %rd7520;
	mov.b64 	{%r4880, %r4881}, %rd7301;
	shf.l.wrap.b32 	%r4882, %r4881, %r4880, 31;
	shf.l.wrap.b32 	%r4883, %r4880, %r4881, 31;
	mov.b64 	%rd7524, {%r4883, %r4882};
	shf.l.wrap.b32 	%r4884, %r4881, %r4880, 24;
	shf.l.wrap.b32 	%r4885, %r4880, %r4881, 24;
	mov.b64 	%rd7525, {%r4885, %r4884};
	xor.b64  	%rd7526, %rd7524, %rd7525;
	shr.u64 	%rd7527, %rd7301, 7;
	xor.b64  	%rd7528, %rd7526, %rd7527;
	mov.b64 	{%r4886, %r4887}, %rd7510;
	shf.l.wrap.b32 	%r4888, %r4887, %r4886, 13;
	shf.l.wrap.b32 	%r4889, %r4886, %r4887, 13;
	mov.b64 	%rd7529, {%r4889, %r4888};
	shf.l.wrap.b32 	%r4890, %r4886, %r4887, 3;
	shf.l.wrap.b32 	%r4891, %r4887, %r4886, 3;
	mov.b64 	%rd7530, {%r4891, %r4890};
	xor.b64  	%rd7531, %rd7529, %rd7530;
	shr.u64 	%rd7532, %rd7510, 6;
	xor.b64  	%rd7533, %rd7531, %rd7532;
	add.s64 	%rd7534, %rd7528, %rd7278;
	add.s64 	%rd7535, %rd7534, %rd7445;
	add.s64 	%rd7536, %rd7535, %rd7533;
	mov.b64 	{%r4892, %r4893}, %rd7324;
	shf.l.wrap.b32 	%r4894, %r4893, %r4892, 31;
	shf.l.wrap.b32 	%r4895, %r4892, %r4893, 31;
	mov.b64 	%rd7537, {%r4895, %r4894};
	shf.l.wrap.b32 	%r4896, %r4893, %r4892, 24;
	shf.l.wrap.b32 	%r4897, %r4892, %r4893, 24;
	mov.b64 	%rd7538, {%r4897, %r4896};
	xor.b64  	%rd7539, %rd7537, %rd7538;
	shr.u64 	%rd7540, %rd7324, 7;
	xor.b64  	%rd7541, %rd7539, %rd7540;
	mov.b64 	{%r4898, %r4899}, %rd7523;
	shf.l.wrap.b32 	%r4900, %r4899, %r4898, 13;
	shf.l.wrap.b32 	%r4901, %r4898, %r4899, 13;
	mov.b64 	%rd7542, {%r4901, %r4900};
	shf.l.wrap.b32 	%r4902, %r4898, %r4899, 3;
	shf.l.wrap.b32 	%r4903, %r4899, %r4898, 3;
	mov.b64 	%rd7543, {%r4903, %r4902};
	xor.b64  	%rd7544, %rd7542, %rd7543;
	shr.u64 	%rd7545, %rd7523, 6;
	xor.b64  	%rd7546, %rd7544, %rd7545;
	add.s64 	%rd7547, %rd7541, %rd7301;
	add.s64 	%rd7548, %rd7547, %rd7458;
	add.s64 	%rd7549, %rd7548, %rd7546;
	mov.b64 	{%r4904, %r4905}, %rd7347;
	shf.l.wrap.b32 	%r4906, %r4905, %r4904, 31;
	shf.l.wrap.b32 	%r4907, %r4904, %r4905, 31;
	mov.b64 	%rd7550, {%r4907, %r4906};
	shf.l.wrap.b32 	%r4908, %r4905, %r4904, 24;
	shf.l.wrap.b32 	%r4909, %r4904, %r4905, 24;
	mov.b64 	%rd7551, {%r4909, %r4908};
	xor.b64  	%rd7552, %rd7550, %rd7551;
	shr.u64 	%rd7553, %rd7347, 7;
	xor.b64  	%rd7554, %rd7552, %rd7553;
	mov.b64 	{%r4910, %r4911}, %rd7536;
	shf.l.wrap.b32 	%r4912, %r4911, %r4910, 13;
	shf.l.wrap.b32 	%r4913, %r4910, %r4911, 13;
	mov.b64 	%rd7555, {%r4913, %r4912};
	shf.l.wrap.b32 	%r4914, %r4910, %r4911, 3;
	shf.l.wrap.b32 	%r4915, %r4911, %r4910, 3;
	mov.b64 	%rd7556, {%r4915, %r4914};
	xor.b64  	%rd7557, %rd7555, %rd7556;
	shr.u64 	%rd7558, %rd7536, 6;
	xor.b64  	%rd7559, %rd7557, %rd7558;
	add.s64 	%rd7560, %rd7554, %rd7324;
	add.s64 	%rd7561, %rd7560, %rd7471;
	add.s64 	%rd7562, %rd7561, %rd7559;
	shf.l.wrap.b32 	%r4916, %r4767, %r4766, 31;
	shf.l.wrap.b32 	%r4917, %r4766, %r4767, 31;
	mov.b64 	%rd7563, {%r4917, %r4916};
	shf.l.wrap.b32 	%r4918, %r4767, %r4766, 24;
	shf.l.wrap.b32 	%r4919, %r4766, %r4767, 24;
	mov.b64 	%rd7564, {%r4919, %r4918};
	xor.b64  	%rd7565, %rd7563, %rd7564;
	shr.u64 	%rd7566, %rd7370, 7;
	xor.b64  	%rd7567, %rd7565, %rd7566;
	mov.b64 	{%r4920, %r4921}, %rd7549;
	shf.l.wrap.b32 	%r4922, %r4921, %r4920, 13;
	shf.l.wrap.b32 	%r4923, %r4920, %r4921, 13;
	mov.b64 	%rd7568, {%r4923, %r4922};
	shf.l.wrap.b32 	%r4924, %r4920, %r4921, 3;
	shf.l.wrap.b32 	%r4925, %r4921, %r4920, 3;
	mov.b64 	%rd7569, {%r4925, %r4924};
	xor.b64  	%rd7570, %rd7568, %rd7569;
	shr.u64 	%rd7571, %rd7549, 6;
	xor.b64  	%rd7572, %rd7570, %rd7571;
	add.s64 	%rd7573, %rd7567, %rd7347;
	add.s64 	%rd7574, %rd7573, %rd7484;
	add.s64 	%rd7575, %rd7574, %rd7572;
	shf.l.wrap.b32 	%r4926, %r4779, %r4778, 31;
	shf.l.wrap.b32 	%r4927, %r4778, %r4779, 31;
	mov.b64 	%rd7576, {%r4927, %r4926};
	shf.l.wrap.b32 	%r4928, %r4779, %r4778, 24;
	shf.l.wrap.b32 	%r4929, %r4778, %r4779, 24;
	mov.b64 	%rd7577, {%r4929, %r4928};
	xor.b64  	%rd7578, %rd7576, %rd7577;
	shr.u64 	%rd7579, %rd7393, 7;
	xor.b64  	%rd7580, %rd7578, %rd7579;
	mov.b64 	{%r4930, %r4931}, %rd7562;
	shf.l.wrap.b32 	%r4932, %r4931, %r4930, 13;
	shf.l.wrap.b32 	%r4933, %r4930, %r4931, 13;
	mov.b64 	%rd7581, {%r4933, %r4932};
	shf.l.wrap.b32 	%r4934, %r4930, %r4931, 3;
	shf.l.wrap.b32 	%r4935, %r4931, %r4930, 3;
	mov.b64 	%rd7582, {%r4935, %r4934};
	xor.b64  	%rd7583, %rd7581, %rd7582;
	shr.u64 	%rd7584, %rd7562, 6;
	xor.b64  	%rd7585, %rd7583, %rd7584;
	add.s64 	%rd7586, %rd7580, %rd7370;
	add.s64 	%rd7587, %rd7586, %rd7497;
	add.s64 	%rd7588, %rd7587, %rd7585;
	shf.l.wrap.b32 	%r4936, %r4791, %r4790, 31;
	shf.l.wrap.b32 	%r4937, %r4790, %r4791, 31;
	mov.b64 	%rd7589, {%r4937, %r4936};
	shf.l.wrap.b32 	%r4938, %r4791, %r4790, 24;
	shf.l.wrap.b32 	%r4939, %r4790, %r4791, 24;
	mov.b64 	%rd7590, {%r4939, %r4938};
	xor.b64  	%rd7591, %rd7589, %rd7590;
	shr.u64 	%rd7592, %rd7406, 7;
	xor.b64  	%rd7593, %rd7591, %rd7592;
	mov.b64 	{%r4940, %r4941}, %rd7575;
	shf.l.wrap.b32 	%r4942, %r4941, %r4940, 13;
	shf.l.wrap.b32 	%r4943, %r4940, %r4941, 13;
	mov.b64 	%rd7594, {%r4943, %r4942};
	shf.l.wrap.b32 	%r4944, %r4940, %r4941, 3;
	shf.l.wrap.b32 	%r4945, %r4941, %r4940, 3;
	mov.b64 	%rd7595, {%r4945, %r4944};
	xor.b64  	%rd7596, %rd7594, %rd7595;
	shr.u64 	%rd7597, %rd7575, 6;
	xor.b64  	%rd7598, %rd7596, %rd7597;
	add.s64 	%rd7599, %rd7593, %rd7393;
	add.s64 	%rd7600, %rd7599, %rd7510;
	add.s64 	%rd7601, %rd7600, %rd7598;
	shf.l.wrap.b32 	%r4946, %r4803, %r4802, 31;
	shf.l.wrap.b32 	%r4947, %r4802, %r4803, 31;
	mov.b64 	%rd7602, {%r4947, %r4946};
	shf.l.wrap.b32 	%r4948, %r4803, %r4802, 24;
	shf.l.wrap.b32 	%r4949, %r4802, %r4803, 24;
	mov.b64 	%rd7603, {%r4949, %r4948};
	xor.b64  	%rd7604, %rd7602, %rd7603;
	shr.u64 	%rd7605, %rd7419, 7;
	xor.b64  	%rd7606, %rd7604, %rd7605;
	mov.b64 	{%r4950, %r4951}, %rd7588;
	shf.l.wrap.b32 	%r4952, %r4951, %r4950, 13;
	shf.l.wrap.b32 	%r4953, %r4950, %r4951, 13;
	mov.b64 	%rd7607, {%r4953, %r4952};
	shf.l.wrap.b32 	%r4954, %r4950, %r4951, 3;
	shf.l.wrap.b32 	%r4955, %r4951, %r4950, 3;
	mov.b64 	%rd7608, {%r4955, %r4954};
	xor.b64  	%rd7609, %rd7607, %rd7608;
	shr.u64 	%rd7610, %rd7588, 6;
	xor.b64  	%rd7611, %rd7609, %rd7610;
	add.s64 	%rd7612, %rd7606, %rd7406;
	add.s64 	%rd7613, %rd7612, %rd7523;
	add.s64 	%rd7614, %rd7613, %rd7611;
	shf.l.wrap.b32 	%r4956, %r4815, %r4814, 31;
	shf.l.wrap.b32 	%r4957, %r4814, %r4815, 31;
	mov.b64 	%rd7615, {%r4957, %r4956};
	shf.l.wrap.b32 	%r4958, %r4815, %r4814, 24;
	shf.l.wrap.b32 	%r4959, %r4814, %r4815, 24;
	mov.b64 	%rd7616, {%r4959, %r4958};
	xor.b64  	%rd7617, %rd7615, %rd7616;
	shr.u64 	%rd7618, %rd7432, 7;
	xor.b64  	%rd7619, %rd7617, %rd7618;
	mov.b64 	{%r4960, %r4961}, %rd7601;
	shf.l.wrap.b32 	%r4962, %r4961, %r4960, 13;
	shf.l.wrap.b32 	%r4963, %r4960, %r4961, 13;
	mov.b64 	%rd7620, {%r4963, %r4962};
	shf.l.wrap.b32 	%r4964, %r4960, %r4961, 3;
	shf.l.wrap.b32 	%r4965, %r4961, %r4960, 3;
	mov.b64 	%rd7621, {%r4965, %r4964};
	xor.b64  	%rd7622, %rd7620, %rd7621;
	shr.u64 	%rd7623, %rd7601, 6;
	xor.b64  	%rd7624, %rd7622, %rd7623;
	add.s64 	%rd7625, %rd7619, %rd7419;
	add.s64 	%rd7626, %rd7625, %rd7536;
	add.s64 	%rd7627, %rd7626, %rd7624;
	shf.l.wrap.b32 	%r4966, %r4827, %r4826, 31;
	shf.l.wrap.b32 	%r4967, %r4826, %r4827, 31;
	mov.b64 	%rd7628, {%r4967, %r4966};
	shf.l.wrap.b32 	%r4968, %r4827, %r4826, 24;
	shf.l.wrap.b32 	%r4969, %r4826, %r4827, 24;
	mov.b64 	%rd7629, {%r4969, %r4968};
	xor.b64  	%rd7630, %rd7628, %rd7629;
	shr.u64 	%rd7631, %rd7445, 7;
	xor.b64  	%rd7632, %rd7630, %rd7631;
	mov.b64 	{%r4970, %r4971}, %rd7614;
	shf.l.wrap.b32 	%r4972, %r4971, %r4970, 13;
	shf.l.wrap.b32 	%r4973, %r4970, %r4971, 13;
	mov.b64 	%rd7633, {%r4973, %r4972};
	shf.l.wrap.b32 	%r4974, %r4970, %r4971, 3;
	shf.l.wrap.b32 	%r4975, %r4971, %r4970, 3;
	mov.b64 	%rd7634, {%r4975, %r4974};
	xor.b64  	%rd7635, %rd7633, %rd7634;
	shr.u64 	%rd7636, %rd7614, 6;
	xor.b64  	%rd7637, %rd7635, %rd7636;
	add.s64 	%rd7638, %rd7632, %rd7432;
	add.s64 	%rd7639, %rd7638, %rd7549;
	add.s64 	%rd7640, %rd7639, %rd7637;
	shf.l.wrap.b32 	%r4976, %r4839, %r4838, 31;
	shf.l.wrap.b32 	%r4977, %r4838, %r4839, 31;
	mov.b64 	%rd7641, {%r4977, %r4976};
	shf.l.wrap.b32 	%r4978, %r4839, %r4838, 24;
	shf.l.wrap.b32 	%r4979, %r4838, %r4839, 24;
	mov.b64 	%rd7642, {%r4979, %r4978};
	xor.b64  	%rd7643, %rd7641, %rd7642;
	shr.u64 	%rd7644, %rd7458, 7;
	xor.b64  	%rd7645, %rd7643, %rd7644;
	mov.b64 	{%r4980, %r4981}, %rd7627;
	shf.l.wrap.b32 	%r4982, %r4981, %r4980, 13;
	shf.l.wrap.b32 	%r4983, %r4980, %r4981, 13;
	mov.b64 	%rd7646, {%r4983, %r4982};
	shf.l.wrap.b32 	%r4984, %r4980, %r4981, 3;
	shf.l.wrap.b32 	%r4985, %r4981, %r4980, 3;
	mov.b64 	%rd7647, {%r4985, %r4984};
	xor.b64  	%rd7648, %rd7646, %rd7647;
	shr.u64 	%rd7649, %rd7627, 6;
	xor.b64  	%rd7650, %rd7648, %rd7649;
	add.s64 	%rd7651, %rd7645, %rd7445;
	add.s64 	%rd7652, %rd7651, %rd7562;
	add.s64 	%rd7653, %rd7652, %rd7650;
	shf.l.wrap.b32 	%r4986, %r4851, %r4850, 31;
	shf.l.wrap.b32 	%r4987, %r4850, %r4851, 31;
	mov.b64 	%rd7654, {%r4987, %r4986};
	shf.l.wrap.b32 	%r4988, %r4851, %r4850, 24;
	shf.l.wrap.b32 	%r4989, %r4850, %r4851, 24;
	mov.b64 	%rd7655, {%r4989, %r4988};
	xor.b64  	%rd7656, %rd7654, %rd7655;
	shr.u64 	%rd7657, %rd7471, 7;
	xor.b64  	%rd7658, %rd7656, %rd7657;
	mov.b64 	{%r4990, %r4991}, %rd7640;
	shf.l.wrap.b32 	%r4992, %r4991, %r4990, 13;
	shf.l.wrap.b32 	%r4993, %r4990, %r4991, 13;
	mov.b64 	%rd7659, {%r4993, %r4992};
	shf.l.wrap.b32 	%r4994, %r4990, %r4991, 3;
	shf.l.wrap.b32 	%r4995, %r4991, %r4990, 3;
	mov.b64 	%rd7660, {%r4995, %r4994};
	xor.b64  	%rd7661, %rd7659, %rd7660;
	shr.u64 	%rd7662, %rd7640, 6;
	xor.b64  	%rd7663, %rd7661, %rd7662;
	add.s64 	%rd7664, %rd7658, %rd7458;
	add.s64 	%rd7665, %rd7664, %rd7575;
	add.s64 	%rd7666, %rd7665, %rd7663;
	shf.l.wrap.b32 	%r4996, %r4863, %r4862, 31;
	shf.l.wrap.b32 	%r4997, %r4862, %r4863, 31;
	mov.b64 	%rd7667, {%r4997, %r4996};
	shf.l.wrap.b32 	%r4998, %r4863, %r4862, 24;
	shf.l.wrap.b32 	%r4999, %r4862, %r4863, 24;
	mov.b64 	%rd7668, {%r4999, %r4998};
	xor.b64  	%rd7669, %rd7667, %rd7668;
	shr.u64 	%rd7670, %rd7484, 7;
	xor.b64  	%rd7671, %rd7669, %rd7670;
	mov.b64 	{%r5000, %r5001}, %rd7653;
	shf.l.wrap.b32 	%r5002, %r5001, %r5000, 13;
	shf.l.wrap.b32 	%r5003, %r5000, %r5001, 13;
	mov.b64 	%rd7672, {%r5003, %r5002};
	shf.l.wrap.b32 	%r5004, %r5000, %r5001, 3;
	shf.l.wrap.b32 	%r5005, %r5001, %r5000, 3;
	mov.b64 	%rd7673, {%r5005, %r5004};
	xor.b64  	%rd7674, %rd7672, %rd7673;
	shr.u64 	%rd7675, %rd7653, 6;
	xor.b64  	%rd7676, %rd7674, %rd7675;
	add.s64 	%rd7677, %rd7671, %rd7471;
	add.s64 	%rd7678, %rd7677, %rd7588;
	add.s64 	%rd7679, %rd7678, %rd7676;
	shf.l.wrap.b32 	%r5006, %r4875, %r4874, 31;
	shf.l.wrap.b32 	%r5007, %r4874, %r4875, 31;
	mov.b64 	%rd7680, {%r5007, %r5006};
	shf.l.wrap.b32 	%r5008, %r4875, %r4874, 24;
	shf.l.wrap.b32 	%r5009, %r4874, %r4875, 24;
	mov.b64 	%rd7681, {%r5009, %r5008};
	xor.b64  	%rd7682, %rd7680, %rd7681;
	shr.u64 	%rd7683, %rd7497, 7;
	xor.b64  	%rd7684, %rd7682, %rd7683;
	mov.b64 	{%r5010, %r5011}, %rd7666;
	shf.l.wrap.b32 	%r5012, %r5011, %r5010, 13;
	shf.l.wrap.b32 	%r5013, %r5010, %r5011, 13;
	mov.b64 	%rd7685, {%r5013, %r5012};
	shf.l.wrap.b32 	%r5014, %r5010, %r5011, 3;
	shf.l.wrap.b32 	%r5015, %r5011, %r5010, 3;
	mov.b64 	%rd7686, {%r5015, %r5014};
	xor.b64  	%rd7687, %rd7685, %rd7686;
	shr.u64 	%rd7688, %rd7666, 6;
	xor.b64  	%rd7689, %rd7687, %rd7688;
	add.s64 	%rd7690, %rd7684, %rd7484;
	add.s64 	%rd7691, %rd7690, %rd7601;
	add.s64 	%rd7692, %rd7691, %rd7689;
	shf.l.wrap.b32 	%r5016, %r4887, %r4886, 31;
	shf.l.wrap.b32 	%r5017, %r4886, %r4887, 31;
	mov.b64 	%rd7693, {%r5017, %r5016};
	shf.l.wrap.b32 	%r5018, %r4887, %r4886, 24;
	shf.l.wrap.b32 	%r5019, %r4886, %r4887, 24;
	mov.b64 	%rd7694, {%r5019, %r5018};
	xor.b64  	%rd7695, %rd7693, %rd7694;
	shr.u64 	%rd7696, %rd7510, 7;
	xor.b64  	%rd7697, %rd7695, %rd7696;
	mov.b64 	{%r5020, %r5021}, %rd7679;
	shf.l.wrap.b32 	%r5022, %r5021, %r5020, 13;
	shf.l.wrap.b32 	%r5023, %r5020, %r5021, 13;
	mov.b64 	%rd7698, {%r5023, %r5022};
	shf.l.wrap.b32 	%r5024, %r5020, %r5021, 3;
	shf.l.wrap.b32 	%r5025, %r5021, %r5020, 3;
	mov.b64 	%rd7699, {%r5025, %r5024};
	xor.b64  	%rd7700, %rd7698, %rd7699;
	shr.u64 	%rd7701, %rd7679, 6;
	xor.b64  	%rd7702, %rd7700, %rd7701;
	add.s64 	%rd7703, %rd7697, %rd7497;
	add.s64 	%rd7704, %rd7703, %rd7614;
	add.s64 	%rd7705, %rd7704, %rd7702;
	shf.l.wrap.b32 	%r5026, %r4899, %r4898, 31;
	shf.l.wrap.b32 	%r5027, %r4898, %r4899, 31;
	mov.b64 	%rd7706, {%r5027, %r5026};
	shf.l.wrap.b32 	%r5028, %r4899, %r4898, 24;
	shf.l.wrap.b32 	%r5029, %r4898, %r4899, 24;
	mov.b64 	%rd7707, {%r5029, %r5028};
	xor.b64  	%rd7708, %rd7706, %rd7707;
	shr.u64 	%rd7709, %rd7523, 7;
	xor.b64  	%rd7710, %rd7708, %rd7709;
	mov.b64 	{%r5030, %r5031}, %rd7692;
	shf.l.wrap.b32 	%r5032, %r5031, %r5030, 13;
	shf.l.wrap.b32 	%r5033, %r5030, %r5031, 13;
	mov.b64 	%rd7711, {%r5033, %r5032};
	shf.l.wrap.b32 	%r5034, %r5030, %r5031, 3;
	shf.l.wrap.b32 	%r5035, %r5031, %r5030, 3;
	mov.b64 	%rd7712, {%r5035, %r5034};
	xor.b64  	%rd7713, %rd7711, %rd7712;
	shr.u64 	%rd7714, %rd7692, 6;
	xor.b64  	%rd7715, %rd7713, %rd7714;
	add.s64 	%rd7716, %rd7710, %rd7510;
	add.s64 	%rd7717, %rd7716, %rd7627;
	add.s64 	%rd7718, %rd7717, %rd7715;
	shf.l.wrap.b32 	%r5036, %r4911, %r4910, 31;
	shf.l.wrap.b32 	%r5037, %r4910, %r4911, 31;
	mov.b64 	%rd7719, {%r5037, %r5036};
	shf.l.wrap.b32 	%r5038, %r4911, %r4910, 24;
	shf.l.wrap.b32 	%r5039, %r4910, %r4911, 24;
	mov.b64 	%rd7720, {%r5039, %r5038};
	xor.b64  	%rd7721, %rd7719, %rd7720;
	shr.u64 	%rd7722, %rd7536, 7;
	xor.b64  	%rd7723, %rd7721, %rd7722;
	mov.b64 	{%r5040, %r5041}, %rd7705;
	shf.l.wrap.b32 	%r5042, %r5041, %r5040, 13;
	shf.l.wrap.b32 	%r5043, %r5040, %r5041, 13;
	mov.b64 	%rd7724, {%r5043, %r5042};
	shf.l.wrap.b32 	%r5044, %r5040, %r5041, 3;
	shf.l.wrap.b32 	%r5045, %r5041, %r5040, 3;
	mov.b64 	%rd7725, {%r5045, %r5044};
	xor.b64  	%rd7726, %rd7724, %rd7725;
	shr.u64 	%rd7727, %rd7705, 6;
	xor.b64  	%rd7728, %rd7726, %rd7727;
	add.s64 	%rd7729, %rd7723, %rd7523;
	add.s64 	%rd7730, %rd7729, %rd7640;
	add.s64 	%rd7731, %rd7730, %rd7728;
	shf.l.wrap.b32 	%r5046, %r4921, %r4920, 31;
	shf.l.wrap.b32 	%r5047, %r4920, %r4921, 31;
	mov.b64 	%rd7732, {%r5047, %r5046};
	shf.l.wrap.b32 	%r5048, %r4921, %r4920, 24;
	shf.l.wrap.b32 	%r5049, %r4920, %r4921, 24;
	mov.b64 	%rd7733, {%r5049, %r5048};
	xor.b64  	%rd7734, %rd7732, %rd7733;
	shr.u64 	%rd7735, %rd7549, 7;
	xor.b64  	%rd7736, %rd7734, %rd7735;
	mov.b64 	{%r5050, %r5051}, %rd7718;
	shf.l.wrap.b32 	%r5052, %r5051, %r5050, 13;
	shf.l.wrap.b32 	%r5053, %r5050, %r5051, 13;
	mov.b64 	%rd7737, {%r5053, %r5052};
	shf.l.wrap.b32 	%r5054, %r5050, %r5051, 3;
	shf.l.wrap.b32 	%r5055, %r5051, %r5050, 3;
	mov.b64 	%rd7738, {%r5055, %r5054};
	xor.b64  	%rd7739, %rd7737, %rd7738;
	shr.u64 	%rd7740, %rd7718, 6;
	xor.b64  	%rd7741, %rd7739, %rd7740;
	add.s64 	%rd7742, %rd7736, %rd7536;
	add.s64 	%rd7743, %rd7742, %rd7653;
	add.s64 	%rd7744, %rd7743, %rd7741;
	shf.l.wrap.b32 	%r5056, %r4931, %r4930, 31;
	shf.l.wrap.b32 	%r5057, %r4930, %r4931, 31;
	mov.b64 	%rd7745, {%r5057, %r5056};
	shf.l.wrap.b32 	%r5058, %r4931, %r4930, 24;
	shf.l.wrap.b32 	%r5059, %r4930, %r4931, 24;
	mov.b64 	%rd7746, {%r5059, %r5058};
	xor.b64  	%rd7747, %rd7745, %rd7746;
	shr.u64 	%rd7748, %rd7562, 7;
	xor.b64  	%rd7749, %rd7747, %rd7748;
	mov.b64 	{%r5060, %r5061}, %rd7731;
	shf.l.wrap.b32 	%r5062, %r5061, %r5060, 13;
	shf.l.wrap.b32 	%r5063, %r5060, %r5061, 13;
	mov.b64 	%rd7750, {%r5063, %r5062};
	shf.l.wrap.b32 	%r5064, %r5060, %r5061, 3;
	shf.l.wrap.b32 	%r5065, %r5061, %r5060, 3;
	mov.b64 	%rd7751, {%r5065, %r5064};
	xor.b64  	%rd7752, %rd7750, %rd7751;
	shr.u64 	%rd7753, %rd7731, 6;
	xor.b64  	%rd7754, %rd7752, %rd7753;
	add.s64 	%rd7755, %rd7749, %rd7549;
	add.s64 	%rd7756, %rd7755, %rd7666;
	add.s64 	%rd7757, %rd7756, %rd7754;
	shf.l.wrap.b32 	%r5066, %r4941, %r4940, 31;
	shf.l.wrap.b32 	%r5067, %r4940, %r4941, 31;
	mov.b64 	%rd7758, {%r5067, %r5066};
	shf.l.wrap.b32 	%r5068, %r4941, %r4940, 24;
	shf.l.wrap.b32 	%r5069, %r4940, %r4941, 24;
	mov.b64 	%rd7759, {%r5069, %r5068};
	xor.b64  	%rd7760, %rd7758, %rd7759;
	shr.u64 	%rd7761, %rd7575, 7;
	xor.b64  	%rd7762, %rd7760, %rd7761;
	mov.b64 	{%r5070, %r5071}, %rd7744;
	shf.l.wrap.b32 	%r5072, %r5071, %r5070, 13;
	shf.l.wrap.b32 	%r5073, %r5070, %r5071, 13;
	mov.b64 	%rd7763, {%r5073, %r5072};
	shf.l.wrap.b32 	%r5074, %r5070, %r5071, 3;
	shf.l.wrap.b32 	%r5075, %r5071, %r5070, 3;
	mov.b64 	%rd7764, {%r5075, %r5074};
	xor.b64  	%rd7765, %rd7763, %rd7764;
	shr.u64 	%rd7766, %rd7744, 6;
	xor.b64  	%rd7767, %rd7765, %rd7766;
	add.s64 	%rd7768, %rd7762, %rd7562;
	add.s64 	%rd7769, %rd7768, %rd7679;
	add.s64 	%rd7770, %rd7769, %rd7767;
	shf.l.wrap.b32 	%r5076, %r4951, %r4950, 31;
	shf.l.wrap.b32 	%r5077, %r4950, %r4951, 31;
	mov.b64 	%rd7771, {%r5077, %r5076};
	shf.l.wrap.b32 	%r5078, %r4951, %r4950, 24;
	shf.l.wrap.b32 	%r5079, %r4950, %r4951, 24;
	mov.b64 	%rd7772, {%r5079, %r5078};
	xor.b64  	%rd7773, %rd7771, %rd7772;
	shr.u64 	%rd7774, %rd7588, 7;
	xor.b64  	%rd7775, %rd7773, %rd7774;
	mov.b64 	{%r5080, %r5081}, %rd7757;
	shf.l.wrap.b32 	%r5082, %r5081, %r5080, 13;
	shf.l.wrap.b32 	%r5083, %r5080, %r5081, 13;
	mov.b64 	%rd7776, {%r5083, %r5082};
	shf.l.wrap.b32 	%r5084, %r5080, %r5081, 3;
	shf.l.wrap.b32 	%r5085, %r5081, %r5080, 3;
	mov.b64 	%rd7777, {%r5085, %r5084};
	xor.b64  	%rd7778, %rd7776, %rd7777;
	shr.u64 	%rd7779, %rd7757, 6;
	xor.b64  	%rd7780, %rd7778, %rd7779;
	add.s64 	%rd7781, %rd7775, %rd7575;
	add.s64 	%rd7782, %rd7781, %rd7692;
	add.s64 	%rd7783, %rd7782, %rd7780;
	shf.l.wrap.b32 	%r5086, %r4961, %r4960, 31;
	shf.l.wrap.b32 	%r5087, %r4960, %r4961, 31;
	mov.b64 	%rd7784, {%r5087, %r5086};
	shf.l.wrap.b32 	%r5088, %r4961, %r4960, 24;
	shf.l.wrap.b32 	%r5089, %r4960, %r4961, 24;
	mov.b64 	%rd7785, {%r5089, %r5088};
	xor.b64  	%rd7786, %rd7784, %rd7785;
	shr.u64 	%rd7787, %rd7601, 7;
	xor.b64  	%rd7788, %rd7786, %rd7787;
	mov.b64 	{%r5090, %r5091}, %rd7770;
	shf.l.wrap.b32 	%r5092, %r5091, %r5090, 13;
	shf.l.wrap.b32 	%r5093, %r5090, %r5091, 13;
	mov.b64 	%rd7789, {%r5093, %r5092};
	shf.l.wrap.b32 	%r5094, %r5090, %r5091, 3;
	shf.l.wrap.b32 	%r5095, %r5091, %r5090, 3;
	mov.b64 	%rd7790, {%r5095, %r5094};
	xor.b64  	%rd7791, %rd7789, %rd7790;
	shr.u64 	%rd7792, %rd7770, 6;
	xor.b64  	%rd7793, %rd7791, %rd7792;
	add.s64 	%rd7794, %rd7788, %rd7588;
	add.s64 	%rd7795, %rd7794, %rd7705;
	add.s64 	%rd7796, %rd7795, %rd7793;
	shf.l.wrap.b32 	%r5096, %r4971, %r4970, 31;
	shf.l.wrap.b32 	%r5097, %r4970, %r4971, 31;
	mov.b64 	%rd7797, {%r5097, %r5096};
	shf.l.wrap.b32 	%r5098, %r4971, %r4970, 24;
	shf.l.wrap.b32 	%r5099, %r4970, %r4971, 24;
	mov.b64 	%rd7798, {%r5099, %r5098};
	xor.b64  	%rd7799, %rd7797, %rd7798;
	shr.u64 	%rd7800, %rd7614, 7;
	xor.b64  	%rd7801, %rd7799, %rd7800;
	mov.b64 	{%r5100, %r5101}, %rd7783;
	shf.l.wrap.b32 	%r5102, %r5101, %r5100, 13;
	shf.l.wrap.b32 	%r5103, %r5100, %r5101, 13;
	mov.b64 	%rd7802, {%r5103, %r5102};
	shf.l.wrap.b32 	%r5104, %r5100, %r5101, 3;
	shf.l.wrap.b32 	%r5105, %r5101, %r5100, 3;
	mov.b64 	%rd7803, {%r5105, %r5104};
	xor.b64  	%rd7804, %rd7802, %rd7803;
	shr.u64 	%rd7805, %rd7783, 6;
	xor.b64  	%rd7806, %rd7804, %rd7805;
	add.s64 	%rd7807, %rd7801, %rd7601;
	add.s64 	%rd7808, %rd7807, %rd7718;
	add.s64 	%rd7809, %rd7808, %rd7806;
	shf.l.wrap.b32 	%r5106, %r4981, %r4980, 31;
	shf.l.wrap.b32 	%r5107, %r4980, %r4981, 31;
	mov.b64 	%rd7810, {%r5107, %r5106};
	shf.l.wrap.b32 	%r5108, %r4981, %r4980, 24;
	shf.l.wrap.b32 	%r5109, %r4980, %r4981, 24;
	mov.b64 	%rd7811, {%r5109, %r5108};
	xor.b64  	%rd7812, %rd7810, %rd7811;
	shr.u64 	%rd7813, %rd7627, 7;
	xor.b64  	%rd7814, %rd7812, %rd7813;
	mov.b64 	{%r5110, %r5111}, %rd7796;
	shf.l.wrap.b32 	%r5112, %r5111, %r5110, 13;
	shf.l.wrap.b32 	%r5113, %r5110, %r5111, 13;
	mov.b64 	%rd7815, {%r5113, %r5112};
	shf.l.wrap.b32 	%r5114, %r5110, %r5111, 3;
	shf.l.wrap.b32 	%r5115, %r5111, %r5110, 3;
	mov.b64 	%rd7816, {%r5115, %r5114};
	xor.b64  	%rd7817, %rd7815, %rd7816;
	shr.u64 	%rd7818, %rd7796, 6;
	xor.b64  	%rd7819, %rd7817, %rd7818;
	add.s64 	%rd7820, %rd7814, %rd7614;
	add.s64 	%rd7821, %rd7820, %rd7731;
	add.s64 	%rd7822, %rd7821, %rd7819;
	shf.l.wrap.b32 	%r5116, %r4991, %r4990, 31;
	shf.l.wrap.b32 	%r5117, %r4990, %r4991, 31;
	mov.b64 	%rd7823, {%r5117, %r5116};
	shf.l.wrap.b32 	%r5118, %r4991, %r4990, 24;
	shf.l.wrap.b32 	%r5119, %r4990, %r4991, 24;
	mov.b64 	%rd7824, {%r5119, %r5118};
	xor.b64  	%rd7825, %rd7823, %rd7824;
	shr.u64 	%rd7826, %rd7640, 7;
	xor.b64  	%rd7827, %rd7825, %rd7826;
	mov.b64 	{%r5120, %r5121}, %rd7809;
	shf.l.wrap.b32 	%r5122, %r5121, %r5120, 13;
	shf.l.wrap.b32 	%r5123, %r5120, %r5121, 13;
	mov.b64 	%rd7828, {%r5123, %r5122};
	shf.l.wrap.b32 	%r5124, %r5120, %r5121, 3;
	shf.l.wrap.b32 	%r5125, %r5121, %r5120, 3;
	mov.b64 	%rd7829, {%r5125, %r5124};
	xor.b64  	%rd7830, %rd7828, %rd7829;
	shr.u64 	%rd7831, %rd7809, 6;
	xor.b64  	%rd7832, %rd7830, %rd7831;
	add.s64 	%rd7833, %rd7827, %rd7627;
	add.s64 	%rd7834, %rd7833, %rd7744;
	add.s64 	%rd7835, %rd7834, %rd7832;
	shf.l.wrap.b32 	%r5126, %r5001, %r5000, 31;
	shf.l.wrap.b32 	%r5127, %r5000, %r5001, 31;
	mov.b64 	%rd7836, {%r5127, %r5126};
	shf.l.wrap.b32 	%r5128, %r5001, %r5000, 24;
	shf.l.wrap.b32 	%r5129, %r5000, %r5001, 24;
	mov.b64 	%rd7837, {%r5129, %r5128};
	xor.b64  	%rd7838, %rd7836, %rd7837;
	shr.u64 	%rd7839, %rd7653, 7;
	xor.b64  	%rd7840, %rd7838, %rd7839;
	mov.b64 	{%r5130, %r5131}, %rd7822;
	shf.l.wrap.b32 	%r5132, %r5131, %r5130, 13;
	shf.l.wrap.b32 	%r5133, %r5130, %r5131, 13;
	mov.b64 	%rd7841, {%r5133, %r5132};
	shf.l.wrap.b32 	%r5134, %r5130, %r5131, 3;
	shf.l.wrap.b32 	%r5135, %r5131, %r5130, 3;
	mov.b64 	%rd7842, {%r5135, %r5134};
	xor.b64  	%rd7843, %rd7841, %rd7842;
	shr.u64 	%rd7844, %rd7822, 6;
	xor.b64  	%rd7845, %rd7843, %rd7844;
	add.s64 	%rd7846, %rd7840, %rd7640;
	add.s64 	%rd7847, %rd7846, %rd7757;
	add.s64 	%rd7848, %rd7847, %rd7845;
	shf.l.wrap.b32 	%r5136, %r5011, %r5010, 31;
	shf.l.wrap.b32 	%r5137, %r5010, %r5011, 31;
	mov.b64 	%rd7849, {%r5137, %r5136};
	shf.l.wrap.b32 	%r5138, %r5011, %r5010, 24;
	shf.l.wrap.b32 	%r5139, %r5010, %r5011, 24;
	mov.b64 	%rd7850, {%r5139, %r5138};
	xor.b64  	%rd7851, %rd7849, %rd7850;
	shr.u64 	%rd7852, %rd7666, 7;
	xor.b64  	%rd7853, %rd7851, %rd7852;
	mov.b64 	{%r5140, %r5141}, %rd7835;
	shf.l.wrap.b32 	%r5142, %r5141, %r5140, 13;
	shf.l.wrap.b32 	%r5143, %r5140, %r5141, 13;
	mov.b64 	%rd7854, {%r5143, %r5142};
	shf.l.wrap.b32 	%r5144, %r5140, %r5141, 3;
	shf.l.wrap.b32 	%r5145, %r5141, %r5140, 3;
	mov.b64 	%rd7855, {%r5145, %r5144};
	xor.b64  	%rd7856, %rd7854, %rd7855;
	shr.u64 	%rd7857, %rd7835, 6;
	xor.b64  	%rd7858, %rd7856, %rd7857;
	add.s64 	%rd7859, %rd7853, %rd7653;
	add.s64 	%rd7860, %rd7859, %rd7770;
	add.s64 	%rd7861, %rd7860, %rd7858;
	shf.l.wrap.b32 	%r5146, %r5021, %r5020, 31;
	shf.l.wrap.b32 	%r5147, %r5020, %r5021, 31;
	mov.b64 	%rd7862, {%r5147, %r5146};
	shf.l.wrap.b32 	%r5148, %r5021, %r5020, 24;
	shf.l.wrap.b32 	%r5149, %r5020, %r5021, 24;
	mov.b64 	%rd7863, {%r5149, %r5148};
	xor.b64  	%rd7864, %rd7862, %rd7863;
	shr.u64 	%rd7865, %rd7679, 7;
	xor.b64  	%rd7866, %rd7864, %rd7865;
	mov.b64 	{%r5150, %r5151}, %rd7848;
	shf.l.wrap.b32 	%r5152, %r5151, %r5150, 13;
	shf.l.wrap.b32 	%r5153, %r5150, %r5151, 13;
	mov.b64 	%rd7867, {%r5153, %r5152};
	shf.l.wrap.b32 	%r5154, %r5150, %r5151, 3;
	shf.l.wrap.b32 	%r5155, %r5151, %r5150, 3;
	mov.b64 	%rd7868, {%r5155, %r5154};
	xor.b64  	%rd7869, %rd7867, %rd7868;
	shr.u64 	%rd7870, %rd7848, 6;
	xor.b64  	%rd7871, %rd7869, %rd7870;
	add.s64 	%rd7872, %rd7866, %rd7666;
	add.s64 	%rd7873, %rd7872, %rd7783;
	add.s64 	%rd7874, %rd7873, %rd7871;
	shf.l.wrap.b32 	%r5156, %r5031, %r5030, 31;
	shf.l.wrap.b32 	%r5157, %r5030, %r5031, 31;
	mov.b64 	%rd7875, {%r5157, %r5156};
	shf.l.wrap.b32 	%r5158, %r5031, %r5030, 24;
	shf.l.wrap.b32 	%r5159, %r5030, %r5031, 24;
	mov.b64 	%rd7876, {%r5159, %r5158};
	xor.b64  	%rd7877, %rd7875, %rd7876;
	shr.u64 	%rd7878, %rd7692, 7;
	xor.b64  	%rd7879, %rd7877, %rd7878;
	mov.b64 	{%r5160, %r5161}, %rd7861;
	shf.l.wrap.b32 	%r5162, %r5161, %r5160, 13;
	shf.l.wrap.b32 	%r5163, %r5160, %r5161, 13;
	mov.b64 	%rd7880, {%r5163, %r5162};
	shf.l.wrap.b32 	%r5164, %r5160, %r5161, 3;
	shf.l.wrap.b32 	%r5165, %r5161, %r5160, 3;
	mov.b64 	%rd7881, {%r5165, %r5164};
	xor.b64  	%rd7882, %rd7880, %rd7881;
	shr.u64 	%rd7883, %rd7861, 6;
	xor.b64  	%rd7884, %rd7882, %rd7883;
	add.s64 	%rd7885, %rd7879, %rd7679;
	add.s64 	%rd7886, %rd7885, %rd7796;
	add.s64 	%rd7887, %rd7886, %rd7884;
	shf.l.wrap.b32 	%r5166, %r5041, %r5040, 31;
	shf.l.wrap.b32 	%r5167, %r5040, %r5041, 31;
	mov.b64 	%rd7888, {%r5167, %r5166};
	shf.l.wrap.b32 	%r5168, %r5041, %r5040, 24;
	shf.l.wrap.b32 	%r5169, %r5040, %r5041, 24;
	mov.b64 	%rd7889, {%r5169, %r5168};
	xor.b64  	%rd7890, %rd7888, %rd7889;
	shr.u64 	%rd7891, %rd7705, 7;
	xor.b64  	%rd7892, %rd7890, %rd7891;
	mov.b64 	{%r5170, %r5171}, %rd7874;
	shf.l.wrap.b32 	%r5172, %r5171, %r5170, 13;
	shf.l.wrap.b32 	%r5173, %r5170, %r5171, 13;
	mov.b64 	%rd7893, {%r5173, %r5172};
	shf.l.wrap.b32 	%r5174, %r5170, %r5171, 3;
	shf.l.wrap.b32 	%r5175, %r5171, %r5170, 3;
	mov.b64 	%rd7894, {%r5175, %r5174};
	xor.b64  	%rd7895, %rd7893, %rd7894;
	shr.u64 	%rd7896, %rd7874, 6;
	xor.b64  	%rd7897, %rd7895, %rd7896;
	add.s64 	%rd7898, %rd7892, %rd7692;
	add.s64 	%rd7899, %rd7898, %rd7809;
	add.s64 	%rd7900, %rd7899, %rd7897;
	shf.l.wrap.b32 	%r5176, %r5051, %r5050, 31;
	shf.l.wrap.b32 	%r5177, %r5050, %r5051, 31;
	mov.b64 	%rd7901, {%r5177, %r5176};
	shf.l.wrap.b32 	%r5178, %r5051, %r5050, 24;
	shf.l.wrap.b32 	%r5179, %r5050, %r5051, 24;
	mov.b64 	%rd7902, {%r5179, %r5178};
	xor.b64  	%rd7903, %rd7901, %rd7902;
	shr.u64 	%rd7904, %rd7718, 7;
	xor.b64  	%rd7905, %rd7903, %rd7904;
	mov.b64 	{%r5180, %r5181}, %rd7887;
	shf.l.wrap.b32 	%r5182, %r5181, %r5180, 13;
	shf.l.wrap.b32 	%r5183, %r5180, %r5181, 13;
	mov.b64 	%rd7906, {%r5183, %r5182};
	shf.l.wrap.b32 	%r5184, %r5180, %r5181, 3;
	shf.l.wrap.b32 	%r5185, %r5181, %r5180, 3;
	mov.b64 	%rd7907, {%r5185, %r5184};
	xor.b64  	%rd7908, %rd7906, %rd7907;
	shr.u64 	%rd7909, %rd7887, 6;
	xor.b64  	%rd7910, %rd7908, %rd7909;
	add.s64 	%rd7911, %rd7905, %rd7705;
	add.s64 	%rd7912, %rd7911, %rd7822;
	add.s64 	%rd7913, %rd7912, %rd7910;
	shf.l.wrap.b32 	%r5186, %r5061, %r5060, 31;
	shf.l.wrap.b32 	%r5187, %r5060, %r5061, 31;
	mov.b64 	%rd7914, {%r5187, %r5186};
	shf.l.wrap.b32 	%r5188, %r5061, %r5060, 24;
	shf.l.wrap.b32 	%r5189, %r5060, %r5061, 24;
	mov.b64 	%rd7915, {%r5189, %r5188};
	xor.b64  	%rd7916, %rd7914, %rd7915;
	shr.u64 	%rd7917, %rd7731, 7;
	xor.b64  	%rd7918, %rd7916, %rd7917;
	mov.b64 	{%r5190, %r5191}, %rd7900;
	shf.l.wrap.b32 	%r5192, %r5191, %r5190, 13;
	shf.l.wrap.b32 	%r5193, %r5190, %r5191, 13;
	mov.b64 	%rd7919, {%r5193, %r5192};
	shf.l.wrap.b32 	%r5194, %r5190, %r5191, 3;
	shf.l.wrap.b32 	%r5195, %r5191, %r5190, 3;
	mov.b64 	%rd7920, {%r5195, %r5194};
	xor.b64  	%rd7921, %rd7919, %rd7920;
	shr.u64 	%rd7922, %rd7900, 6;
	xor.b64  	%rd7923, %rd7921, %rd7922;
	add.s64 	%rd7924, %rd7918, %rd7718;
	add.s64 	%rd7925, %rd7924, %rd7835;
	add.s64 	%rd7926, %rd7925, %rd7923;
	shf.l.wrap.b32 	%r5196, %r5071, %r5070, 31;
	shf.l.wrap.b32 	%r5197, %r5070, %r5071, 31;
	mov.b64 	%rd7927, {%r5197, %r5196};
	shf.l.wrap.b32 	%r5198, %r5071, %r5070, 24;
	shf.l.wrap.b32 	%r5199, %r5070, %r5071, 24;
	mov.b64 	%rd7928, {%r5199, %r5198};
	xor.b64  	%rd7929, %rd7927, %rd7928;
	shr.u64 	%rd7930, %rd7744, 7;
	xor.b64  	%rd7931, %rd7929, %rd7930;
	mov.b64 	{%r5200, %r5201}, %rd7913;
	shf.l.wrap.b32 	%r5202, %r5201, %r5200, 13;
	shf.l.wrap.b32 	%r5203, %r5200, %r5201, 13;
	mov.b64 	%rd7932, {%r5203, %r5202};
	shf.l.wrap.b32 	%r5204, %r5200, %r5201, 3;
	shf.l.wrap.b32 	%r5205, %r5201, %r5200, 3;
	mov.b64 	%rd7933, {%r5205, %r5204};
	xor.b64  	%rd7934, %rd7932, %rd7933;
	shr.u64 	%rd7935, %rd7913, 6;
	xor.b64  	%rd7936, %rd7934, %rd7935;
	add.s64 	%rd7937, %rd7931, %rd7731;
	add.s64 	%rd7938, %rd7937, %rd7848;
	add.s64 	%rd7939, %rd7938, %rd7936;
	shf.l.wrap.b32 	%r5206, %r5081, %r5080, 31;
	shf.l.wrap.b32 	%r5207, %r5080, %r5081, 31;
	mov.b64 	%rd7940, {%r5207, %r5206};
	shf.l.wrap.b32 	%r5208, %r5081, %r5080, 24;
	shf.l.wrap.b32 	%r5209, %r5080, %r5081, 24;
	mov.b64 	%rd7941, {%r5209, %r5208};
	xor.b64  	%rd7942, %rd7940, %rd7941;
	shr.u64 	%rd7943, %rd7757, 7;
	xor.b64  	%rd7944, %rd7942, %rd7943;
	mov.b64 	{%r5210, %r5211}, %rd7926;
	shf.l.wrap.b32 	%r5212, %r5211, %r5210, 13;
	shf.l.wrap.b32 	%r5213, %r5210, %r5211, 13;
	mov.b64 	%rd7945, {%r5213, %r5212};
	shf.l.wrap.b32 	%r5214, %r5210, %r5211, 3;
	shf.l.wrap.b32 	%r5215, %r5211, %r5210, 3;
	mov.b64 	%rd7946, {%r5215, %r5214};
	xor.b64  	%rd7947, %rd7945, %rd7946;
	shr.u64 	%rd7948, %rd7926, 6;
	xor.b64  	%rd7949, %rd7947, %rd7948;
	add.s64 	%rd7950, %rd7944, %rd7744;
	add.s64 	%rd7951, %rd7950, %rd7861;
	add.s64 	%rd7952, %rd7951, %rd7949;
	shf.l.wrap.b32 	%r5216, %r5091, %r5090, 31;
	shf.l.wrap.b32 	%r5217, %r5090, %r5091, 31;
	mov.b64 	%rd7953, {%r5217, %r5216};
	shf.l.wrap.b32 	%r5218, %r5091, %r5090, 24;
	shf.l.wrap.b32 	%r5219, %r5090, %r5091, 24;
	mov.b64 	%rd7954, {%r5219, %r5218};
	xor.b64  	%rd7955, %rd7953, %rd7954;
	shr.u64 	%rd7956, %rd7770, 7;
	xor.b64  	%rd7957, %rd7955, %rd7956;
	mov.b64 	{%r5220, %r5221}, %rd7939;
	shf.l.wrap.b32 	%r5222, %r5221, %r5220, 13;
	shf.l.wrap.b32 	%r5223, %r5220, %r5221, 13;
	mov.b64 	%rd7958, {%r5223, %r5222};
	shf.l.wrap.b32 	%r5224, %r5220, %r5221, 3;
	shf.l.wrap.b32 	%r5225, %r5221, %r5220, 3;
	mov.b64 	%rd7959, {%r5225, %r5224};
	xor.b64  	%rd7960, %rd7958, %rd7959;
	shr.u64 	%rd7961, %rd7939, 6;
	xor.b64  	%rd7962, %rd7960, %rd7961;
	add.s64 	%rd7963, %rd7957, %rd7757;
	add.s64 	%rd7964, %rd7963, %rd7874;
	add.s64 	%rd7965, %rd7964, %rd7962;
	shf.l.wrap.b32 	%r5226, %r5101, %r5100, 31;
	shf.l.wrap.b32 	%r5227, %r5100, %r5101, 31;
	mov.b64 	%rd7966, {%r5227, %r5226};
	shf.l.wrap.b32 	%r5228, %r5101, %r5100, 24;
	shf.l.wrap.b32 	%r5229, %r5100, %r5101, 24;
	mov.b64 	%rd7967, {%r5229, %r5228};
	xor.b64  	%rd7968, %rd7966, %rd7967;
	shr.u64 	%rd7969, %rd7783, 7;
	xor.b64  	%rd7970, %rd7968, %rd7969;
	mov.b64 	{%r5230, %r5231}, %rd7952;
	shf.l.wrap.b32 	%r5232, %r5231, %r5230, 13;
	shf.l.wrap.b32 	%r5233, %r5230, %r5231, 13;
	mov.b64 	%rd7971, {%r5233, %r5232};
	shf.l.wrap.b32 	%r5234, %r5230, %r5231, 3;
	shf.l.wrap.b32 	%r5235, %r5231, %r5230, 3;
	mov.b64 	%rd7972, {%r5235, %r5234};
	xor.b64  	%rd7973, %rd7971, %rd7972;
	shr.u64 	%rd7974, %rd7952, 6;
	xor.b64  	%rd7975, %rd7973, %rd7974;
	add.s64 	%rd7976, %rd7970, %rd7770;
	add.s64 	%rd7977, %rd7976, %rd7887;
	add.s64 	%rd7978, %rd7977, %rd7975;
	shf.l.wrap.b32 	%r5236, %r5111, %r5110, 31;
	shf.l.wrap.b32 	%r5237, %r5110, %r5111, 31;
	mov.b64 	%rd7979, {%r5237, %r5236};
	shf.l.wrap.b32 	%r5238, %r5111, %r5110, 24;
	shf.l.wrap.b32 	%r5239, %r5110, %r5111, 24;
	mov.b64 	%rd7980, {%r5239, %r5238};
	xor.b64  	%rd7981, %rd7979, %rd7980;
	shr.u64 	%rd7982, %rd7796, 7;
	xor.b64  	%rd7983, %rd7981, %rd7982;
	mov.b64 	{%r5240, %r5241}, %rd7965;
	shf.l.wrap.b32 	%r5242, %r5241, %r5240, 13;
	shf.l.wrap.b32 	%r5243, %r5240, %r5241, 13;
	mov.b64 	%rd7984, {%r5243, %r5242};
	shf.l.wrap.b32 	%r5244, %r5240, %r5241, 3;
	shf.l.wrap.b32 	%r5245, %r5241, %r5240, 3;
	mov.b64 	%rd7985, {%r5245, %r5244};
	xor.b64  	%rd7986, %rd7984, %rd7985;
	shr.u64 	%rd7987, %rd7965, 6;
	xor.b64  	%rd7988, %rd7986, %rd7987;
	add.s64 	%rd7989, %rd7983, %rd7783;
	add.s64 	%rd7990, %rd7989, %rd7900;
	add.s64 	%rd7991, %rd7990, %rd7988;
	shf.l.wrap.b32 	%r5246, %r5121, %r5120, 31;
	shf.l.wrap.b32 	%r5247, %r5120, %r5121, 31;
	mov.b64 	%rd7992, {%r5247, %r5246};
	shf.l.wrap.b32 	%r5248, %r5121, %r5120, 24;
	shf.l.wrap.b32 	%r5249, %r5120, %r5121, 24;
	mov.b64 	%rd7993, {%r5249, %r5248};
	xor.b64  	%rd7994, %rd7992, %rd7993;
	shr.u64 	%rd7995, %rd7809, 7;
	xor.b64  	%rd7996, %rd7994, %rd7995;
	mov.b64 	{%r5250, %r5251}, %rd7978;
	shf.l.wrap.b32 	%r5252, %r5251, %r5250, 13;
	shf.l.wrap.b32 	%r5253, %r5250, %r5251, 13;
	mov.b64 	%rd7997, {%r5253, %r5252};
	shf.l.wrap.b32 	%r5254, %r5250, %r5251, 3;
	shf.l.wrap.b32 	%r5255, %r5251, %r5250, 3;
	mov.b64 	%rd7998, {%r5255, %r5254};
	xor.b64  	%rd7999, %rd7997, %rd7998;
	shr.u64 	%rd8000, %rd7978, 6;
	xor.b64  	%rd8001, %rd7999, %rd8000;
	add.s64 	%rd8002, %rd7996, %rd7796;
	add.s64 	%rd8003, %rd8002, %rd7913;
	add.s64 	%rd8004, %rd8003, %rd8001;
	shf.l.wrap.b32 	%r5256, %r5131, %r5130, 31;
	shf.l.wrap.b32 	%r5257, %r5130, %r5131, 31;
	mov.b64 	%rd8005, {%r5257, %r5256};
	shf.l.wrap.b32 	%r5258, %r5131, %r5130, 24;
	shf.l.wrap.b32 	%r5259, %r5130, %r5131, 24;
	mov.b64 	%rd8006, {%r5259, %r5258};
	xor.b64  	%rd8007, %rd8005, %rd8006;
	shr.u64 	%rd8008, %rd7822, 7;
	xor.b64  	%rd8009, %rd8007, %rd8008;
	mov.b64 	{%r5260, %r5261}, %rd7991;
	shf.l.wrap.b32 	%r5262, %r5261, %r5260, 13;
	shf.l.wrap.b32 	%r5263, %r5260, %r5261, 13;
	mov.b64 	%rd8010, {%r5263, %r5262};
	shf.l.wrap.b32 	%r5264, %r5260, %r5261, 3;
	shf.l.wrap.b32 	%r5265, %r5261, %r5260, 3;
	mov.b64 	%rd8011, {%r5265, %r5264};
	xor.b64  	%rd8012, %rd8010, %rd8011;
	shr.u64 	%rd8013, %rd7991, 6;
	xor.b64  	%rd8014, %rd8012, %rd8013;
	add.s64 	%rd8015, %rd8009, %rd7809;
	add.s64 	%rd8016, %rd8015, %rd7926;
	add.s64 	%rd8017, %rd8016, %rd8014;
	shf.l.wrap.b32 	%r5266, %r5141, %r5140, 31;
	shf.l.wrap.b32 	%r5267, %r5140, %r5141, 31;
	mov.b64 	%rd8018, {%r5267, %r5266};
	shf.l.wrap.b32 	%r5268, %r5141, %r5140, 24;
	shf.l.wrap.b32 	%r5269, %r5140, %r5141, 24;
	mov.b64 	%rd8019, {%r5269, %r5268};
	xor.b64  	%rd8020, %rd8018, %rd8019;
	shr.u64 	%rd8021, %rd7835, 7;
	xor.b64  	%rd8022, %rd8020, %rd8021;
	mov.b64 	{%r5270, %r5271}, %rd8004;
	shf.l.wrap.b32 	%r5272, %r5271, %r5270, 13;
	shf.l.wrap.b32 	%r5273, %r5270, %r5271, 13;
	mov.b64 	%rd8023, {%r5273, %r5272};
	shf.l.wrap.b32 	%r5274, %r5270, %r5271, 3;
	shf.l.wrap.b32 	%r5275, %r5271, %r5270, 3;
	mov.b64 	%rd8024, {%r5275, %r5274};
	xor.b64  	%rd8025, %rd8023, %rd8024;
	shr.u64 	%rd8026, %rd8004, 6;
	xor.b64  	%rd8027, %rd8025, %rd8026;
	add.s64 	%rd8028, %rd8022, %rd7822;
	add.s64 	%rd8029, %rd8028, %rd7939;
	add.s64 	%rd8030, %rd8029, %rd8027;
	shf.l.wrap.b32 	%r5276, %r5151, %r5150, 31;
	shf.l.wrap.b32 	%r5277, %r5150, %r5151, 31;
	mov.b64 	%rd8031, {%r5277, %r5276};
	shf.l.wrap.b32 	%r5278, %r5151, %r5150, 24;
	shf.l.wrap.b32 	%r5279, %r5150, %r5151, 24;
	mov.b64 	%rd8032, {%r5279, %r5278};
	xor.b64  	%rd8033, %rd8031, %rd8032;
	shr.u64 	%rd8034, %rd7848, 7;
	xor.b64  	%rd8035, %rd8033, %rd8034;
	mov.b64 	{%r5280, %r5281}, %rd8017;
	shf.l.wrap.b32 	%r5282, %r5281, %r5280, 13;
	shf.l.wrap.b32 	%r5283, %r5280, %r5281, 13;
	mov.b64 	%rd8036, {%r5283, %r5282};
	shf.l.wrap.b32 	%r5284, %r5280, %r5281, 3;
	shf.l.wrap.b32 	%r5285, %r5281, %r5280, 3;
	mov.b64 	%rd8037, {%r5285, %r5284};
	xor.b64  	%rd8038, %rd8036, %rd8037;
	shr.u64 	%rd8039, %rd8017, 6;
	xor.b64  	%rd8040, %rd8038, %rd8039;
	add.s64 	%rd8041, %rd8035, %rd7835;
	add.s64 	%rd8042, %rd8041, %rd7952;
	add.s64 	%rd8043, %rd8042, %rd8040;
	shf.l.wrap.b32 	%r5286, %r5161, %r5160, 31;
	shf.l.wrap.b32 	%r5287, %r5160, %r5161, 31;
	mov.b64 	%rd8044, {%r5287, %r5286};
	shf.l.wrap.b32 	%r5288, %r5161, %r5160, 24;
	shf.l.wrap.b32 	%r5289, %r5160, %r5161, 24;
	mov.b64 	%rd8045, {%r5289, %r5288};
	xor.b64  	%rd8046, %rd8044, %rd8045;
	shr.u64 	%rd8047, %rd7861, 7;
	xor.b64  	%rd8048, %rd8046, %rd8047;
	mov.b64 	{%r5290, %r5291}, %rd8030;
	shf.l.wrap.b32 	%r5292, %r5291, %r5290, 13;
	shf.l.wrap.b32 	%r5293, %r5290, %r5291, 13;
	mov.b64 	%rd8049, {%r5293, %r5292};
	shf.l.wrap.b32 	%r5294, %r5290, %r5291, 3;
	shf.l.wrap.b32 	%r5295, %r5291, %r5290, 3;
	mov.b64 	%rd8050, {%r5295, %r5294};
	xor.b64  	%rd8051, %rd8049, %rd8050;
	shr.u64 	%rd8052, %rd8030, 6;
	xor.b64  	%rd8053, %rd8051, %rd8052;
	add.s64 	%rd8054, %rd8048, %rd7848;
	add.s64 	%rd8055, %rd8054, %rd7965;
	add.s64 	%rd8056, %rd8055, %rd8053;
	shf.l.wrap.b32 	%r5296, %r5171, %r5170, 31;
	shf.l.wrap.b32 	%r5297, %r5170, %r5171, 31;
	mov.b64 	%rd8057, {%r5297, %r5296};
	shf.l.wrap.b32 	%r5298, %r5171, %r5170, 24;
	shf.l.wrap.b32 	%r5299, %r5170, %r5171, 24;
	mov.b64 	%rd8058, {%r5299, %r5298};
	xor.b64  	%rd8059, %rd8057, %rd8058;
	shr.u64 	%rd8060, %rd7874, 7;
	xor.b64  	%rd8061, %rd8059, %rd8060;
	mov.b64 	{%r5300, %r5301}, %rd8043;
	shf.l.wrap.b32 	%r5302, %r5301, %r5300, 13;
	shf.l.wrap.b32 	%r5303, %r5300, %r5301, 13;
	mov.b64 	%rd8062, {%r5303, %r5302};
	shf.l.wrap.b32 	%r5304, %r5300, %r5301, 3;
	shf.l.wrap.b32 	%r5305, %r5301, %r5300, 3;
	mov.b64 	%rd8063, {%r5305, %r5304};
	xor.b64  	%rd8064, %rd8062, %rd8063;
	shr.u64 	%rd8065, %rd8043, 6;
	xor.b64  	%rd8066, %rd8064, %rd8065;
	add.s64 	%rd8067, %rd8061, %rd7861;
	add.s64 	%rd8068, %rd8067, %rd7978;
	add.s64 	%rd8069, %rd8068, %rd8066;
	shf.l.wrap.b32 	%r5306, %r5181, %r5180, 31;
	shf.l.wrap.b32 	%r5307, %r5180, %r5181, 31;
	mov.b64 	%rd8070, {%r5307, %r5306};
	shf.l.wrap.b32 	%r5308, %r5181, %r5180, 24;
	shf.l.wrap.b32 	%r5309, %r5180, %r5181, 24;
	mov.b64 	%rd8071, {%r5309, %r5308};
	xor.b64  	%rd8072, %rd8070, %rd8071;
	shr.u64 	%rd8073, %rd7887, 7;
	xor.b64  	%rd8074, %rd8072, %rd8073;
	mov.b64 	{%r5310, %r5311}, %rd8056;
	shf.l.wrap.b32 	%r5312, %r5311, %r5310, 13;
	shf.l.wrap.b32 	%r5313, %r5310, %r5311, 13;
	mov.b64 	%rd8075, {%r5313, %r5312};
	shf.l.wrap.b32 	%r5314, %r5310, %r5311, 3;
	shf.l.wrap.b32 	%r5315, %r5311, %r5310, 3;
	mov.b64 	%rd8076, {%r5315, %r5314};
	xor.b64  	%rd8077, %rd8075, %rd8076;
	shr.u64 	%rd8078, %rd8056, 6;
	xor.b64  	%rd8079, %rd8077, %rd8078;
	add.s64 	%rd8080, %rd8074, %rd7874;
	add.s64 	%rd8081, %rd8080, %rd7991;
	add.s64 	%rd8082, %rd8081, %rd8079;
	shf.l.wrap.b32 	%r5316, %r5191, %r5190, 31;
	shf.l.wrap.b32 	%r5317, %r5190, %r5191, 31;
	mov.b64 	%rd8083, {%r5317, %r5316};
	shf.l.wrap.b32 	%r5318, %r5191, %r5190, 24;
	shf.l.wrap.b32 	%r5319, %r5190, %r5191, 24;
	mov.b64 	%rd8084, {%r5319, %r5318};
	xor.b64  	%rd8085, %rd8083, %rd8084;
	shr.u64 	%rd8086, %rd7900, 7;
	xor.b64  	%rd8087, %rd8085, %rd8086;
	mov.b64 	{%r5320, %r5321}, %rd8069;
	shf.l.wrap.b32 	%r5322, %r5321, %r5320, 13;
	shf.l.wrap.b32 	%r5323, %r5320, %r5321, 13;
	mov.b64 	%rd8088, {%r5323, %r5322};
	shf.l.wrap.b32 	%r5324, %r5320, %r5321, 3;
	shf.l.wrap.b32 	%r5325, %r5321, %r5320, 3;
	mov.b64 	%rd8089, {%r5325, %r5324};
	xor.b64  	%rd8090, %rd8088, %rd8089;
	shr.u64 	%rd8091, %rd8069, 6;
	xor.b64  	%rd8092, %rd8090, %rd8091;
	add.s64 	%rd8093, %rd8087, %rd7887;
	add.s64 	%rd8094, %rd8093, %rd8004;
	add.s64 	%rd8095, %rd8094, %rd8092;
	shf.l.wrap.b32 	%r5326, %r5201, %r5200, 31;
	shf.l.wrap.b32 	%r5327, %r5200, %r5201, 31;
	mov.b64 	%rd8096, {%r5327, %r5326};
	shf.l.wrap.b32 	%r5328, %r5201, %r5200, 24;
	shf.l.wrap.b32 	%r5329, %r5200, %r5201, 24;
	mov.b64 	%rd8097, {%r5329, %r5328};
	xor.b64  	%rd8098, %rd8096, %rd8097;
	shr.u64 	%rd8099, %rd7913, 7;
	xor.b64  	%rd8100, %rd8098, %rd8099;
	mov.b64 	{%r5330, %r5331}, %rd8082;
	shf.l.wrap.b32 	%r5332, %r5331, %r5330, 13;
	shf.l.wrap.b32 	%r5333, %r5330, %r5331, 13;
	mov.b64 	%rd8101, {%r5333, %r5332};
	shf.l.wrap.b32 	%r5334, %r5330, %r5331, 3;
	shf.l.wrap.b32 	%r5335, %r5331, %r5330, 3;
	mov.b64 	%rd8102, {%r5335, %r5334};
	xor.b64  	%rd8103, %rd8101, %rd8102;
	shr.u64 	%rd8104, %rd8082, 6;
	xor.b64  	%rd8105, %rd8103, %rd8104;
	add.s64 	%rd8106, %rd8100, %rd7900;
	add.s64 	%rd8107, %rd8106, %rd8017;
	add.s64 	%rd8108, %rd8107, %rd8105;
	shf.l.wrap.b32 	%r5336, %r5211, %r5210, 31;
	shf.l.wrap.b32 	%r5337, %r5210, %r5211, 31;
	mov.b64 	%rd8109, {%r5337, %r5336};
	shf.l.wrap.b32 	%r5338, %r5211, %r5210, 24;
	shf.l.wrap.b32 	%r5339, %r5210, %r5211, 24;
	mov.b64 	%rd8110, {%r5339, %r5338};
	xor.b64  	%rd8111, %rd8109, %rd8110;
	shr.u64 	%rd8112, %rd7926, 7;
	xor.b64  	%rd8113, %rd8111, %rd8112;
	mov.b64 	{%r5340, %r5341}, %rd8095;
	shf.l.wrap.b32 	%r5342, %r5341, %r5340, 13;
	shf.l.wrap.b32 	%r5343, %r5340, %r5341, 13;
	mov.b64 	%rd8114, {%r5343, %r5342};
	shf.l.wrap.b32 	%r5344, %r5340, %r5341, 3;
	shf.l.wrap.b32 	%r5345, %r5341, %r5340, 3;
	mov.b64 	%rd8115, {%r5345, %r5344};
	xor.b64  	%rd8116, %rd8114, %rd8115;
	shr.u64 	%rd8117, %rd8095, 6;
	xor.b64  	%rd8118, %rd8116, %rd8117;
	add.s64 	%rd8119, %rd8113, %rd7913;
	add.s64 	%rd8120, %rd8119, %rd8030;
	add.s64 	%rd8121, %rd8120, %rd8118;
	shf.l.wrap.b32 	%r5346, %r5221, %r5220, 31;
	shf.l.wrap.b32 	%r5347, %r5220, %r5221, 31;
	mov.b64 	%rd8122, {%r5347, %r5346};
	shf.l.wrap.b32 	%r5348, %r5221, %r5220, 24;
	shf.l.wrap.b32 	%r5349, %r5220, %r5221, 24;
	mov.b64 	%rd8123, {%r5349, %r5348};
	xor.b64  	%rd8124, %rd8122, %rd8123;
	shr.u64 	%rd8125, %rd7939, 7;
	xor.b64  	%rd8126, %rd8124, %rd8125;
	mov.b64 	{%r5350, %r5351}, %rd8108;
	shf.l.wrap.b32 	%r5352, %r5351, %r5350, 13;
	shf.l.wrap.b32 	%r5353, %r5350, %r5351, 13;
	mov.b64 	%rd8127, {%r5353, %r5352};
	shf.l.wrap.b32 	%r5354, %r5350, %r5351, 3;
	shf.l.wrap.b32 	%r5355, %r5351, %r5350, 3;
	mov.b64 	%rd8128, {%r5355, %r5354};
	xor.b64  	%rd8129, %rd8127, %rd8128;
	shr.u64 	%rd8130, %rd8108, 6;
	xor.b64  	%rd8131, %rd8129, %rd8130;
	add.s64 	%rd8132, %rd8126, %rd7926;
	add.s64 	%rd8133, %rd8132, %rd8043;
	add.s64 	%rd8134, %rd8133, %rd8131;
	shf.l.wrap.b32 	%r5356, %r5231, %r5230, 31;
	shf.l.wrap.b32 	%r5357, %r5230, %r5231, 31;
	mov.b64 	%rd8135, {%r5357, %r5356};
	shf.l.wrap.b32 	%r5358, %r5231, %r5230, 24;
	shf.l.wrap.b32 	%r5359, %r5230, %r5231, 24;
	mov.b64 	%rd8136, {%r5359, %r5358};
	xor.b64  	%rd8137, %rd8135, %rd8136;
	shr.u64 	%rd8138, %rd7952, 7;
	xor.b64  	%rd8139, %rd8137, %rd8138;
	mov.b64 	{%r5360, %r5361}, %rd8121;
	shf.l.wrap.b32 	%r5362, %r5361, %r5360, 13;
	shf.l.wrap.b32 	%r5363, %r5360, %r5361, 13;
	mov.b64 	%rd8140, {%r5363, %r5362};
	shf.l.wrap.b32 	%r5364, %r5360, %r5361, 3;
	shf.l.wrap.b32 	%r5365, %r5361, %r5360, 3;
	mov.b64 	%rd8141, {%r5365, %r5364};
	xor.b64  	%rd8142, %rd8140, %rd8141;
	shr.u64 	%rd8143, %rd8121, 6;
	xor.b64  	%rd8144, %rd8142, %rd8143;
	add.s64 	%rd8145, %rd8139, %rd7939;
	add.s64 	%rd8146, %rd8145, %rd8056;
	add.s64 	%rd8147, %rd8146, %rd8144;
	shf.l.wrap.b32 	%r5366, %r5241, %r5240, 31;
	shf.l.wrap.b32 	%r5367, %r5240, %r5241, 31;
	mov.b64 	%rd8148, {%r5367, %r5366};
	shf.l.wrap.b32 	%r5368, %r5241, %r5240, 24;
	shf.l.wrap.b32 	%r5369, %r5240, %r5241, 24;
	mov.b64 	%rd8149, {%r5369, %r5368};
	xor.b64  	%rd8150, %rd8148, %rd8149;
	shr.u64 	%rd8151, %rd7965, 7;
	xor.b64  	%rd8152, %rd8150, %rd8151;
	mov.b64 	{%r5370, %r5371}, %rd8134;
	shf.l.wrap.b32 	%r5372, %r5371, %r5370, 13;
	shf.l.wrap.b32 	%r5373, %r5370, %r5371, 13;
	mov.b64 	%rd8153, {%r5373, %r5372};
	shf.l.wrap.b32 	%r5374, %r5370, %r5371, 3;
	shf.l.wrap.b32 	%r5375, %r5371, %r5370, 3;
	mov.b64 	%rd8154, {%r5375, %r5374};
	xor.b64  	%rd8155, %rd8153, %rd8154;
	shr.u64 	%rd8156, %rd8134, 6;
	xor.b64  	%rd8157, %rd8155, %rd8156;
	add.s64 	%rd8158, %rd8152, %rd7952;
	add.s64 	%rd8159, %rd8158, %rd8069;
	add.s64 	%rd8160, %rd8159, %rd8157;
	shf.l.wrap.b32 	%r5376, %r5251, %r5250, 31;
	shf.l.wrap.b32 	%r5377, %r5250, %r5251, 31;
	mov.b64 	%rd8161, {%r5377, %r5376};
	shf.l.wrap.b32 	%r5378, %r5251, %r5250, 24;
	shf.l.wrap.b32 	%r5379, %r5250, %r5251, 24;
	mov.b64 	%rd8162, {%r5379, %r5378};
	xor.b64  	%rd8163, %rd8161, %rd8162;
	shr.u64 	%rd8164, %rd7978, 7;
	xor.b64  	%rd8165, %rd8163, %rd8164;
	mov.b64 	{%r5380, %r5381}, %rd8147;
	shf.l.wrap.b32 	%r5382, %r5381, %r5380, 13;
	shf.l.wrap.b32 	%r5383, %r5380, %r5381, 13;
	mov.b64 	%rd8166, {%r5383, %r5382};
	shf.l.wrap.b32 	%r5384, %r5380, %r5381, 3;
	shf.l.wrap.b32 	%r5385, %r5381, %r5380, 3;
	mov.b64 	%rd8167, {%r5385, %r5384};
	xor.b64  	%rd8168, %rd8166, %rd8167;
	shr.u64 	%rd8169, %rd8147, 6;
	xor.b64  	%rd8170, %rd8168, %rd8169;
	add.s64 	%rd8171, %rd8165, %rd7965;
	add.s64 	%rd8172, %rd8171, %rd8082;
	add.s64 	%rd8173, %rd8172, %rd8170;
	shf.l.wrap.b32 	%r5386, %r5261, %r5260, 31;
	shf.l.wrap.b32 	%r5387, %r5260, %r5261, 31;
	mov.b64 	%rd8174, {%r5387, %r5386};
	shf.l.wrap.b32 	%r5388, %r5261, %r5260, 24;
	shf.l.wrap.b32 	%r5389, %r5260, %r5261, 24;
	mov.b64 	%rd8175, {%r5389, %r5388};
	xor.b64  	%rd8176, %rd8174, %rd8175;
	shr.u64 	%rd8177, %rd7991, 7;
	xor.b64  	%rd8178, %rd8176, %rd8177;
	mov.b64 	{%r5390, %r5391}, %rd8160;
	shf.l.wrap.b32 	%r5392, %r5391, %r5390, 13;
	shf.l.wrap.b32 	%r5393, %r5390, %r5391, 13;
	mov.b64 	%rd8179, {%r5393, %r5392};
	shf.l.wrap.b32 	%r5394, %r5390, %r5391, 3;
	shf.l.wrap.b32 	%r5395, %r5391, %r5390, 3;
	mov.b64 	%rd8180, {%r5395, %r5394};
	xor.b64  	%rd8181, %rd8179, %rd8180;
	shr.u64 	%rd8182, %rd8160, 6;
	xor.b64  	%rd8183, %rd8181, %rd8182;
	add.s64 	%rd8184, %rd8178, %rd7978;
	add.s64 	%rd8185, %rd8184, %rd8095;
	add.s64 	%rd8186, %rd8185, %rd8183;
	shf.l.wrap.b32 	%r5396, %r5271, %r5270, 31;
	shf.l.wrap.b32 	%r5397, %r5270, %r5271, 31;
	mov.b64 	%rd8187, {%r5397, %r5396};
	shf.l.wrap.b32 	%r5398, %r5271, %r5270, 24;
	shf.l.wrap.b32 	%r5399, %r5270, %r5271, 24;
	mov.b64 	%rd8188, {%r5399, %r5398};
	xor.b64  	%rd8189, %rd8187, %rd8188;
	shr.u64 	%rd8190, %rd8004, 7;
	xor.b64  	%rd8191, %rd8189, %rd8190;
	mov.b64 	{%r5400, %r5401}, %rd8173;
	shf.l.wrap.b32 	%r5402, %r5401, %r5400, 13;
	shf.l.wrap.b32 	%r5403, %r5400, %r5401, 13;
	mov.b64 	%rd8192, {%r5403, %r5402};
	shf.l.wrap.b32 	%r5404, %r5400, %r5401, 3;
	shf.l.wrap.b32 	%r5405, %r5401, %r5400, 3;
	mov.b64 	%rd8193, {%r5405, %r5404};
	xor.b64  	%rd8194, %rd8192, %rd8193;
	shr.u64 	%rd8195, %rd8173, 6;
	xor.b64  	%rd8196, %rd8194, %rd8195;
	add.s64 	%rd8197, %rd8191, %rd7991;
	add.s64 	%rd8198, %rd8197, %rd8108;
	add.s64 	%rd8199, %rd8198, %rd8196;
	shf.l.wrap.b32 	%r5406, %r5281, %r5280, 31;
	shf.l.wrap.b32 	%r5407, %r5280, %r5281, 31;
	mov.b64 	%rd8200, {%r5407, %r5406};
	shf.l.wrap.b32 	%r5408, %r5281, %r5280, 24;
	shf.l.wrap.b32 	%r5409, %r5280, %r5281, 24;
	mov.b64 	%rd8201, {%r5409, %r5408};
	xor.b64  	%rd8202, %rd8200, %rd8201;
	shr.u64 	%rd8203, %rd8017, 7;
	xor.b64  	%rd8204, %rd8202, %rd8203;
	mov.b64 	{%r5410, %r5411}, %rd8186;
	shf.l.wrap.b32 	%r5412, %r5411, %r5410, 13;
	shf.l.wrap.b32 	%r5413, %r5410, %r5411, 13;
	mov.b64 	%rd8205, {%r5413, %r5412};
	shf.l.wrap.b32 	%r5414, %r5410, %r5411, 3;
	shf.l.wrap.b32 	%r5415, %r5411, %r5410, 3;
	mov.b64 	%rd8206, {%r5415, %r5414};
	xor.b64  	%rd8207, %rd8205, %rd8206;
	shr.u64 	%rd8208, %rd8186, 6;
	xor.b64  	%rd8209, %rd8207, %rd8208;
	add.s64 	%rd8210, %rd8204, %rd8004;
	add.s64 	%rd8211, %rd8210, %rd8121;
	add.s64 	%rd8212, %rd8211, %rd8209;
	shf.l.wrap.b32 	%r5416, %r5291, %r5290, 31;
	shf.l.wrap.b32 	%r5417, %r5290, %r5291, 31;
	mov.b64 	%rd8213, {%r5417, %r5416};
	shf.l.wrap.b32 	%r5418, %r5291, %r5290, 24;
	shf.l.wrap.b32 	%r5419, %r5290, %r5291, 24;
	mov.b64 	%rd8214, {%r5419, %r5418};
	xor.b64  	%rd8215, %rd8213, %rd8214;
	shr.u64 	%rd8216, %rd8030, 7;
	xor.b64  	%rd8217, %rd8215, %rd8216;
	mov.b64 	{%r5420, %r5421}, %rd8199;
	shf.l.wrap.b32 	%r5422, %r5421, %r5420, 13;
	shf.l.wrap.b32 	%r5423, %r5420, %r5421, 13;
	mov.b64 	%rd8218, {%r5423, %r5422};
	shf.l.wrap.b32 	%r5424, %r5420, %r5421, 3;
	shf.l.wrap.b32 	%r5425, %r5421, %r5420, 3;
	mov.b64 	%rd8219, {%r5425, %r5424};
	xor.b64  	%rd8220, %rd8218, %rd8219;
	shr.u64 	%rd8221, %rd8199, 6;
	xor.b64  	%rd8222, %rd8220, %rd8221;
	add.s64 	%rd8223, %rd8217, %rd8017;
	add.s64 	%rd8224, %rd8223, %rd8134;
	add.s64 	%rd8225, %rd8224, %rd8222;
	add.s64 	%rd8227, %rd1588, %rd7048;
	add.s64 	%rd8228, %rd8227, -5413767537554067089;
	add.s64 	%rd8229, %rd8227, 5963675889510395859;
	mov.b64 	{%r5426, %r5427}, %rd8228;
	shf.l.wrap.b32 	%r5428, %r5427, %r5426, 18;
	shf.l.wrap.b32 	%r5429, %r5426, %r5427, 18;
	mov.b64 	%rd8230, {%r5429, %r5428};
	shf.l.wrap.b32 	%r5430, %r5427, %r5426, 14;
	shf.l.wrap.b32 	%r5431, %r5426, %r5427, 14;
	mov.b64 	%rd8231, {%r5431, %r5430};
	xor.b64  	%rd8232, %rd8230, %rd8231;
	shf.l.wrap.b32 	%r5432, %r5426, %r5427, 23;
	shf.l.wrap.b32 	%r5433, %r5427, %r5426, 23;
	mov.b64 	%rd8233, {%r5433, %r5432};
	xor.b64  	%rd8234, %rd8232, %rd8233;
	and.b64  	%rd8235, %rd8228, 5840696475078001361;
	sub.s64 	%rd8236, 5413767537554067088, %rd8227;
	and.b64  	%rd8237, %rd8236, -7276294671716946913;
	or.b64  	%rd8238, %rd8235, %rd8237;
	add.s64 	%rd8240, %rd8238, %rd8234;
	add.s64 	%rd8241, %rd8240, %rd1601;
	add.s64 	%rd8242, %rd8241, %rd7071;
	mov.b64 	{%r5434, %r5435}, %rd8229;
	shf.l.wrap.b32 	%r5436, %r5435, %r5434, 4;
	shf.l.wrap.b32 	%r5437, %r5434, %r5435, 4;
	mov.b64 	%rd8243, {%r5437, %r5436};
	shf.l.wrap.b32 	%r5438, %r5434, %r5435, 30;
	shf.l.wrap.b32 	%r5439, %r5435, %r5434, 30;
	mov.b64 	%rd8244, {%r5439, %r5438};
	xor.b64  	%rd8245, %rd8243, %rd8244;
	shf.l.wrap.b32 	%r5440, %r5434, %r5435, 25;
	shf.l.wrap.b32 	%r5441, %r5435, %r5434, 25;
	mov.b64 	%rd8246, {%r5441, %r5440};
	xor.b64  	%rd8247, %rd8245, %rd8246;
	and.b64  	%rd8248, %rd8229, -3355664534840381901;
	add.s64 	%rd8249, %rd8247, %rd8248;
	add.s64 	%rd8250, %rd8242, %rd8249;
	add.s64 	%rd8251, %rd8242, 6625583534739731862;
	add.s64 	%rd8252, %rd8250, 5297780936934047347;
	mov.b64 	{%r5442, %r5443}, %rd8251;
	shf.l.wrap.b32 	%r5444, %r5443, %r5442, 18;
	shf.l.wrap.b32 	%r5445, %r5442, %r5443, 18;
	mov.b64 	%rd8253, {%r5445, %r5444};
	shf.l.wrap.b32 	%r5446, %r5443, %r5442, 14;
	shf.l.wrap.b32 	%r5447, %r5442, %r5443, 14;
	mov.b64 	%rd8254, {%r5447, %r5446};
	xor.b64  	%rd8255, %rd8253, %rd8254;
	shf.l.wrap.b32 	%r5448, %r5442, %r5443, 23;
	shf.l.wrap.b32 	%r5449, %r5443, %r5442, 23;
	mov.b64 	%rd8256, {%r5449, %r5448};
	xor.b64  	%rd8257, %rd8255, %rd8256;
	and.b64  	%rd8258, %rd8251, %rd8228;
	sub.s64 	%rd8259, 2597788502115043945, %rd8242;
	and.b64  	%rd8260, %rd8259, 5840696475078001361;
	or.b64  	%rd8261, %rd8258, %rd8260;
	add.s64 	%rd8263, %rd8261, %rd8257;
	add.s64 	%rd8264, %rd8263, %rd1624;
	add.s64 	%rd8265, %rd8264, %rd7094;
	mov.b64 	{%r5450, %r5451}, %rd8252;
	shf.l.wrap.b32 	%r5452, %r5451, %r5450, 4;
	shf.l.wrap.b32 	%r5453, %r5450, %r5451, 4;
	mov.b64 	%rd8266, {%r5453, %r5452};
	shf.l.wrap.b32 	%r5454, %r5450, %r5451, 30;
	shf.l.wrap.b32 	%r5455, %r5451, %r5450, 30;
	mov.b64 	%rd8267, {%r5455, %r5454};
	xor.b64  	%rd8268, %rd8266, %rd8267;
	shf.l.wrap.b32 	%r5456, %r5450, %r5451, 25;
	shf.l.wrap.b32 	%r5457, %r5451, %r5450, 25;
	mov.b64 	%rd8269, {%r5457, %r5456};
	xor.b64  	%rd8270, %rd8268, %rd8269;
	xor.b64  	%rd8271, %rd8229, 7640891576956012808;
	and.b64  	%rd8272, %rd8252, %rd8271;
	and.b64  	%rd8273, %rd8229, 7640891576956012808;
	xor.b64  	%rd8274, %rd8272, %rd8273;
	add.s64 	%rd8275, %rd8270, %rd8274;
	add.s64 	%rd8276, %rd8265, %rd8275;
	add.s64 	%rd8277, %rd8265, 6227659224458531674;
	add.s64 	%rd8278, %rd8276, -7276294671716946913;
	mov.b64 	{%r5458, %r5459}, %rd8277;
	shf.l.wrap.b32 	%r5460, %r5459, %r5458, 18;
	shf.l.wrap.b32 	%r5461, %r5458, %r5459, 18;
	mov.b64 	%rd8279, {%r5461, %r5460};
	shf.l.wrap.b32 	%r5462, %r5459, %r5458, 14;
	shf.l.wrap.b32 	%r5463, %r5458, %r5459, 14;
	mov.b64 	%rd8280, {%r5463, %r5462};
	xor.b64  	%rd8281, %rd8279, %rd8280;
	shf.l.wrap.b32 	%r5464, %r5458, %r5459, 23;
	shf.l.wrap.b32 	%r5465, %r5459, %r5458, 23;
	mov.b64 	%rd8282, {%r5465, %r5464};
	xor.b64  	%rd8283, %rd8281, %rd8282;
	and.b64  	%rd8284, %rd8277, %rd8251;
	sub.s64 	%rd8285, -6227659224458531675, %rd8265;
	and.b64  	%rd8286, %rd8228, %rd8285;
	or.b64  	%rd8287, %rd8284, %rd8286;
	add.s64 	%rd8288, %rd8287, %rd8283;
	add.s64 	%rd8289, %rd8288, %rd1650;
	add.s64 	%rd8290, %rd8289, %rd7117;
	mov.b64 	{%r5466, %r5467}, %rd8278;
	shf.l.wrap.b32 	%r5468, %r5467, %r5466, 4;
	shf.l.wrap.b32 	%r5469, %r5466, %r5467, 4;
	mov.b64 	%rd8291, {%r5469, %r5468};
	shf.l.wrap.b32 	%r5470, %r5466, %r5467, 30;
	shf.l.wrap.b32 	%r5471, %r5467, %r5466, 30;
	mov.b64 	%rd8292, {%r5471, %r5470};
	xor.b64  	%rd8293, %rd8291, %rd8292;
	shf.l.wrap.b32 	%r5472, %r5466, %r5467, 25;
	shf.l.wrap.b32 	%r5473, %r5467, %r5466, 25;
	mov.b64 	%rd8294, {%r5473, %r5472};
	xor.b64  	%rd8295, %rd8293, %rd8294;
	xor.b64  	%rd8296, %rd8252, %rd8229;
	and.b64  	%rd8297, %rd8278, %rd8296;
	and.b64  	%rd8298, %rd8252, %rd8229;
	xor.b64  	%rd8299, %rd8297, %rd8298;
	add.s64 	%rd8300, %rd8295, %rd8299;
	add.s64 	%rd8301, %rd8290, %rd8300;
	add.s64 	%rd8302, %rd8290, -4965156021675537447;
	add.s64 	%rd8303, %rd8301, 5840696475078001361;
	mov.b64 	{%r5474, %r5475}, %rd8302;
	shf.l.wrap.b32 	%r5476, %r5475, %r5474, 18;
	shf.l.wrap.b32 	%r5477, %r5474, %r5475, 18;
	mov.b64 	%rd8304, {%r5477, %r5476};
	shf.l.wrap.b32 	%r5478, %r5475, %r5474, 14;
	shf.l.wrap.b32 	%r5479, %r5474, %r5475, 14;
	mov.b64 	%rd8305, {%r5479, %r5478};
	xor.b64  	%rd8306, %rd8304, %rd8305;
	shf.l.wrap.b32 	%r5480, %r5474, %r5475, 23;
	shf.l.wrap.b32 	%r5481, %r5475, %r5474, 23;
	mov.b64 	%rd8307, {%r5481, %r5480};
	xor.b64  	%rd8308, %rd8306, %rd8307;
	and.b64  	%rd8309, %rd8302, %rd8277;
	sub.s64 	%rd8310, 4965156021675537446, %rd8290;
	and.b64  	%rd8311, %rd8251, %rd8310;
	or.b64  	%rd8312, %rd8309, %rd8311;
	add.s64 	%rd8313, %rd8312, %rd8228;
	add.s64 	%rd8314, %rd8313, %rd8308;
	add.s64 	%rd8315, %rd8314, %rd1676;
	add.s64 	%rd8316, %rd8315, %rd7140;
	mov.b64 	{%r5482, %r5483}, %rd8303;
	shf.l.wrap.b32 	%r5484, %r5483, %r5482, 4;
	shf.l.wrap.b32 	%r5485, %r5482, %r5483, 4;
	mov.b64 	%rd8317, {%r5485, %r5484};
	shf.l.wrap.b32 	%r5486, %r5482, %r5483, 30;
	shf.l.wrap.b32 	%r5487, %r5483, %r5482, 30;
	mov.b64 	%rd8318, {%r5487, %r5486};
	xor.b64  	%rd8319, %rd8317, %rd8318;
	shf.l.wrap.b32 	%r5488, %r5482, %r5483, 25;
	shf.l.wrap.b32 	%r5489, %r5483, %r5482, 25;
	mov.b64 	%rd8320, {%r5489, %r5488};
	xor.b64  	%rd8321, %rd8319, %rd8320;
	xor.b64  	%rd8322, %rd8278, %rd8252;
	and.b64  	%rd8323, %rd8303, %rd8322;
	and.b64  	%rd8324, %rd8278, %rd8252;
	xor.b64  	%rd8325, %rd8323, %rd8324;
	add.s64 	%rd8326, %rd8321, %rd8325;
	add.s64 	%rd8327, %rd8316, %rd8229;
	add.s64 	%rd8328, %rd8326, %rd8316;
	mov.b64 	{%r5490, %r5491}, %rd8327;
	shf.l.wrap.b32 	%r5492, %r5491, %r5490, 18;
	shf.l.wrap.b32 	%r5493, %r5490, %r5491, 18;
	mov.b64 	%rd8329, {%r5493, %r5492};
	shf.l.wrap.b32 	%r5494, %r5491, %r5490, 14;
	shf.l.wrap.b32 	%r5495, %r5490, %r5491, 14;
	mov.b64 	%rd8330, {%r5495, %r5494};
	xor.b64  	%rd8331, %rd8329, %rd8330;
	shf.l.wrap.b32 	%r5496, %r5490, %r5491, 23;
	shf.l.wrap.b32 	%r5497, %r5491, %r5490, 23;
	mov.b64 	%rd8332, {%r5497, %r5496};
	xor.b64  	%rd8333, %rd8331, %rd8332;
	and.b64  	%rd8334, %rd8327, %rd8302;
	not.b64 	%rd8335, %rd8327;
	and.b64  	%rd8336, %rd8277, %rd8335;
	or.b64  	%rd8337, %rd8334, %rd8336;
	add.s64 	%rd8339, %rd8337, %rd8251;
	add.s64 	%rd8340, %rd8339, %rd8333;
	add.s64 	%rd8341, %rd8340, %rd1702;
	add.s64 	%rd8342, %rd8341, %rd7163;
	mov.b64 	{%r5498, %r5499}, %rd8328;
	shf.l.wrap.b32 	%r5500, %r5499, %r5498, 4;
	shf.l.wrap.b32 	%r5501, %r5498, %r5499, 4;
	mov.b64 	%rd8343, {%r5501, %r5500};
	shf.l.wrap.b32 	%r5502, %r5498, %r5499, 30;
	shf.l.wrap.b32 	%r5503, %r5499, %r5498, 30;
	mov.b64 	%rd8344, {%r5503, %r5502};
	xor.b64  	%rd8345, %rd8343, %rd8344;
	shf.l.wrap.b32 	%r5504, %r5498, %r5499, 25;
	shf.l.wrap.b32 	%r5505, %r5499, %r5498, 25;
	mov.b64 	%rd8346, {%r5505, %r5504};
	xor.b64  	%rd8347, %rd8345, %rd8346;
	xor.b64  	%rd8348, %rd8303, %rd8278;
	and.b64  	%rd8349, %rd8328, %rd8348;
	and.b64  	%rd8350, %rd8303, %rd8278;
	xor.b64  	%rd8351, %rd8349, %rd8350;
	add.s64 	%rd8352, %rd8347, %rd8351;
	add.s64 	%rd8353, %rd8342, %rd8252;
	add.s64 	%rd8354, %rd8352, %rd8342;
	mov.b64 	{%r5506, %r5507}, %rd8353;
	shf.l.wrap.b32 	%r5508, %r5507, %r5506, 18;
	shf.l.wrap.b32 	%r5509, %r5506, %r5507, 18;
	mov.b64 	%rd8355, {%r5509, %r5508};
	shf.l.wrap.b32 	%r5510, %r5507, %r5506, 14;
	shf.l.wrap.b32 	%r5511, %r5506, %r5507, 14;
	mov.b64 	%rd8356, {%r5511, %r5510};
	xor.b64  	%rd8357, %rd8355, %rd8356;
	shf.l.wrap.b32 	%r5512, %r5506, %r5507, 23;
	shf.l.wrap.b32 	%r5513, %r5507, %r5506, 23;
	mov.b64 	%rd8358, {%r5513, %r5512};
	xor.b64  	%rd8359, %rd8357, %rd8358;
	and.b64  	%rd8360, %rd8353, %rd8327;
	not.b64 	%rd8361, %rd8353;
	and.b64  	%rd8362, %rd8302, %rd8361;
	or.b64  	%rd8363, %rd8360, %rd8362;
	add.s64 	%rd8365, %rd8363, %rd8277;
	add.s64 	%rd8366, %rd8365, %rd8359;
	add.s64 	%rd8367, %rd8366, %rd1728;
	add.s64 	%rd8368, %rd8367, %rd7186;
	mov.b64 	{%r5514, %r5515}, %rd8354;
	shf.l.wrap.b32 	%r5516, %r5515, %r5514, 4;
	shf.l.wrap.b32 	%r5517, %r5514, %r5515, 4;
	mov.b64 	%rd8369, {%r5517, %r5516};
	shf.l.wrap.b32 	%r5518, %r5514, %r5515, 30;
	shf.l.wrap.b32 	%r5519, %r5515, %r5514, 30;
	mov.b64 	%rd8370, {%r5519, %r5518};
	xor.b64  	%rd8371, %rd8369, %rd8370;
	shf.l.wrap.b32 	%r5520, %r5514, %r5515, 25;
	shf.l.wrap.b32 	%r5521, %r5515, %r5514, 25;
	mov.b64 	%rd8372, {%r5521, %r5520};
	xor.b64  	%rd8373, %rd8371, %rd8372;
	xor.b64  	%rd8374, %rd8328, %rd8303;
	and.b64  	%rd8375, %rd8354, %rd8374;
	and.b64  	%rd8376, %rd8328, %rd8303;
	xor.b64  	%rd8377, %rd8375, %rd8376;
	add.s64 	%rd8378, %rd8373, %rd8377;
	add.s64 	%rd8379, %rd8368, %rd8278;
	add.s64 	%rd8380, %rd8378, %rd8368;
	mov.b64 	{%r5522, %r5523}, %rd8379;
	shf.l.wrap.b32 	%r5524, %r5523, %r5522, 18;
	shf.l.wrap.b32 	%r5525, %r5522, %r5523, 18;
	mov.b64 	%rd8381, {%r5525, %r5524};
	shf.l.wrap.b32 	%r5526, %r5523, %r5522, 14;
	shf.l.wrap.b32 	%r5527, %r5522, %r5523, 14;
	mov.b64 	%rd8382, {%r5527, %r5526};
	xor.b64  	%rd8383, %rd8381, %rd8382;
	shf.l.wrap.b32 	%r5528, %r5522, %r5523, 23;
	shf.l.wrap.b32 	%r5529, %r5523, %r5522, 23;
	mov.b64 	%rd8384, {%r5529, %r5528};
	xor.b64  	%rd8385, %rd8383, %rd8384;
	and.b64  	%rd8386, %rd8379, %rd8353;
	not.b64 	%rd8387, %rd8379;
	and.b64  	%rd8388, %rd8327, %rd8387;
	or.b64  	%rd8389, %rd8386, %rd8388;
	add.s64 	%rd8391, %rd8389, %rd8302;
	add.s64 	%rd8392, %rd8391, %rd8385;
	add.s64 	%rd8393, %rd8392, %rd1754;
	add.s64 	%rd8394, %rd8393, %rd7209;
	mov.b64 	{%r5530, %r5531}, %rd8380;
	shf.l.wrap.b32 	%r5532, %r5531, %r5530, 4;
	shf.l.wrap.b32 	%r5533, %r5530, %r5531, 4;
	mov.b64 	%rd8395, {%r5533, %r5532};
	shf.l.wrap.b32 	%r5534, %r5530, %r5531, 30;
	shf.l.wrap.b32 	%r5535, %r5531, %r5530, 30;
	mov.b64 	%rd8396, {%r5535, %r5534};
	xor.b64  	%rd8397, %rd8395, %rd8396;
	shf.l.wrap.b32 	%r5536, %r5530, %r5531, 25;
	shf.l.wrap.b32 	%r5537, %r5531, %r5530, 25;
	mov.b64 	%rd8398, {%r5537, %r5536};
	xor.b64  	%rd8399, %rd8397, %rd8398;
	xor.b64  	%rd8400, %rd8354, %rd8328;
	and.b64  	%rd8401, %rd8380, %rd8400;
	and.b64  	%rd8402, %rd8354, %rd8328;
	xor.b64  	%rd8403, %rd8401, %rd8402;
	add.s64 	%rd8404, %rd8399, %rd8403;
	add.s64 	%rd8405, %rd8394, %rd8303;
	add.s64 	%rd8406, %rd8404, %rd8394;
	mov.b64 	{%r5538, %r5539}, %rd8405;
	shf.l.wrap.b32 	%r5540, %r5539, %r5538, 18;
	shf.l.wrap.b32 	%r5541, %r5538, %r5539, 18;
	mov.b64 	%rd8407, {%r5541, %r5540};
	shf.l.wrap.b32 	%r5542, %r5539, %r5538, 14;
	shf.l.wrap.b32 	%r5543, %r5538, %r5539, 14;
	mov.b64 	%rd8408, {%r5543, %r5542};
	xor.b64  	%rd8409, %rd8407, %rd8408;
	shf.l.wrap.b32 	%r5544, %r5538, %r5539, 23;
	shf.l.wrap.b32 	%r5545, %r5539, %r5538, 23;
	mov.b64 	%rd8410, {%r5545, %r5544};
	xor.b64  	%rd8411, %rd8409, %rd8410;
	and.b64  	%rd8412, %rd8405, %rd8379;
	not.b64 	%rd8413, %rd8405;
	and.b64  	%rd8414, %rd8353, %rd8413;
	or.b64  	%rd8415, %rd8412, %rd8414;
	add.s64 	%rd8417, %rd8415, %rd8327;
	add.s64 	%rd8418, %rd8417, %rd8411;
	add.s64 	%rd8419, %rd8418, %rd29;
	add.s64 	%rd8420, %rd8419, %rd7232;
	mov.b64 	{%r5546, %r5547}, %rd8406;
	shf.l.wrap.b32 	%r5548, %r5547, %r5546, 4;
	shf.l.wrap.b32 	%r5549, %r5546, %r5547, 4;
	mov.b64 	%rd8421, {%r5549, %r5548};
	shf.l.wrap.b32 	%r5550, %r5546, %r5547, 30;
	shf.l.wrap.b32 	%r5551, %r5547, %r5546, 30;
	mov.b64 	%rd8422, {%r5551, %r5550};
	xor.b64  	%rd8423, %rd8421, %rd8422;
	shf.l.wrap.b32 	%r5552, %r5546, %r5547, 25;
	shf.l.wrap.b32 	%r5553, %r5547, %r5546, 25;
	mov.b64 	%rd8424, {%r5553, %r5552};
	xor.b64  	%rd8425, %rd8423, %rd8424;
	xor.b64  	%rd8426, %rd8380, %rd8354;
	and.b64  	%rd8427, %rd8406, %rd8426;
	and.b64  	%rd8428, %rd8380, %rd8354;
	xor.b64  	%rd8429, %rd8427, %rd8428;
	add.s64 	%rd8430, %rd8425, %rd8429;
	add.s64 	%rd8431, %rd8420, %rd8328;
	add.s64 	%rd8432, %rd8430, %rd8420;
	mov.b64 	{%r5554, %r5555}, %rd8431;
	shf.l.wrap.b32 	%r5556, %r5555, %r5554, 18;
	shf.l.wrap.b32 	%r5557, %r5554, %r5555, 18;
	mov.b64 	%rd8433, {%r5557, %r5556};
	shf.l.wrap.b32 	%r5558, %r5555, %r5554, 14;
	shf.l.wrap.b32 	%r5559, %r5554, %r5555, 14;
	mov.b64 	%rd8434, {%r5559, %r5558};
	xor.b64  	%rd8435, %rd8433, %rd8434;
	shf.l.wrap.b32 	%r5560, %r5554, %r5555, 23;
	shf.l.wrap.b32 	%r5561, %r5555, %r5554, 23;
	mov.b64 	%rd8436, {%r5561, %r5560};
	xor.b64  	%rd8437, %rd8435, %rd8436;
	and.b64  	%rd8438, %rd8431, %rd8405;
	not.b64 	%rd8439, %rd8431;
	and.b64  	%rd8440, %rd8379, %rd8439;
	or.b64  	%rd8441, %rd8438, %rd8440;
	add.s64 	%rd8443, %rd8441, %rd8353;
	add.s64 	%rd8444, %rd8443, %rd8437;
	add.s64 	%rd8445, %rd8444, %rd30;
	add.s64 	%rd8446, %rd8445, %rd7255;
	mov.b64 	{%r5562, %r5563}, %rd8432;
	shf.l.wrap.b32 	%r5564, %r5563, %r5562, 4;
	shf.l.wrap.b32 	%r5565, %r5562, %r5563, 4;
	mov.b64 	%rd8447, {%r5565, %r5564};
	shf.l.wrap.b32 	%r5566, %r5562, %r5563, 30;
	shf.l.wrap.b32 	%r5567, %r5563, %r5562, 30;
	mov.b64 	%rd8448, {%r5567, %r5566};
	xor.b64  	%rd8449, %rd8447, %rd8448;
	shf.l.wrap.b32 	%r5568, %r5562, %r5563, 25;
	shf.l.wrap.b32 	%r5569, %r5563, %r5562, 25;
	mov.b64 	%rd8450, {%r5569, %r5568};
	xor.b64  	%rd8451, %rd8449, %rd8450;
	xor.b64  	%rd8452, %rd8406, %rd8380;
	and.b64  	%rd8453, %rd8432, %rd8452;
	and.b64  	%rd8454, %rd8406, %rd8380;
	xor.b64  	%rd8455, %rd8453, %rd8454;
	add.s64 	%rd8456, %rd8451, %rd8455;
	add.s64 	%rd8457, %rd8446, %rd8354;
	add.s64 	%rd8458, %rd8456, %rd8446;
	mov.b64 	{%r5570, %r5571}, %rd8457;
	shf.l.wrap.b32 	%r5572, %r5571, %r5570, 18;
	shf.l.wrap.b32 	%r5573, %r5570, %r5571, 18;
	mov.b64 	%rd8459, {%r5573, %r5572};
	shf.l.wrap.b32 	%r5574, %r5571, %r5570, 14;
	shf.l.wrap.b32 	%r5575, %r5570, %r5571, 14;
	mov.b64 	%rd8460, {%r5575, %r5574};
	xor.b64  	%rd8461, %rd8459, %rd8460;
	shf.l.wrap.b32 	%r5576, %r5570, %r5571, 23;
	shf.l.wrap.b32 	%r5577, %r5571, %r5570, 23;
	mov.b64 	%rd8462, {%r5577, %r5576};
	xor.b64  	%rd8463, %rd8461, %rd8462;
	and.b64  	%rd8464, %rd8457, %rd8431;
	not.b64 	%rd8465, %rd8457;
	and.b64  	%rd8466, %rd8405, %rd8465;
	or.b64  	%rd8467, %rd8464, %rd8466;
	add.s64 	%rd8469, %rd8467, %rd8379;
	add.s64 	%rd8470, %rd8469, %rd8463;
	add.s64 	%rd8471, %rd8470, %rd1830;
	add.s64 	%rd8472, %rd8471, %rd7278;
	mov.b64 	{%r5578, %r5579}, %rd8458;
	shf.l.wrap.b32 	%r5580, %r5579, %r5578, 4;
	shf.l.wrap.b32 	%r5581, %r5578, %r5579, 4;
	mov.b64 	%rd8473, {%r5581, %r5580};
	shf.l.wrap.b32 	%r5582, %r5578, %r5579, 30;
	shf.l.wrap.b32 	%r5583, %r5579, %r5578, 30;
	mov.b64 	%rd8474, {%r5583, %r5582};
	xor.b64  	%rd8475, %rd8473, %rd8474;
	shf.l.wrap.b32 	%r5584, %r5578, %r5579, 25;
	shf.l.wrap.b32 	%r5585, %r5579, %r5578, 25;
	mov.b64 	%rd8476, {%r5585, %r5584};
	xor.b64  	%rd8477, %rd8475, %rd8476;
	xor.b64  	%rd8478, %rd8432, %rd8406;
	and.b64  	%rd8479, %rd8458, %rd8478;
	and.b64  	%rd8480, %rd8432, %rd8406;
	xor.b64  	%rd8481, %rd8479, %rd8480;
	add.s64 	%rd8482, %rd8477, %rd8481;
	add.s64 	%rd8483, %rd8472, %rd8380;
	add.s64 	%rd8484, %rd8482, %rd8472;
	mov.b64 	{%r5586, %r5587}, %rd8483;
	shf.l.wrap.b32 	%r5588, %r5587, %r5586, 18;
	shf.l.wrap.b32 	%r5589, %r5586, %r5587, 18;
	mov.b64 	%rd8485, {%r5589, %r5588};
	shf.l.wrap.b32 	%r5590, %r5587, %r5586, 14;
	shf.l.wrap.b32 	%r5591, %r5586, %r5587, 14;
	mov.b64 	%rd8486, {%r5591, %r5590};
	xor.b64  	%rd8487, %rd8485, %rd8486;
	shf.l.wrap.b32 	%r5592, %r5586, %r5587, 23;
	shf.l.wrap.b32 	%r5593, %r5587, %r5586, 23;
	mov.b64 	%rd8488, {%r5593, %r5592};
	xor.b64  	%rd8489, %rd8487, %rd8488;
	and.b64  	%rd8490, %rd8483, %rd8457;
	not.b64 	%rd8491, %rd8483;
	and.b64  	%rd8492, %rd8431, %rd8491;
	or.b64  	%rd8493, %rd8490, %rd8492;
	ld.const.u64 	%rd8494, [K+88];
	add.s64 	%rd8495, %rd8493, %rd8405;
	add.s64 	%rd8496, %rd8495, %rd8489;
	add.s64 	%rd8497, %rd8496, %rd8494;
	add.s64 	%rd8498, %rd8497, %rd7301;
	mov.b64 	{%r5594, %r5595}, %rd8484;
	shf.l.wrap.b32 	%r5596, %r5595, %r5594, 4;
	shf.l.wrap.b32 	%r5597, %r5594, %r5595, 4;
	mov.b64 	%rd8499, {%r5597, %r5596};
	shf.l.wrap.b32 	%r5598, %r5594, %r5595, 30;
	shf.l.wrap.b32 	%r5599, %r5595, %r5594, 30;
	mov.b64 	%rd8500, {%r5599, %r5598};
	xor.b64  	%rd8501, %rd8499, %rd8500;
	shf.l.wrap.b32 	%r5600, %r5594, %r5595, 25;
	shf.l.wrap.b32 	%r5601, %r5595, %r5594, 25;
	mov.b64 	%rd8502, {%r5601, %r5600};
	xor.b64  	%rd8503, %rd8501, %rd8502;
	xor.b64  	%rd8504, %rd8458, %rd8432;
	and.b64  	%rd8505, %rd8484, %rd8504;
	and.b64  	%rd8506, %rd8458, %rd8432;
	xor.b64  	%rd8507, %rd8505, %rd8506;
	add.s64 	%rd8508, %rd8503, %rd8507;
	add.s64 	%rd8509, %rd8498, %rd8406;
	add.s64 	%rd8510, %rd8508, %rd8498;
	mov.b64 	{%r5602, %r5603}, %rd8509;
	shf.l.wrap.b32 	%r5604, %r5603, %r5602, 18;
	shf.l.wrap.b32 	%r5605, %r5602, %r5603, 18;
	mov.b64 	%rd8511, {%r5605, %r5604};
	shf.l.wrap.b32 	%r5606, %r5603, %r5602, 14;
	shf.l.wrap.b32 	%r5607, %r5602, %r5603, 14;
	mov.b64 	%rd8512, {%r5607, %r5606};
	xor.b64  	%rd8513, %rd8511, %rd8512;
	shf.l.wrap.b32 	%r5608, %r5602, %r5603, 23;
	shf.l.wrap.b32 	%r5609, %r5603, %r5602, 23;
	mov.b64 	%rd8514, {%r5609, %r5608};
	xor.b64  	%rd8515, %rd8513, %rd8514;
	and.b64  	%rd8516, %rd8509, %rd8483;
	not.b64 	%rd8517, %rd8509;
	and.b64  	%rd8518, %rd8457, %rd8517;
	or.b64  	%rd8519, %rd8516, %rd8518;
	ld.const.u64 	%rd67, [K+96];
	add.s64 	%rd8520, %rd8519, %rd8431;
	add.s64 	%rd8521, %rd8520, %rd8515;
	add.s64 	%rd8522, %rd8521, %rd67;
	add.s64 	%rd8523, %rd8522, %rd7324;
	mov.b64 	{%r5610, %r5611}, %rd8510;
	shf.l.wrap.b32 	%r5612, %r5611, %r5610, 4;
	shf.l.wrap.b32 	%r5613, %r5610, %r5611, 4;
	mov.b64 	%rd8524, {%r5613, %r5612};
	shf.l.wrap.b32 	%r5614, %r5610, %r5611, 30;
	shf.l.wrap.b32 	%r5615, %r5611, %r5610, 30;
	mov.b64 	%rd8525, {%r5615, %r5614};
	xor.b64  	%rd8526, %rd8524, %rd8525;
	shf.l.wrap.b32 	%r5616, %r5610, %r5611, 25;
	shf.l.wrap.b32 	%r5617, %r5611, %r5610, 25;
	mov.b64 	%rd8527, {%r5617, %r5616};
	xor.b64  	%rd8528, %rd8526, %rd8527;
	xor.b64  	%rd8529, %rd8484, %rd8458;
	and.b64  	%rd8530, %rd8510, %rd8529;
	and.b64  	%rd8531, %rd8484, %rd8458;
	xor.b64  	%rd8532, %rd8530, %rd8531;
	add.s64 	%rd8533, %rd8528, %rd8532;
	add.s64 	%rd8534, %rd8523, %rd8432;
	add.s64 	%rd8535, %rd8533, %rd8523;
	mov.b64 	{%r5618, %r5619}, %rd8534;
	shf.l.wrap.b32 	%r5620, %r5619, %r5618, 18;
	shf.l.wrap.b32 	%r5621, %r5618, %r5619, 18;
	mov.b64 	%rd8536, {%r5621, %r5620};
	shf.l.wrap.b32 	%r5622, %r5619, %r5618, 14;
	shf.l.wrap.b32 	%r5623, %r5618, %r5619, 14;
	mov.b64 	%rd8537, {%r5623, %r5622};
	xor.b64  	%rd8538, %rd8536, %rd8537;
	shf.l.wrap.b32 	%r5624, %r5618, %r5619, 23;
	shf.l.wrap.b32 	%r5625, %r5619, %r5618, 23;
	mov.b64 	%rd8539, {%r5625, %r5624};
	xor.b64  	%rd8540, %rd8538, %rd8539;
	and.b64  	%rd8541, %rd8534, %rd8509;
	not.b64 	%rd8542, %rd8534;
	and.b64  	%rd8543, %rd8483, %rd8542;
	or.b64  	%rd8544, %rd8541, %rd8543;
	ld.const.u64 	%rd8545, [K+104];
	add.s64 	%rd8546, %rd8544, %rd8457;
	add.s64 	%rd8547, %rd8546, %rd8540;
	add.s64 	%rd8548, %rd8547, %rd8545;
	add.s64 	%rd8549, %rd8548, %rd7347;
	mov.b64 	{%r5626, %r5627}, %rd8535;
	shf.l.wrap.b32 	%r5628, %r5627, %r5626, 4;
	shf.l.wrap.b32 	%r5629, %r5626, %r5627, 4;
	mov.b64 	%rd8550, {%r5629, %r5628};
	shf.l.wrap.b32 	%r5630, %r5626, %r5627, 30;
	shf.l.wrap.b32 	%r5631, %r5627, %r5626, 30;
	mov.b64 	%rd8551, {%r5631, %r5630};
	xor.b64  	%rd8552, %rd8550, %rd8551;
	shf.l.wrap.b32 	%r5632, %r5626, %r5627, 25;
	shf.l.wrap.b32 	%r5633, %r5627, %r5626, 25;
	mov.b64 	%rd8553, {%r5633, %r5632};
	xor.b64  	%rd8554, %rd8552, %rd8553;
	xor.b64  	%rd8555, %rd8510, %rd8484;
	and.b64  	%rd8556, %rd8535, %rd8555;
	and.b64  	%rd8557, %rd8510, %rd8484;
	xor.b64  	%rd8558, %rd8556, %rd8557;
	add.s64 	%rd8559, %rd8554, %rd8558;
	add.s64 	%rd8560, %rd8549, %rd8458;
	add.s64 	%rd8561, %rd8559, %rd8549;
	mov.b64 	{%r5634, %r5635}, %rd8560;
	shf.l.wrap.b32 	%r5636, %r5635, %r5634, 18;
	shf.l.wrap.b32 	%r5637, %r5634, %r5635, 18;
	mov.b64 	%rd8562, {%r5637, %r5636};
	shf.l.wrap.b32 	%r5638, %r5635, %r5634, 14;
	shf.l.wrap.b32 	%r5639, %r5634, %r5635, 14;
	mov.b64 	%rd8563, {%r5639, %r5638};
	xor.b64  	%rd8564, %rd8562, %rd8563;
	shf.l.wrap.b32 	%r5640, %r5634, %r5635, 23;
	shf.l.wrap.b32 	%r5641, %r5635, %r5634, 23;
	mov.b64 	%rd8565, {%r5641, %r5640};
	xor.b64  	%rd8566, %rd8564, %rd8565;
	and.b64  	%rd8567, %rd8560, %rd8534;
	not.b64 	%rd8568, %rd8560;
	and.b64  	%rd8569, %rd8509, %rd8568;
	or.b64  	%rd8570, %rd8567, %rd8569;
	ld.const.u64 	%rd8571, [K+112];
	add.s64 	%rd8572, %rd8570, %rd8483;
	add.s64 	%rd8573, %rd8572, %rd8566;
	add.s64 	%rd8574, %rd8573, %rd8571;
	add.s64 	%rd8575, %rd8574, %rd7370;
	mov.b64 	{%r5642, %r5643}, %rd8561;
	shf.l.wrap.b32 	%r5644, %r5643, %r5642, 4;
	shf.l.wrap.b32 	%r5645, %r5642, %r5643, 4;
	mov.b64 	%rd8576, {%r5645, %r5644};
	shf.l.wrap.b32 	%r5646, %r5642, %r5643, 30;
	shf.l.wrap.b32 	%r5647, %r5643, %r5642, 30;
	mov.b64 	%rd8577, {%r5647, %r5646};
	xor.b64  	%rd8578, %rd8576, %rd8577;
	shf.l.wrap.b32 	%r5648, %r5642, %r5643, 25;
	shf.l.wrap.b32 	%r5649, %r5643, %r5642, 25;
	mov.b64 	%rd8579, {%r5649, %r5648};
	xor.b64  	%rd8580, %rd8578, %rd8579;
	xor.b64  	%rd8581, %rd8535, %rd8510;
	and.b64  	%rd8582, %rd8561, %rd8581;
	and.b64  	%rd8583, %rd8535, %rd8510;
	xor.b64  	%rd8584, %rd8582, %rd8583;
	add.s64 	%rd8585, %rd8580, %rd8584;
	add.s64 	%rd8586, %rd8575, %rd8484;
	add.s64 	%rd8587, %rd8585, %rd8575;
	mov.b64 	{%r5650, %r5651}, %rd8586;
	shf.l.wrap.b32 	%r5652, %r5651, %r5650, 18;
	shf.l.wrap.b32 	%r5653, %r5650, %r5651, 18;
	mov.b64 	%rd8588, {%r5653, %r5652};
	shf.l.wrap.b32 	%r5654, %r5651, %r5650, 14;
	shf.l.wrap.b32 	%r5655, %r5650, %r5651, 14;
	mov.b64 	%rd8589, {%r5655, %r5654};
	xor.b64  	%rd8590, %rd8588, %rd8589;
	shf.l.wrap.b32 	%r5656, %r5650, %r5651, 23;
	shf.l.wrap.b32 	%r5657, %r5651, %r5650, 23;
	mov.b64 	%rd8591, {%r5657, %r5656};
	xor.b64  	%rd8592, %rd8590, %rd8591;
	and.b64  	%rd8593, %rd8586, %rd8560;
	not.b64 	%rd8594, %rd8586;
	and.b64  	%rd8595, %rd8534, %rd8594;
	or.b64  	%rd8596, %rd8593, %rd8595;
	ld.const.u64 	%rd8597, [K+120];
	add.s64 	%rd8598, %rd8596, %rd8509;
	add.s64 	%rd8599, %rd8598, %rd8592;
	add.s64 	%rd8600, %rd8599, %rd8597;
	add.s64 	%rd8601, %rd8600, %rd7393;
	mov.b64 	{%r5658, %r5659}, %rd8587;
	shf.l.wrap.b32 	%r5660, %r5659, %r5658, 4;
	shf.l.wrap.b32 	%r5661, %r5658, %r5659, 4;
	mov.b64 	%rd8602, {%r5661, %r5660};
	shf.l.wrap.b32 	%r5662, %r5658, %r5659, 30;
	shf.l.wrap.b32 	%r5663, %r5659, %r5658, 30;
	mov.b64 	%rd8603, {%r5663, %r5662};
	xor.b64  	%rd8604, %rd8602, %rd8603;
	shf.l.wrap.b32 	%r5664, %r5658, %r5659, 25;
	shf.l.wrap.b32 	%r5665, %r5659, %r5658, 25;
	mov.b64 	%rd8605, {%r5665, %r5664};
	xor.b64  	%rd8606, %rd8604, %rd8605;
	xor.b64  	%rd8607, %rd8561, %rd8535;
	and.b64  	%rd8608, %rd8587, %rd8607;
	and.b64  	%rd8609, %rd8561, %rd8535;
	xor.b64  	%rd8610, %rd8608, %rd8609;
	add.s64 	%rd8611, %rd8606, %rd8610;
	add.s64 	%rd8612, %rd8601, %rd8510;
	add.s64 	%rd8613, %rd8611, %rd8601;
	mov.b64 	{%r5666, %r5667}, %rd8612;
	shf.l.wrap.b32 	%r5668, %r5667, %r5666, 18;
	shf.l.wrap.b32 	%r5669, %r5666, %r5667, 18;
	mov.b64 	%rd8614, {%r5669, %r5668};
	shf.l.wrap.b32 	%r5670, %r5667, %r5666, 14;
	shf.l.wrap.b32 	%r5671, %r5666, %r5667, 14;
	mov.b64 	%rd8615, {%r5671, %r5670};
	xor.b64  	%rd8616, %rd8614, %rd8615;
	shf.l.wrap.b32 	%r5672, %r5666, %r5667, 23;
	shf.l.wrap.b32 	%r5673, %r5667, %r5666, 23;
	mov.b64 	%rd8617, {%r5673, %r5672};
	xor.b64  	%rd8618, %rd8616, %rd8617;
	and.b64  	%rd8619, %rd8612, %rd8586;
	not.b64 	%rd8620, %rd8612;
	and.b64  	%rd8621, %rd8560, %rd8620;
	or.b64  	%rd8622, %rd8619, %rd8621;
	ld.const.u64 	%rd8623, [K+128];
	add.s64 	%rd8624, %rd8622, %rd8534;
	add.s64 	%rd8625, %rd8624, %rd8618;
	add.s64 	%rd8626, %rd8625, %rd8623;
	add.s64 	%rd8627, %rd8626, %rd7406;
	mov.b64 	{%r5674, %r5675}, %rd8613;
	shf.l.wrap.b32 	%r5676, %r5675, %r5674, 4;
	shf.l.wrap.b32 	%r5677, %r5674, %r5675, 4;
	mov.b64 	%rd8628, {%r5677, %r5676};
	shf.l.wrap.b32 	%r5678, %r5674, %r5675, 30;
	shf.l.wrap.b32 	%r5679, %r5675, %r5674, 30;
	mov.b64 	%rd8629, {%r5679, %r5678};
	xor.b64  	%rd8630, %rd8628, %rd8629;
	shf.l.wrap.b32 	%r5680, %r5674, %r5675, 25;
	shf.l.wrap.b32 	%r5681, %r5675, %r5674, 25;
	mov.b64 	%rd8631, {%r5681, %r5680};
	xor.b64  	%rd8632, %rd8630, %rd8631;
	xor.b64  	%rd8633, %rd8587, %rd8561;
	and.b64  	%rd8634, %rd8613, %rd8633;
	and.b64  	%rd8635, %rd8587, %rd8561;
	xor.b64  	%rd8636, %rd8634, %rd8635;
	add.s64 	%rd8637, %rd8632, %rd8636;
	add.s64 	%rd8638, %rd8627, %rd8535;
	add.s64 	%rd8639, %rd8637, %rd8627;
	mov.b64 	{%r5682, %r5683}, %rd8638;
	shf.l.wrap.b32 	%r5684, %r5683, %r5682, 18;
	shf.l.wrap.b32 	%r5685, %r5682, %r5683, 18;
	mov.b64 	%rd8640, {%r5685, %r5684};
	shf.l.wrap.b32 	%r5686, %r5683, %r5682, 14;
	shf.l.wrap.b32 	%r5687, %r5682, %r5683, 14;
	mov.b64 	%rd8641, {%r5687, %r5686};
	xor.b64  	%rd8642, %rd8640, %rd8641;
	shf.l.wrap.b32 	%r5688, %r5682, %r5683, 23;
	shf.l.wrap.b32 	%r5689, %r5683, %r5682, 23;
	mov.b64 	%rd8643, {%r5689, %r5688};
	xor.b64  	%rd8644, %rd8642, %rd8643;
	and.b64  	%rd8645, %rd8638, %rd8612;
	not.b64 	%rd8646, %rd8638;
	and.b64  	%rd8647, %rd8586, %rd8646;
	or.b64  	%rd8648, %rd8645, %rd8647;
	ld.const.u64 	%rd8649, [K+136];
	add.s64 	%rd8650, %rd8648, %rd8560;
	add.s64 	%rd8651, %rd8650, %rd8644;
	add.s64 	%rd8652, %rd8651, %rd8649;
	add.s64 	%rd8653, %rd8652, %rd7419;
	mov.b64 	{%r5690, %r5691}, %rd8639;
	shf.l.wrap.b32 	%r5692, %r5691, %r5690, 4;
	shf.l.wrap.b32 	%r5693, %r5690, %r5691, 4;
	mov.b64 	%rd8654, {%r5693, %r5692};
	shf.l.wrap.b32 	%r5694, %r5690, %r5691, 30;
	shf.l.wrap.b32 	%r5695, %r5691, %r5690, 30;
	mov.b64 	%rd8655, {%r5695, %r5694};
	xor.b64  	%rd8656, %rd8654, %rd8655;
	shf.l.wrap.b32 	%r5696, %r5690, %r5691, 25;
	shf.l.wrap.b32 	%r5697, %r5691, %r5690, 25;
	mov.b64 	%rd8657, {%r5697, %r5696};
	xor.b64  	%rd8658, %rd8656, %rd8657;
	xor.b64  	%rd8659, %rd8613, %rd8587;
	and.b64  	%rd8660, %rd8639, %rd8659;
	and.b64  	%rd8661, %rd8613, %rd8587;
	xor.b64  	%rd8662, %rd8660, %rd8661;
	add.s64 	%rd8663, %rd8658, %rd8662;
	add.s64 	%rd8664, %rd8653, %rd8561;
	add.s64 	%rd8665, %rd8663, %rd8653;
	mov.b64 	{%r5698, %r5699}, %rd8664;
	shf.l.wrap.b32 	%r5700, %r5699, %r5698, 18;
	shf.l.wrap.b32 	%r5701, %r5698, %r5699, 18;
	mov.b64 	%rd8666, {%r5701, %r5700};
	shf.l.wrap.b32 	%r5702, %r5699, %r5698, 14;
	shf.l.wrap.b32 	%r5703, %r5698, %r5699, 14;
	mov.b64 	%rd8667, {%r5703, %r5702};
	xor.b64  	%rd8668, %rd8666, %rd8667;
	shf.l.wrap.b32 	%r5704, %r5698, %r5699, 23;
	shf.l.wrap.b32 	%r5705, %r5699, %r5698, 23;
	mov.b64 	%rd8669, {%r5705, %r5704};
	xor.b64  	%rd8670, %rd8668, %rd8669;
	and.b64  	%rd8671, %rd8664, %rd8638;
	not.b64 	%rd8672, %rd8664;
	and.b64  	%rd8673, %rd8612, %rd8672;
	or.b64  	%rd8674, %rd8671, %rd8673;
	ld.const.u64 	%rd8675, [K+144];
	add.s64 	%rd8676, %rd8674, %rd8586;
	add.s64 	%rd8677, %rd8676, %rd8670;
	add.s64 	%rd8678, %rd8677, %rd8675;
	add.s64 	%rd8679, %rd8678, %rd7432;
	mov.b64 	{%r5706, %r5707}, %rd8665;
	shf.l.wrap.b32 	%r5708, %r5707, %r5706, 4;
	shf.l.wrap.b32 	%r5709, %r5706, %r5707, 4;
	mov.b64 	%rd8680, {%r5709, %r5708};
	shf.l.wrap.b32 	%r5710, %r5706, %r5707, 30;
	shf.l.wrap.b32 	%r5711, %r5707, %r5706, 30;
	mov.b64 	%rd8681, {%r5711, %r5710};
	xor.b64  	%rd8682, %rd8680, %rd8681;
	shf.l.wrap.b32 	%r5712, %r5706, %r5707, 25;
	shf.l.wrap.b32 	%r5713, %r5707, %r5706, 25;
	mov.b64 	%rd8683, {%r5713, %r5712};
	xor.b64  	%rd8684, %rd8682, %rd8683;
	xor.b64  	%rd8685, %rd8639, %rd8613;
	and.b64  	%rd8686, %rd8665, %rd8685;
	and.b64  	%rd8687, %rd8639, %rd8613;
	xor.b64  	%rd8688, %rd8686, %rd8687;
	add.s64 	%rd8689, %rd8684, %rd8688;
	add.s64 	%rd8690, %rd8679, %rd8587;
	add.s64 	%rd8691, %rd8689, %rd8679;
	mov.b64 	{%r5714, %r5715}, %rd8690;
	shf.l.wrap.b32 	%r5716, %r5715, %r5714, 18;
	shf.l.wrap.b32 	%r5717, %r5714, %r5715, 18;
	mov.b64 	%rd8692, {%r5717, %r5716};
	shf.l.wrap.b32 	%r5718, %r5715, %r5714, 14;
	shf.l.wrap.b32 	%r5719, %r5714, %r5715, 14;
	mov.b64 	%rd8693, {%r5719, %r5718};
	xor.b64  	%rd8694, %rd8692, %rd8693;
	shf.l.wrap.b32 	%r5720, %r5714, %r5715, 23;
	shf.l.wrap.b32 	%r5721, %r5715, %r5714, 23;
	mov.b64 	%rd8695, {%r5721, %r5720};
	xor.b64  	%rd8696, %rd8694, %rd8695;
	and.b64  	%rd8697, %rd8690, %rd8664;
	not.b64 	%rd8698, %rd8690;
	and.b64  	%rd8699, %rd8638, %rd8698;
	or.b64  	%rd8700, %rd8697, %rd8699;
	ld.const.u64 	%rd68, [K+152];
	add.s64 	%rd8701, %rd8700, %rd8612;
	add.s64 	%rd8702, %rd8701, %rd8696;
	add.s64 	%rd8703, %rd8702, %rd68;
	add.s64 	%rd8704, %rd8703, %rd7445;
	mov.b64 	{%r5722, %r5723}, %rd8691;
	shf.l.wrap.b32 	%r5724, %r5723, %r5722, 4;
	shf.l.wrap.b32 	%r5725, %r5722, %r5723, 4;
	mov.b64 	%rd8705, {%r5725, %r5724};
	shf.l.wrap.b32 	%r5726, %r5722, %r5723, 30;
	shf.l.wrap.b32 	%r5727, %r5723, %r5722, 30;
	mov.b64 	%rd8706, {%r5727, %r5726};
	xor.b64  	%rd8707, %rd8705, %rd8706;
	shf.l.wrap.b32 	%r5728, %r5722, %r5723, 25;
	shf.l.wrap.b32 	%r5729, %r5723, %r5722, 25;
	mov.b64 	%rd8708, {%r5729, %r5728};
	xor.b64  	%rd8709, %rd8707, %rd8708;
	xor.b64  	%rd8710, %rd8665, %rd8639;
	and.b64  	%rd8711, %rd8691, %rd8710;
	and.b64  	%rd8712, %rd8665, %rd8639;
	xor.b64  	%rd8713, %rd8711, %rd8712;
	add.s64 	%rd8714, %rd8709, %rd8713;
	add.s64 	%rd8715, %rd8704, %rd8613;
	add.s64 	%rd8716, %rd8714, %rd8704;
	mov.b64 	{%r5730, %r5731}, %rd8715;
	shf.l.wrap.b32 	%r5732, %r5731, %r5730, 18;
	shf.l.wrap.b32 	%r5733, %r5730, %r5731, 18;
	mov.b64 	%rd8717, {%r5733, %r5732};
	shf.l.wrap.b32 	%r5734, %r5731, %r5730, 14;
	shf.l.wrap.b32 	%r5735, %r5730, %r5731, 14;
	mov.b64 	%rd8718, {%r5735, %r5734};
	xor.b64  	%rd8719, %rd8717, %rd8718;
	shf.l.wrap.b32 	%r5736, %r5730, %r5731, 23;
	shf.l.wrap.b32 	%r5737, %r5731, %r5730, 23;
	mov.b64 	%rd8720, {%r5737, %r5736};
	xor.b64  	%rd8721, %rd8719, %rd8720;
	and.b64  	%rd8722, %rd8715, %rd8690;
	not.b64 	%rd8723, %rd8715;
	and.b64  	%rd8724, %rd8664, %rd8723;
	or.b64  	%rd8725, %rd8722, %rd8724;
	ld.const.u64 	%rd69, [K+160];
	add.s64 	%rd8726, %rd8725, %rd8638;
	add.s64 	%rd8727, %rd8726, %rd8721;
	add.s64 	%rd8728, %rd8727, %rd69;
	add.s64 	%rd8729, %rd8728, %rd7458;
	mov.b64 	{%r5738, %r5739}, %rd8716;
	shf.l.wrap.b32 	%r5740, %r5739, %r5738, 4;
	shf.l.wrap.b32 	%r5741, %r5738, %r5739, 4;
	mov.b64 	%rd8730, {%r5741, %r5740};
	shf.l.wrap.b32 	%r5742, %r5738, %r5739, 30;
	shf.l.wrap.b32 	%r5743, %r5739, %r5738, 30;
	mov.b64 	%rd8731, {%r5743, %r5742};
	xor.b64  	%rd8732, %rd8730, %rd8731;
	shf.l.wrap.b32 	%r5744, %r5738, %r5739, 25;
	shf.l.wrap.b32 	%r5745, %r5739, %r5738, 25;
	mov.b64 	%rd8733, {%r5745, %r5744};
	xor.b64  	%rd8734, %rd8732, %rd8733;
	xor.b64  	%rd8735, %rd8691, %rd8665;
	and.b64  	%rd8736, %rd8716, %rd8735;
	and.b64  	%rd8737, %rd8691, %rd8665;
	xor.b64  	%rd8738, %rd8736, %rd8737;
	add.s64 	%rd8739, %rd8734, %rd8738;
	add.s64 	%rd8740, %rd8729, %rd8639;
	add.s64 	%rd8741, %rd8739, %rd8729;
	mov.b64 	{%r5746, %r5747}, %rd8740;
	shf.l.wrap.b32 	%r5748, %r5747, %r5746, 18;
	shf.l.wrap.b32 	%r5749, %r5746, %r5747, 18;
	mov.b64 	%rd8742, {%r5749, %r5748};
	shf.l.wrap.b32 	%r5750, %r5747, %r5746, 14;
	shf.l.wrap.b32 	%r5751, %r5746, %r5747, 14;
	mov.b64 	%rd8743, {%r5751, %r5750};
	xor.b64  	%rd8744, %rd8742, %rd8743;
	shf.l.wrap.b32 	%r5752, %r5746, %r5747, 23;
	shf.l.wrap.b32 	%r5753, %r5747, %r5746, 23;
	mov.b64 	%rd8745, {%r5753, %r5752};
	xor.b64  	%rd8746, %rd8744, %rd8745;
	and.b64  	%rd8747, %rd8740, %rd8715;
	not.b64 	%rd8748, %rd8740;
	and.b64  	%rd8749, %rd8690, %rd8748;
	or.b64  	%rd8750, %rd8747, %rd8749;
	ld.const.u64 	%rd8751, [K+168];
	add.s64 	%rd8752, %rd8750, %rd8664;
	add.s64 	%rd8753, %rd8752, %rd8746;
	add.s64 	%rd8754, %rd8753, %rd8751;
	add.s64 	%rd8755, %rd8754, %rd7471;
	mov.b64 	{%r5754, %r5755}, %rd8741;
	shf.l.wrap.b32 	%r5756, %r5755, %r5754, 4;
	shf.l.wrap.b32 	%r5757, %r5754, %r5755, 4;
	mov.b64 	%rd8756, {%r5757, %r5756};
	shf.l.wrap.b32 	%r5758, %r5754, %r5755, 30;
	shf.l.wrap.b32 	%r5759, %r5755, %r5754, 30;
	mov.b64 	%rd8757, {%r5759, %r5758};
	xor.b64  	%rd8758, %rd8756, %rd8757;
	shf.l.wrap.b32 	%r5760, %r5754, %r5755, 25;
	shf.l.wrap.b32 	%r5761, %r5755, %r5754, 25;
	mov.b64 	%rd8759, {%r5761, %r5760};
	xor.b64  	%rd8760, %rd8758, %rd8759;
	xor.b64  	%rd8761, %rd8716, %rd8691;
	and.b64  	%rd8762, %rd8741, %rd8761;
	and.b64  	%rd8763, %rd8716, %rd8691;
	xor.b64  	%rd8764, %rd8762, %rd8763;
	add.s64 	%rd8765, %rd8760, %rd8764;
	add.s64 	%rd8766, %rd8755, %rd8665;
	add.s64 	%rd8767, %rd8765, %rd8755;
	mov.b64 	{%r5762, %r5763}, %rd8766;
	shf.l.wrap.b32 	%r5764, %r5763, %r5762, 18;
	shf.l.wrap.b32 	%r5765, %r5762, %r5763, 18;
	mov.b64 	%rd8768, {%r5765, %r5764};
	shf.l.wrap.b32 	%r5766, %r5763, %r5762, 14;
	shf.l.wrap.b32 	%r5767, %r5762, %r5763, 14;
	mov.b64 	%rd8769, {%r5767, %r5766};
	xor.b64  	%rd8770, %rd8768, %rd8769;
	shf.l.wrap.b32 	%r5768, %r5762, %r5763, 23;
	shf.l.wrap.b32 	%r5769, %r5763, %r5762, 23;
	mov.b64 	%rd8771, {%r5769, %r5768};
	xor.b64  	%rd8772, %rd8770, %rd8771;
	and.b64  	%rd8773, %rd8766, %rd8740;
	not.b64 	%rd8774, %rd8766;
	and.b64  	%rd8775, %rd8715, %rd8774;
	or.b64  	%rd8776, %rd8773, %rd8775;
	ld.const.u64 	%rd8777, [K+176];
	add.s64 	%rd8778, %rd8776, %rd8690;
	add.s64 	%rd8779, %rd8778, %rd8772;
	add.s64 	%rd8780, %rd8779, %rd8777;
	add.s64 	%rd8781, %rd8780, %rd7484;
	mov.b64 	{%r5770, %r5771}, %rd8767;
	shf.l.wrap.b32 	%r5772, %r5771, %r5770, 4;
	shf.l.wrap.b32 	%r5773, %r5770, %r5771, 4;
	mov.b64 	%rd8782, {%r5773, %r5772};
	shf.l.wrap.b32 	%r5774, %r5770, %r5771, 30;
	shf.l.wrap.b32 	%r5775, %r5771, %r5770, 30;
	mov.b64 	%rd8783, {%r5775, %r5774};
	xor.b64  	%rd8784, %rd8782, %rd8783;
	shf.l.wrap.b32 	%r5776, %r5770, %r5771, 25;
	shf.l.wrap.b32 	%r5777, %r5771, %r5770, 25;
	mov.b64 	%rd8785, {%r5777, %r5776};
	xor.b64  	%rd8786, %rd8784, %rd8785;
	xor.b64  	%rd8787, %rd8741, %rd8716;
	and.b64  	%rd8788, %rd8767, %rd8787;
	and.b64  	%rd8789, %rd8741, %rd8716;
	xor.b64  	%rd8790, %rd8788, %rd8789;
	add.s64 	%rd8791, %rd8786, %rd8790;
	add.s64 	%rd8792, %rd8781, %rd8691;
	add.s64 	%rd8793, %rd8791, %rd8781;
	mov.b64 	{%r5778, %r5779}, %rd8792;
	shf.l.wrap.b32 	%r5780, %r5779, %r5778, 18;
	shf.l.wrap.b32 	%r5781, %r5778, %r5779, 18;
	mov.b64 	%rd8794, {%r5781, %r5780};
	shf.l.wrap.b32 	%r5782, %r5779, %r5778, 14;
	shf.l.wrap.b32 	%r5783, %r5778, %r5779, 14;
	mov.b64 	%rd8795, {%r5783, %r5782};
	xor.b64  	%rd8796, %rd8794, %rd8795;
	shf.l.wrap.b32 	%r5784, %r5778, %r5779, 23;
	shf.l.wrap.b32 	%r5785, %r5779, %r5778, 23;
	mov.b64 	%rd8797, {%r5785, %r5784};
	xor.b64  	%rd8798, %rd8796, %rd8797;
	and.b64  	%rd8799, %rd8792, %rd8766;
	not.b64 	%rd8800, %rd8792;
	and.b64  	%rd8801, %rd8740, %rd8800;
	or.b64  	%rd8802, %rd8799, %rd8801;
	ld.const.u64 	%rd70, [K+184];
	add.s64 	%rd8803, %rd8802, %rd8715;
	add.s64 	%rd8804, %rd8803, %rd8798;
	add.s64 	%rd8805, %rd8804, %rd70;
	add.s64 	%rd8806, %rd8805, %rd7497;
	mov.b64 	{%r5786, %r5787}, %rd8793;
	shf.l.wrap.b32 	%r5788, %r5787, %r5786, 4;
	shf.l.wrap.b32 	%r5789, %r5786, %r5787, 4;
	mov.b64 	%rd8807, {%r5789, %r5788};
	shf.l.wrap.b32 	%r5790, %r5786, %r5787, 30;
	shf.l.wrap.b32 	%r5791, %r5787, %r5786, 30;
	mov.b64 	%rd8808, {%r5791, %r5790};
	xor.b64  	%rd8809, %rd8807, %rd8808;
	shf.l.wrap.b32 	%r5792, %r5786, %r5787, 25;
	shf.l.wrap.b32 	%r5793, %r5787, %r5786, 25;
	mov.b64 	%rd8810, {%r5793, %r5792};
	xor.b64  	%rd8811, %rd8809, %rd8810;
	xor.b64  	%rd8812, %rd8767, %rd8741;
	and.b64  	%rd8813, %rd8793, %rd8812;
	and.b64  	%rd8814, %rd8767, %rd8741;
	xor.b64  	%rd8815, %rd8813, %rd8814;
	add.s64 	%rd8816, %rd8811, %rd8815;
	add.s64 	%rd8817, %rd8806, %rd8716;
	add.s64 	%rd8818, %rd8816, %rd8806;
	mov.b64 	{%r5794, %r5795}, %rd8817;
	shf.l.wrap.b32 	%r5796, %r5795, %r5794, 18;
	shf.l.wrap.b32 	%r5797, %r5794, %r5795, 18;
	mov.b64 	%rd8819, {%r5797, %r5796};
	shf.l.wrap.b32 	%r5798, %r5795, %r5794, 14;
	shf.l.wrap.b32 	%r5799, %r5794, %r5795, 14;
	mov.b64 	%rd8820, {%r5799, %r5798};
	xor.b64  	%rd8821, %rd8819, %rd8820;
	shf.l.wrap.b32 	%r5800, %r5794, %r5795, 23;
	shf.l.wrap.b32 	%r5801, %r5795, %r5794, 23;
	mov.b64 	%rd8822, {%r5801, %r5800};
	xor.b64  	%rd8823, %rd8821, %rd8822;
	and.b64  	%rd8824, %rd8817, %rd8792;
	not.b64 	%rd8825, %rd8817;
	and.b64  	%rd8826, %rd8766, %rd8825;
	or.b64  	%rd8827, %rd8824, %rd8826;
	add.s64 	%rd8829, %rd8827, %rd8740;
	add.s64 	%rd8830, %rd8829, %rd8823;
	add.s64 	%rd8831, %rd8830, %rd31;
	add.s64 	%rd8832, %rd8831, %rd7510;
	mov.b64 	{%r5802, %r5803}, %rd8818;
	shf.l.wrap.b32 	%r5804, %r5803, %r5802, 4;
	shf.l.wrap.b32 	%r5805, %r5802, %r5803, 4;
	mov.b64 	%rd8833, {%r5805, %r5804};
	shf.l.wrap.b32 	%r5806, %r5802, %r5803, 30;
	shf.l.wrap.b32 	%r5807, %r5803, %r5802, 30;
	mov.b64 	%rd8834, {%r5807, %r5806};
	xor.b64  	%rd8835, %rd8833, %rd8834;
	shf.l.wrap.b32 	%r5808, %r5802, %r5803, 25;
	shf.l.wrap.b32 	%r5809, %r5803, %r5802, 25;
	mov.b64 	%rd8836, {%r5809, %r5808};
	xor.b64  	%rd8837, %rd8835, %rd8836;
	xor.b64  	%rd8838, %rd8793, %rd8767;
	and.b64  	%rd8839, %rd8818, %rd8838;
	and.b64  	%rd8840, %rd8793, %rd8767;
	xor.b64  	%rd8841, %rd8839, %rd8840;
	add.s64 	%rd8842, %rd8837, %rd8841;
	add.s64 	%rd8843, %rd8832, %rd8741;
	add.s64 	%rd8844, %rd8842, %rd8832;
	mov.b64 	{%r5810, %r5811}, %rd8843;
	shf.l.wrap.b32 	%r5812, %r5811, %r5810, 18;
	shf.l.wrap.b32 	%r5813, %r5810, %r5811, 18;
	mov.b64 	%rd8845, {%r5813, %r5812};
	shf.l.wrap.b32 	%r5814, %r5811, %r5810, 14;
	shf.l.wrap.b32 	%r5815, %r5810, %r5811, 14;
	mov.b64 	%rd8846, {%r5815, %r5814};
	xor.b64  	%rd8847, %rd8845, %rd8846;
	shf.l.wrap.b32 	%r5816, %r5810, %r5811, 23;
	shf.l.wrap.b32 	%r5817, %r5811, %r5810, 23;
	mov.b64 	%rd8848, {%r5817, %r5816};
	xor.b64  	%rd8849, %rd8847, %rd8848;
	and.b64  	%rd8850, %rd8843, %rd8817;
	not.b64 	%rd8851, %rd8843;
	and.b64  	%rd8852, %rd8792, %rd8851;
	or.b64  	%rd8853, %rd8850, %rd8852;
	ld.const.u64 	%rd71, [K+200];
	add.s64 	%rd8854, %rd8853, %rd8766;
	add.s64 	%rd8855, %rd8854, %rd8849;
	add.s64 	%rd8856, %rd8855, %rd71;
	add.s64 	%rd8857, %rd8856, %rd7523;
	mov.b64 	{%r5818, %r5819}, %rd8844;
	shf.l.wrap.b32 	%r5820, %r5819, %r5818, 4;
	shf.l.wrap.b32 	%r5821, %r5818, %r5819, 4;
	mov.b64 	%rd8858, {%r5821, %r5820};
	shf.l.wrap.b32 	%r5822, %r5818, %r5819, 30;
	shf.l.wrap.b32 	%r5823, %r5819, %r5818, 30;
	mov.b64 	%rd8859, {%r5823, %r5822};
	xor.b64  	%rd8860, %rd8858, %rd8859;
	shf.l.wrap.b32 	%r5824, %r5818, %r5819, 25;
	shf.l.wrap.b32 	%r5825, %r5819, %r5818, 25;
	mov.b64 	%rd8861, {%r5825, %r5824};
	xor.b64  	%rd8862, %rd8860, %rd8861;
	xor.b64  	%rd8863, %rd8818, %rd8793;
	and.b64  	%rd8864, %rd8844, %rd8863;
	and.b64  	%rd8865, %rd8818, %rd8793;
	xor.b64  	%rd8866, %rd8864, %rd8865;
	add.s64 	%rd8867, %rd8862, %rd8866;
	add.s64 	%rd8868, %rd8857, %rd8767;
	add.s64 	%rd8869, %rd8867, %rd8857;
	mov.b64 	{%r5826, %r5827}, %rd8868;
	shf.l.wrap.b32 	%r5828, %r5827, %r5826, 18;
	shf.l.wrap.b32 	%r5829, %r5826, %r5827, 18;
	mov.b64 	%rd8870, {%r5829, %r5828};
	shf.l.wrap.b32 	%r5830, %r5827, %r5826, 14;
	shf.l.wrap.b32 	%r5831, %r5826, %r5827, 14;
	mov.b64 	%rd8871, {%r5831, %r5830};
	xor.b64  	%rd8872, %rd8870, %rd8871;
	shf.l.wrap.b32 	%r5832, %r5826, %r5827, 23;
	shf.l.wrap.b32 	%r5833, %r5827, %r5826, 23;
	mov.b64 	%rd8873, {%r5833, %r5832};
	xor.b64  	%rd8874, %rd8872, %rd8873;
	and.b64  	%rd8875, %rd8868, %rd8843;
	not.b64 	%rd8876, %rd8868;
	and.b64  	%rd8877, %rd8817, %rd8876;
	or.b64  	%rd8878, %rd8875, %rd8877;
	ld.const.u64 	%rd8879, [K+208];
	add.s64 	%rd8880, %rd8878, %rd8792;
	add.s64 	%rd8881, %rd8880, %rd8874;
	add.s64 	%rd8882, %rd8881, %rd8879;
	add.s64 	%rd8883, %rd8882, %rd7536;
	mov.b64 	{%r5834, %r5835}, %rd8869;
	shf.l.wrap.b32 	%r5836, %r5835, %r5834, 4;
	shf.l.wrap.b32 	%r5837, %r5834, %r5835, 4;
	mov.b64 	%rd8884, {%r5837, %r5836};
	shf.l.wrap.b32 	%r5838, %r5834, %r5835, 30;
	shf.l.wrap.b32 	%r5839, %r5835, %r5834, 30;
	mov.b64 	%rd8885, {%r5839, %r5838};
	xor.b64  	%rd8886, %rd8884, %rd8885;
	shf.l.wrap.b32 	%r5840, %r5834, %r5835, 25;
	shf.l.wrap.b32 	%r5841, %r5835, %r5834, 25;
	mov.b64 	%rd8887, {%r5841, %r5840};
	xor.b64  	%rd8888, %rd8886, %rd8887;
	xor.b64  	%rd8889, %rd8844, %rd8818;
	and.b64  	%rd8890, %rd8869, %rd8889;
	and.b64  	%rd8891, %rd8844, %rd8818;
	xor.b64  	%rd8892, %rd8890, %rd8891;
	add.s64 	%rd8893, %rd8888, %rd8892;
	add.s64 	%rd8894, %rd8883, %rd8793;
	add.s64 	%rd8895, %rd8893, %rd8883;
	mov.b64 	{%r5842, %r5843}, %rd8894;
	shf.l.wrap.b32 	%r5844, %r5843, %r5842, 18;
	shf.l.wrap.b32 	%r5845, %r5842, %r5843, 18;
	mov.b64 	%rd8896, {%r5845, %r5844};
	shf.l.wrap.b32 	%r5846, %r5843, %r5842, 14;
	shf.l.wrap.b32 	%r5847, %r5842, %r5843, 14;
	mov.b64 	%rd8897, {%r5847, %r5846};
	xor.b64  	%rd8898, %rd8896, %rd8897;
	shf.l.wrap.b32 	%r5848, %r5842, %r5843, 23;
	shf.l.wrap.b32 	%r5849, %r5843, %r5842, 23;
	mov.b64 	%rd8899, {%r5849, %r5848};
	xor.b64  	%rd8900, %rd8898, %rd8899;
	and.b64  	%rd8901, %rd8894, %rd8868;
	not.b64 	%rd8902, %rd8894;
	and.b64  	%rd8903, %rd8843, %rd8902;
	or.b64  	%rd8904, %rd8901, %rd8903;
	ld.const.u64 	%rd8905, [K+216];
	add.s64 	%rd8906, %rd8904, %rd8817;
	add.s64 	%rd8907, %rd8906, %rd8900;
	add.s64 	%rd8908, %rd8907, %rd8905;
	add.s64 	%rd8909, %rd8908, %rd7549;
	mov.b64 	{%r5850, %r5851}, %rd8895;
	shf.l.wrap.b32 	%r5852, %r5851, %r5850, 4;
	shf.l.wrap.b32 	%r5853, %r5850, %r5851, 4;
	mov.b64 	%rd8910, {%r5853, %r5852};
	shf.l.wrap.b32 	%r5854, %r5850, %r5851, 30;
	shf.l.wrap.b32 	%r5855, %r5851, %r5850, 30;
	mov.b64 	%rd8911, {%r5855, %r5854};
	xor.b64  	%rd8912, %rd8910, %rd8911;
	shf.l.wrap.b32 	%r5856, %r5850, %r5851, 25;
	shf.l.wrap.b32 	%r5857, %r5851, %r5850, 25;
	mov.b64 	%rd8913, {%r5857, %r5856};
	xor.b64  	%rd8914, %rd8912, %rd8913;
	xor.b64  	%rd8915, %rd8869, %rd8844;
	and.b64  	%rd8916, %rd8895, %rd8915;
	and.b64  	%rd8917, %rd8869, %rd8844;
	xor.b64  	%rd8918, %rd8916, %rd8917;
	add.s64 	%rd8919, %rd8914, %rd8918;
	add.s64 	%rd8920, %rd8909, %rd8818;
	add.s64 	%rd8921, %rd8919, %rd8909;
	mov.b64 	{%r5858, %r5859}, %rd8920;
	shf.l.wrap.b32 	%r5860, %r5859, %r5858, 18;
	shf.l.wrap.b32 	%r5861, %r5858, %r5859, 18;
	mov.b64 	%rd8922, {%r5861, %r5860};
	shf.l.wrap.b32 	%r5862, %r5859, %r5858, 14;
	shf.l.wrap.b32 	%r5863, %r5858, %r5859, 14;
	mov.b64 	%rd8923, {%r5863, %r5862};
	xor.b64  	%rd8924, %rd8922, %rd8923;
	shf.l.wrap.b32 	%r5864, %r5858, %r5859, 23;
	shf.l.wrap.b32 	%r5865, %r5859, %r5858, 23;
	mov.b64 	%rd8925, {%r5865, %r5864};
	xor.b64  	%rd8926, %rd8924, %rd8925;
	and.b64  	%rd8927, %rd8920, %rd8894;
	not.b64 	%rd8928, %rd8920;
	and.b64  	%rd8929, %rd8868, %rd8928;
	or.b64  	%rd8930, %rd8927, %rd8929;
	ld.const.u64 	%rd8931, [K+224];
	add.s64 	%rd8932, %rd8930, %rd8843;
	add.s64 	%rd8933, %rd8932, %rd8926;
	add.s64 	%rd8934, %rd8933, %rd8931;
	add.s64 	%rd8935, %rd8934, %rd7562;
	mov.b64 	{%r5866, %r5867}, %rd8921;
	shf.l.wrap.b32 	%r5868, %r5867, %r5866, 4;
	shf.l.wrap.b32 	%r5869, %r5866, %r5867, 4;
	mov.b64 	%rd8936, {%r5869, %r5868};
	shf.l.wrap.b32 	%r5870, %r5866, %r5867, 30;
	shf.l.wrap.b32 	%r5871, %r5867, %r5866, 30;
	mov.b64 	%rd8937, {%r5871, %r5870};
	xor.b64  	%rd8938, %rd8936, %rd8937;
	shf.l.wrap.b32 	%r5872, %r5866, %r5867, 25;
	shf.l.wrap.b32 	%r5873, %r5867, %r5866, 25;
	mov.b64 	%rd8939, {%r5873, %r5872};
	xor.b64  	%rd8940, %rd8938, %rd8939;
	xor.b64  	%rd8941, %rd8895, %rd8869;
	and.b64  	%rd8942, %rd8921, %rd8941;
	and.b64  	%rd8943, %rd8895, %rd8869;
	xor.b64  	%rd8944, %rd8942, %rd8943;
	add.s64 	%rd8945, %rd8940, %rd8944;
	add.s64 	%rd8946, %rd8935, %rd8844;
	add.s64 	%rd8947, %rd8945, %rd8935;
	mov.b64 	{%r5874, %r5875}, %rd8946;
	shf.l.wrap.b32 	%r5876, %r5875, %r5874, 18;
	shf.l.wrap.b32 	%r5877, %r5874, %r5875, 18;
	mov.b64 	%rd8948, {%r5877, %r5876};
	shf.l.wrap.b32 	%r5878, %r5875, %r5874, 14;
	shf.l.wrap.b32 	%r5879, %r5874, %r5875, 14;
	mov.b64 	%rd8949, {%r5879, %r5878};
	xor.b64  	%rd8950, %rd8948, %rd8949;
	shf.l.wrap.b32 	%r5880, %r5874, %r5875, 23;
	shf.l.wrap.b32 	%r5881, %r5875, %r5874, 23;
	mov.b64 	%rd8951, {%r5881, %r5880};
	xor.b64  	%rd8952, %rd8950, %rd8951;
	and.b64  	%rd8953, %rd8946, %rd8920;
	not.b64 	%rd8954, %rd8946;
	and.b64  	%rd8955, %rd8894, %rd8954;
	or.b64  	%rd8956, %rd8953, %rd8955;
	ld.const.u64 	%rd8957, [K+232];
	add.s64 	%rd8958, %rd8956, %rd8868;
	add.s64 	%rd8959, %rd8958, %rd8952;
	add.s64 	%rd8960, %rd8959, %rd8957;
	add.s64 	%rd8961, %rd8960, %rd7575;
	mov.b64 	{%r5882, %r5883}, %rd8947;
	shf.l.wrap.b32 	%r5884, %r5883, %r5882, 4;
	shf.l.wrap.b32 	%r5885, %r5882, %r5883, 4;
	mov.b64 	%rd8962, {%r5885, %r5884};
	shf.l.wrap.b32 	%r5886, %r5882, %r5883, 30;
	shf.l.wrap.b32 	%r5887, %r5883, %r5882, 30;
	mov.b64 	%rd8963, {%r5887, %r5886};
	xor.b64  	%rd8964, %rd8962, %rd8963;
	shf.l.wrap.b32 	%r5888, %r5882, %r5883, 25;
	shf.l.wrap.b32 	%r5889, %r5883, %r5882, 25;
	mov.b64 	%rd8965, {%r5889, %r5888};
	xor.b64  	%rd8966, %rd8964, %rd8965;
	xor.b64  	%rd8967, %rd8921, %rd8895;
	and.b64  	%rd8968, %rd8947, %rd8967;
	and.b64  	%rd8969, %rd8921, %rd8895;
	xor.b64  	%rd8970, %rd8968, %rd8969;
	add.s64 	%rd8971, %rd8966, %rd8970;
	add.s64 	%rd8972, %rd8961, %rd8869;
	add.s64 	%rd8973, %rd8971, %rd8961;
	mov.b64 	{%r5890, %r5891}, %rd8972;
	shf.l.wrap.b32 	%r5892, %r5891, %r5890, 18;
	shf.l.wrap.b32 	%r5893, %r5890, %r5891, 18;
	mov.b64 	%rd8974, {%r5893, %r5892};
	shf.l.wrap.b32 	%r5894, %r5891, %r5890, 14;
	shf.l.wrap.b32 	%r5895, %r5890, %r5891, 14;
	mov.b64 	%rd8975, {%r5895, %r5894};
	xor.b64  	%rd8976, %rd8974, %rd8975;
	shf.l.wrap.b32 	%r5896, %r5890, %r5891, 23;
	shf.l.wrap.b32 	%r5897, %r5891, %r5890, 23;
	mov.b64 	%rd8977, {%r5897, %r5896};
	xor.b64  	%rd8978, %rd8976, %rd8977;
	and.b64  	%rd8979, %rd8972, %rd8946;
	not.b64 	%rd8980, %rd8972;
	and.b64  	%rd8981, %rd8920, %rd8980;
	or.b64  	%rd8982, %rd8979, %rd8981;
	ld.const.u64 	%rd8983, [K+240];
	add.s64 	%rd8984, %rd8982, %rd8894;
	add.s64 	%rd8985, %rd8984, %rd8978;
	add.s64 	%rd8986, %rd8985, %rd8983;
	add.s64 	%rd8987, %rd8986, %rd7588;
	mov.b64 	{%r5898, %r5899}, %rd8973;
	shf.l.wrap.b32 	%r5900, %r5899, %r5898, 4;
	shf.l.wrap.b32 	%r5901, %r5898, %r5899, 4;
	mov.b64 	%rd8988, {%r5901, %r5900};
	shf.l.wrap.b32 	%r5902, %r5898, %r5899, 30;
	shf.l.wrap.b32 	%r5903, %r5899, %r5898, 30;
	mov.b64 	%rd8989, {%r5903, %r5902};
	xor.b64  	%rd8990, %rd8988, %rd8989;
	shf.l.wrap.b32 	%r5904, %r5898, %r5899, 25;
	shf.l.wrap.b32 	%r5905, %r5899, %r5898, 25;
	mov.b64 	%rd8991, {%r5905, %r5904};
	xor.b64  	%rd8992, %rd8990, %rd8991;
	xor.b64  	%rd8993, %rd8947, %rd8921;
	and.b64  	%rd8994, %rd8973, %rd8993;
	and.b64  	%rd8995, %rd8947, %rd8921;
	xor.b64  	%rd8996, %rd8994, %rd8995;
	add.s64 	%rd8997, %rd8992, %rd8996;
	add.s64 	%rd8998, %rd8987, %rd8895;
	add.s64 	%rd8999, %rd8997, %rd8987;
	mov.b64 	{%r5906, %r5907}, %rd8998;
	shf.l.wrap.b32 	%r5908, %r5907, %r5906, 18;
	shf.l.wrap.b32 	%r5909, %r5906, %r5907, 18;
	mov.b64 	%rd9000, {%r5909, %r5908};
	shf.l.wrap.b32 	%r5910, %r5907, %r5906, 14;
	shf.l.wrap.b32 	%r5911, %r5906, %r5907, 14;
	mov.b64 	%rd9001, {%r5911, %r5910};
	xor.b64  	%rd9002, %rd9000, %rd9001;
	shf.l.wrap.b32 	%r5912, %r5906, %r5907, 23;
	shf.l.wrap.b32 	%r5913, %r5907, %r5906, 23;
	mov.b64 	%rd9003, {%r5913, %r5912};
	xor.b64  	%rd9004, %rd9002, %rd9003;
	and.b64  	%rd9005, %rd8998, %rd8972;
	not.b64 	%rd9006, %rd8998;
	and.b64  	%rd9007, %rd8946, %rd9006;
	or.b64  	%rd9008, %rd9005, %rd9007;
	ld.const.u64 	%rd9009, [K+248];
	add.s64 	%rd9010, %rd9008, %rd8920;
	add.s64 	%rd9011, %rd9010, %rd9004;
	add.s64 	%rd9012, %rd9011, %rd9009;
	add.s64 	%rd9013, %rd9012, %rd7601;
	mov.b64 	{%r5914, %r5915}, %rd8999;
	shf.l.wrap.b32 	%r5916, %r5915, %r5914, 4;
	shf.l.wrap.b32 	%r5917, %r5914, %r5915, 4;
	mov.b64 	%rd9014, {%r5917, %r5916};
	shf.l.wrap.b32 	%r5918, %r5914, %r5915, 30;
	shf.l.wrap.b32 	%r5919, %r5915, %r5914, 30;
	mov.b64 	%rd9015, {%r5919, %r5918};
	xor.b64  	%rd9016, %rd9014, %rd9015;
	shf.l.wrap.b32 	%r5920, %r5914, %r5915, 25;
	shf.l.wrap.b32 	%r5921, %r5915, %r5914, 25;
	mov.b64 	%rd9017, {%r5921, %r5920};
	xor.b64  	%rd9018, %rd9016, %rd9017;
	xor.b64  	%rd9019, %rd8973, %rd8947;
	and.b64  	%rd9020, %rd8999, %rd9019;
	and.b64  	%rd9021, %rd8973, %rd8947;
	xor.b64  	%rd9022, %rd9020, %rd9021;
	add.s64 	%rd9023, %rd9018, %rd9022;
	add.s64 	%rd9024, %rd9013, %rd8921;
	add.s64 	%rd9025, %rd9023, %rd9013;
	mov.b64 	{%r5922, %r5923}, %rd9024;
	shf.l.wrap.b32 	%r5924, %r5923, %r5922, 18;
	shf.l.wrap.b32 	%r5925, %r5922, %r5923, 18;
	mov.b64 	%rd9026, {%r5925, %r5924};
	shf.l.wrap.b32 	%r5926, %r5923, %r5922, 14;
	shf.l.wrap.b32 	%r5927, %r5922, %r5923, 14;
	mov.b64 	%rd9027, {%r5927, %r5926};
	xor.b64  	%rd9028, %rd9026, %rd9027;
	shf.l.wrap.b32 	%r5928, %r5922, %r5923, 23;
	shf.l.wrap.b32 	%r5929, %r5923, %r5922, 23;
	mov.b64 	%rd9029, {%r5929, %r5928};
	xor.b64  	%rd9030, %rd9028, %rd9029;
	and.b64  	%rd9031, %rd9024, %rd8998;
	not.b64 	%rd9032, %rd9024;
	and.b64  	%rd9033, %rd8972, %rd9032;
	or.b64  	%rd9034, %rd9031, %rd9033;
	ld.const.u64 	%rd9035, [K+256];
	add.s64 	%rd9036, %rd9034, %rd8946;
	add.s64 	%rd9037, %rd9036, %rd9030;
	add.s64 	%rd9038, %rd9037, %rd9035;
	add.s64 	%rd9039, %rd9038, %rd7614;
	mov.b64 	{%r5930, %r5931}, %rd9025;
	shf.l.wrap.b32 	%r5932, %r5931, %r5930, 4;
	shf.l.wrap.b32 	%r5933, %r5930, %r5931, 4;
	mov.b64 	%rd9040, {%r5933, %r5932};
	shf.l.wrap.b32 	%r5934, %r5930, %r5931, 30;
	shf.l.wrap.b32 	%r5935, %r5931, %r5930, 30;
	mov.b64 	%rd9041, {%r5935, %r5934};
	xor.b64  	%rd9042, %rd9040, %rd9041;
	shf.l.wrap.b32 	%r5936, %r5930, %r5931, 25;
	shf.l.wrap.b32 	%r5937, %r5931, %r5930, 25;
	mov.b64 	%rd9043, {%r5937, %r5936};
	xor.b64  	%rd9044, %rd9042, %rd9043;
	xor.b64  	%rd9045, %rd8999, %rd8973;
	and.b64  	%rd9046, %rd9025, %rd9045;
	and.b64  	%rd9047, %rd8999, %rd8973;
	xor.b64  	%rd9048, %rd9046, %rd9047;
	add.s64 	%rd9049, %rd9044, %rd9048;
	add.s64 	%rd9050, %rd9039, %rd8947;
	add.s64 	%rd9051, %rd9049, %rd9039;
	mov.b64 	{%r5938, %r5939}, %rd9050;
	shf.l.wrap.b32 	%r5940, %r5939, %r5938, 18;
	shf.l.wrap.b32 	%r5941, %r5938, %r5939, 18;
	mov.b64 	%rd9052, {%r5941, %r5940};
	shf.l.wrap.b32 	%r5942, %r5939, %r5938, 14;
	shf.l.wrap.b32 	%r5943, %r5938, %r5939, 14;
	mov.b64 	%rd9053, {%r5943, %r5942};
	xor.b64  	%rd9054, %rd9052, %rd9053;
	shf.l.wrap.b32 	%r5944, %r5938, %r5939, 23;
	shf.l.wrap.b32 	%r5945, %r5939, %r5938, 23;
	mov.b64 	%rd9055, {%r5945, %r5944};
	xor.b64  	%rd9056, %rd9054, %rd9055;
	and.b64  	%rd9057, %rd9050, %rd9024;
	not.b64 	%rd9058, %rd9050;
	and.b64  	%rd9059, %rd8998, %rd9058;
	or.b64  	%rd9060, %rd9057, %rd9059;
	ld.const.u64 	%rd9061, [K+264];
	add.s64 	%rd9062, %rd9060, %rd8972;
	add.s64 	%rd9063, %rd9062, %rd9056;
	add.s64 	%rd9064, %rd9063, %rd9061;
	add.s64 	%rd9065, %rd9064, %rd7627;
	mov.b64 	{%r5946, %r5947}, %rd9051;
	shf.l.wrap.b32 	%r5948, %r5947, %r5946, 4;
	shf.l.wrap.b32 	%r5949, %r5946, %r5947, 4;
	mov.b64 	%rd9066, {%r5949, %r5948};
	shf.l.wrap.b32 	%r5950, %r5946, %r5947, 30;
	shf.l.wrap.b32 	%r5951, %r5947, %r5946, 30;
	mov.b64 	%rd9067, {%r5951, %r5950};
	xor.b64  	%rd9068, %rd9066, %rd9067;
	shf.l.wrap.b32 	%r5952, %r5946, %r5947, 25;
	shf.l.wrap.b32 	%r5953, %r5947, %r5946, 25;
	mov.b64 	%rd9069, {%r5953, %r5952};
	xor.b64  	%rd9070, %rd9068, %rd9069;
	xor.b64  	%rd9071, %rd9025, %rd8999;
	and.b64  	%rd9072, %rd9051, %rd9071;
	and.b64  	%rd9073, %rd9025, %rd8999;
	xor.b64  	%rd9074, %rd9072, %rd9073;
	add.s64 	%rd9075, %rd9070, %rd9074;
	add.s64 	%rd9076, %rd9065, %rd8973;
	add.s64 	%rd9077, %rd9075, %rd9065;
	mov.b64 	{%r5954, %r5955}, %rd9076;
	shf.l.wrap.b32 	%r5956, %r5955, %r5954, 18;
	shf.l.wrap.b32 	%r5957, %r5954, %r5955, 18;
	mov.b64 	%rd9078, {%r5957, %r5956};
	shf.l.wrap.b32 	%r5958, %r5955, %r5954, 14;
	shf.l.wrap.b32 	%r5959, %r5954, %r5955, 14;
	mov.b64 	%rd9079, {%r5959, %r5958};
	xor.b64  	%rd9080, %rd9078, %rd9079;
	shf.l.wrap.b32 	%r5960, %r5954, %r5955, 23;
	shf.l.wrap.b32 	%r5961, %r5955, %r5954, 23;
	mov.b64 	%rd9081, {%r5961, %r5960};
	xor.b64  	%rd9082, %rd9080, %rd9081;
	and.b64  	%rd9083, %rd9076, %rd9050;
	not.b64 	%rd9084, %rd9076;
	and.b64  	%rd9085, %rd9024, %rd9084;
	or.b64  	%rd9086, %rd9083, %rd9085;
	ld.const.u64 	%rd9087, [K+272];
	add.s64 	%rd9088, %rd9086, %rd8998;
	add.s64 	%rd9089, %rd9088, %rd9082;
	add.s64 	%rd9090, %rd9089, %rd9087;
	add.s64 	%rd9091, %rd9090, %rd7640;
	mov.b64 	{%r5962, %r5963}, %rd9077;
	shf.l.wrap.b32 	%r5964, %r5963, %r5962, 4;
	shf.l.wrap.b32 	%r5965, %r5962, %r5963, 4;
	mov.b64 	%rd9092, {%r5965, %r5964};
	shf.l.wrap.b32 	%r5966, %r5962, %r5963, 30;
	shf.l.wrap.b32 	%r5967, %r5963, %r5962, 30;
	mov.b64 	%rd9093, {%r5967, %r5966};
	xor.b64  	%rd9094, %rd9092, %rd9093;
	shf.l.wrap.b32 	%r5968, %r5962, %r5963, 25;
	shf.l.wrap.b32 	%r5969, %r5963, %r5962, 25;
	mov.b64 	%rd9095, {%r5969, %r5968};
	xor.b64  	%rd9096, %rd9094, %rd9095;
	xor.b64  	%rd9097, %rd9051, %rd9025;
	and.b64  	%rd9098, %rd9077, %rd9097;
	and.b64  	%rd9099, %rd9051, %rd9025;
	xor.b64  	%rd9100, %rd9098, %rd9099;
	add.s64 	%rd9101, %rd9096, %rd9100;
	add.s64 	%rd9102, %rd9091, %rd8999;
	add.s64 	%rd9103, %rd9101, %rd9091;
	mov.b64 	{%r5970, %r5971}, %rd9102;
	shf.l.wrap.b32 	%r5972, %r5971, %r5970, 18;
	shf.l.wrap.b32 	%r5973, %r5970, %r5971, 18;
	mov.b64 	%rd9104, {%r5973, %r5972};
	shf.l.wrap.b32 	%r5974, %r5971, %r5970, 14;
	shf.l.wrap.b32 	%r5975, %r5970, %r5971, 14;
	mov.b64 	%rd9105, {%r5975, %r5974};
	xor.b64  	%rd9106, %rd9104, %rd9105;
	shf.l.wrap.b32 	%r5976, %r5970, %r5971, 23;
	shf.l.wrap.b32 	%r5977, %r5971, %r5970, 23;
	mov.b64 	%rd9107, {%r5977, %r5976};
	xor.b64  	%rd9108, %rd9106, %rd9107;
	and.b64  	%rd9109, %rd9102, %rd9076;
	not.b64 	%rd9110, %rd9102;
	and.b64  	%rd9111, %rd9050, %rd9110;
	or.b64  	%rd9112, %rd9109, %rd9111;
	ld.const.u64 	%rd9113, [K+280];
	add.s64 	%rd9114, %rd9112, %rd9024;
	add.s64 	%rd9115, %rd9114, %rd9108;
	add.s64 	%rd9116, %rd9115, %rd9113;
	add.s64 	%rd9117, %rd9116, %rd7653;
	mov.b64 	{%r5978, %r5979}, %rd9103;
	shf.l.wrap.b32 	%r5980, %r5979, %r5978, 4;
	shf.l.wrap.b32 	%r5981, %r5978, %r5979, 4;
	mov.b64 	%rd9118, {%r5981, %r5980};
	shf.l.wrap.b32 	%r5982, %r5978, %r5979, 30;
	shf.l.wrap.b32 	%r5983, %r5979, %r5978, 30;
	mov.b64 	%rd9119, {%r5983, %r5982};
	xor.b64  	%rd9120, %rd9118, %rd9119;
	shf.l.wrap.b32 	%r5984, %r5978, %r5979, 25;
	shf.l.wrap.b32 	%r5985, %r5979, %r5978, 25;
	mov.b64 	%rd9121, {%r5985, %r5984};
	xor.b64  	%rd9122, %rd9120, %rd9121;
	xor.b64  	%rd9123, %rd9077, %rd9051;
	and.b64  	%rd9124, %rd9103, %rd9123;
	and.b64  	%rd9125, %rd9077, %rd9051;
	xor.b64  	%rd9126, %rd9124, %rd9125;
	add.s64 	%rd9127, %rd9122, %rd9126;
	add.s64 	%rd9128, %rd9117, %rd9025;
	add.s64 	%rd9129, %rd9127, %rd9117;
	mov.b64 	{%r5986, %r5987}, %rd9128;
	shf.l.wrap.b32 	%r5988, %r5987, %r5986, 18;
	shf.l.wrap.b32 	%r5989, %r5986, %r5987, 18;
	mov.b64 	%rd9130, {%r5989, %r5988};
	shf.l.wrap.b32 	%r5990, %r5987, %r5986, 14;
	shf.l.wrap.b32 	%r5991, %r5986, %r5987, 14;
	mov.b64 	%rd9131, {%r5991, %r5990};
	xor.b64  	%rd9132, %rd9130, %rd9131;
	shf.l.wrap.b32 	%r5992, %r5986, %r5987, 23;
	shf.l.wrap.b32 	%r5993, %r5987, %r5986, 23;
	mov.b64 	%rd9133, {%r5993, %r5992};
	xor.b64  	%rd9134, %rd9132, %rd9133;
	and.b64  	%rd9135, %rd9128, %rd9102;
	not.b64 	%rd9136, %rd9128;
	and.b64  	%rd9137, %rd9076, %rd9136;
	or.b64  	%rd9138, %rd9135, %rd9137;
	ld.const.u64 	%rd9139, [K+288];
	add.s64 	%rd9140, %rd9138, %rd9050;
	add.s64 	%rd9141, %rd9140, %rd9134;
	add.s64 	%rd9142, %rd9141, %rd9139;
	add.s64 	%rd9143, %rd9142, %rd7666;
	mov.b64 	{%r5994, %r5995}, %rd9129;
	shf.l.wrap.b32 	%r5996, %r5995, %r5994, 4;
	shf.l.wrap.b32 	%r5997, %r5994, %r5995, 4;
	mov.b64 	%rd9144, {%r5997, %r5996};
	shf.l.wrap.b32 	%r5998, %r5994, %r5995, 30;
	shf.l.wrap.b32 	%r5999, %r5995, %r5994, 30;
	mov.b64 	%rd9145, {%r5999, %r5998};
	xor.b64  	%rd9146, %rd9144, %rd9145;
	shf.l.wrap.b32 	%r6000, %r5994, %r5995, 25;
	shf.l.wrap.b32 	%r6001, %r5995, %r5994, 25;
	mov.b64 	%rd9147, {%r6001, %r6000};
	xor.b64  	%rd9148, %rd9146, %rd9147;
	xor.b64  	%rd9149, %rd9103, %rd9077;
	and.b64  	%rd9150, %rd9129, %rd9149;
	and.b64  	%rd9151, %rd9103, %rd9077;
	xor.b64  	%rd9152, %rd9150, %rd9151;
	add.s64 	%rd9153, %rd9148, %rd9152;
	add.s64 	%rd9154, %rd9143, %rd9051;
	add.s64 	%rd9155, %rd9153, %rd9143;
	mov.b64 	{%r6002, %r6003}, %rd9154;
	shf.l.wrap.b32 	%r6004, %r6003, %r6002, 18;
	shf.l.wrap.b32 	%r6005, %r6002, %r6003, 18;
	mov.b64 	%rd9156, {%r6005, %r6004};
	shf.l.wrap.b32 	%r6006, %r6003, %r6002, 14;
	shf.l.wrap.b32 	%r6007, %r6002, %r6003, 14;
	mov.b64 	%rd9157, {%r6007, %r6006};
	xor.b64  	%rd9158, %rd9156, %rd9157;
	shf.l.wrap.b32 	%r6008, %r6002, %r6003, 23;
	shf.l.wrap.b32 	%r6009, %r6003, %r6002, 23;
	mov.b64 	%rd9159, {%r6009, %r6008};
	xor.b64  	%rd9160, %rd9158, %rd9159;
	and.b64  	%rd9161, %rd9154, %rd9128;
	not.b64 	%rd9162, %rd9154;
	and.b64  	%rd9163, %rd9102, %rd9162;
	or.b64  	%rd9164, %rd9161, %rd9163;
	ld.const.u64 	%rd9165, [K+296];
	add.s64 	%rd9166, %rd9164, %rd9076;
	add.s64 	%rd9167, %rd9166, %rd9160;
	add.s64 	%rd9168, %rd9167, %rd9165;
	add.s64 	%rd9169, %rd9168, %rd7679;
	mov.b64 	{%r6010, %r6011}, %rd9155;
	shf.l.wrap.b32 	%r6012, %r6011, %r6010, 4;
	shf.l.wrap.b32 	%r6013, %r6010, %r6011, 4;
	mov.b64 	%rd9170, {%r6013, %r6012};
	shf.l.wrap.b32 	%r6014, %r6010, %r6011, 30;
	shf.l.wrap.b32 	%r6015, %r6011, %r6010, 30;
	mov.b64 	%rd9171, {%r6015, %r6014};
	xor.b64  	%rd9172, %rd9170, %rd9171;
	shf.l.wrap.b32 	%r6016, %r6010, %r6011, 25;
	shf.l.wrap.b32 	%r6017, %r6011, %r6010, 25;
	mov.b64 	%rd9173, {%r6017, %r6016};
	xor.b64  	%rd9174, %rd9172, %rd9173;
	xor.b64  	%rd9175, %rd9129, %rd9103;
	and.b64  	%rd9176, %rd9155, %rd9175;
	and.b64  	%rd9177, %rd9129, %rd9103;
	xor.b64  	%rd9178, %rd9176, %rd9177;
	add.s64 	%rd9179, %rd9174, %rd9178;
	add.s64 	%rd9180, %rd9169, %rd9077;
	add.s64 	%rd9181, %rd9179, %rd9169;
	mov.b64 	{%r6018, %r6019}, %rd9180;
	shf.l.wrap.b32 	%r6020, %r6019, %r6018, 18;
	shf.l.wrap.b32 	%r6021, %r6018, %r6019, 18;
	mov.b64 	%rd9182, {%r6021, %r6020};
	shf.l.wrap.b32 	%r6022, %r6019, %r6018, 14;
	shf.l.wrap.b32 	%r6023, %r6018, %r6019, 14;
	mov.b64 	%rd9183, {%r6023, %r6022};
	xor.b64  	%rd9184, %rd9182, %rd9183;
	shf.l.wrap.b32 	%r6024, %r6018, %r6019, 23;
	shf.l.wrap.b32 	%r6025, %r6019, %r6018, 23;
	mov.b64 	%rd9185, {%r6025, %r6024};
	xor.b64  	%rd9186, %rd9184, %rd9185;
	and.b64  	%rd9187, %rd9180, %rd9154;
	not.b64 	%rd9188, %rd9180;
	and.b64  	%rd9189, %rd9128, %rd9188;
	or.b64  	%rd9190, %rd9187, %rd9189;
	ld.const.u64 	%rd9191, [K+304];
	add.s64 	%rd9192, %rd9190, %rd9102;
	add.s64 	%rd9193, %rd9192, %rd9186;
	add.s64 	%rd9194, %rd9193, %rd9191;
	add.s64 	%rd9195, %rd9194, %rd7692;
	mov.b64 	{%r6026, %r6027}, %rd9181;
	shf.l.wrap.b32 	%r6028, %r6027, %r6026, 4;
	shf.l.wrap.b32 	%r6029, %r6026, %r6027, 4;
	mov.b64 	%rd9196, {%r6029, %r6028};
	shf.l.wrap.b32 	%r6030, %r6026, %r6027, 30;
	shf.l.wrap.b32 	%r6031, %r6027, %r6026, 30;
	mov.b64 	%rd9197, {%r6031, %r6030};
	xor.b64  	%rd9198, %rd9196, %rd9197;
	shf.l.wrap.b32 	%r6032, %r6026, %r6027, 25;
	shf.l.wrap.b32 	%r6033, %r6027, %r6026, 25;
	mov.b64 	%rd9199, {%r6033, %r6032};
	xor.b64  	%rd9200, %rd9198, %rd9199;
	xor.b64  	%rd9201, %rd9155, %rd9129;
	and.b64  	%rd9202, %rd9181, %rd9201;
	and.b64  	%rd9203, %rd9155, %rd9129;
	xor.b64  	%rd9204, %rd9202, %rd9203;
	add.s64 	%rd9205, %rd9200, %rd9204;
	add.s64 	%rd9206, %rd9195, %rd9103;
	add.s64 	%rd9207, %rd9205, %rd9195;
	mov.b64 	{%r6034, %r6035}, %rd9206;
	shf.l.wrap.b32 	%r6036, %r6035, %r6034, 18;
	shf.l.wrap.b32 	%r6037, %r6034, %r6035, 18;
	mov.b64 	%rd9208, {%r6037, %r6036};
	shf.l.wrap.b32 	%r6038, %r6035, %r6034, 14;
	shf.l.wrap.b32 	%r6039, %r6034, %r6035, 14;
	mov.b64 	%rd9209, {%r6039, %r6038};
	xor.b64  	%rd9210, %rd9208, %rd9209;
	shf.l.wrap.b32 	%r6040, %r6034, %r6035, 23;
	shf.l.wrap.b32 	%r6041, %r6035, %r6034, 23;
	mov.b64 	%rd9211, {%r6041, %r6040};
	xor.b64  	%rd9212, %rd9210, %rd9211;
	and.b64  	%rd9213, %rd9206, %rd9180;
	not.b64 	%rd9214, %rd9206;
	and.b64  	%rd9215, %rd9154, %rd9214;
	or.b64  	%rd9216, %rd9213, %rd9215;
	ld.const.u64 	%rd9217, [K+312];
	add.s64 	%rd9218, %rd9216, %rd9128;
	add.s64 	%rd9219, %rd9218, %rd9212;
	add.s64 	%rd9220, %rd9219, %rd9217;
	add.s64 	%rd9221, %rd9220, %rd7705;
	mov.b64 	{%r6042, %r6043}, %rd9207;
	shf.l.wrap.b32 	%r6044, %r6043, %r6042, 4;
	shf.l.wrap.b32 	%r6045, %r6042, %r6043, 4;
	mov.b64 	%rd9222, {%r6045, %r6044};
	shf.l.wrap.b32 	%r6046, %r6042, %r6043, 30;
	shf.l.wrap.b32 	%r6047, %r6043, %r6042, 30;
	mov.b64 	%rd9223, {%r6047, %r6046};
	xor.b64  	%rd9224, %rd9222, %rd9223;
	shf.l.wrap.b32 	%r6048, %r6042, %r6043, 25;
	shf.l.wrap.b32 	%r6049, %r6043, %r6042, 25;
	mov.b64 	%rd9225, {%r6049, %r6048};
	xor.b64  	%rd9226, %rd9224, %rd9225;
	xor.b64  	%rd9227, %rd9181, %rd9155;
	and.b64  	%rd9228, %rd9207, %rd9227;
	and.b64  	%rd9229, %rd9181, %rd9155;
	xor.b64  	%rd9230, %rd9228, %rd9229;
	add.s64 	%rd9231, %rd9226, %rd9230;
	add.s64 	%rd9232, %rd9221, %rd9129;
	add.s64 	%rd9233, %rd9231, %rd9221;
	mov.b64 	{%r6050, %r6051}, %rd9232;
	shf.l.wrap.b32 	%r6052, %r6051, %r6050, 18;
	shf.l.wrap.b32 	%r6053, %r6050, %r6051, 18;
	mov.b64 	%rd9234, {%r6053, %r6052};
	shf.l.wrap.b32 	%r6054, %r6051, %r6050, 14;
	shf.l.wrap.b32 	%r6055, %r6050, %r6051, 14;
	mov.b64 	%rd9235, {%r6055, %r6054};
	xor.b64  	%rd9236, %rd9234, %rd9235;
	shf.l.wrap.b32 	%r6056, %r6050, %r6051, 23;
	shf.l.wrap.b32 	%r6057, %r6051, %r6050, 23;
	mov.b64 	%rd9237, {%r6057, %r6056};
	xor.b64  	%rd9238, %rd9236, %rd9237;
	and.b64  	%rd9239, %rd9232, %rd9206;
	not.b64 	%rd9240, %rd9232;
	and.b64  	%rd9241, %rd9180, %rd9240;
	or.b64  	%rd9242, %rd9239, %rd9241;
	ld.const.u64 	%rd9243, [K+320];
	add.s64 	%rd9244, %rd9242, %rd9154;
	add.s64 	%rd9245, %rd9244, %rd9238;
	add.s64 	%rd9246, %rd9245, %rd9243;
	add.s64 	%rd9247, %rd9246, %rd7718;
	mov.b64 	{%r6058, %r6059}, %rd9233;
	shf.l.wrap.b32 	%r6060, %r6059, %r6058, 4;
	shf.l.wrap.b32 	%r6061, %r6058, %r6059, 4;
	mov.b64 	%rd9248, {%r6061, %r6060};
	shf.l.wrap.b32 	%r6062, %r6058, %r6059, 30;
	shf.l.wrap.b32 	%r6063, %r6059, %r6058, 30;
	mov.b64 	%rd9249, {%r6063, %r6062};
	xor.b64  	%rd9250, %rd9248, %rd9249;
	shf.l.wrap.b32 	%r6064, %r6058, %r6059, 25;
	shf.l.wrap.b32 	%r6065, %r6059, %r6058, 25;
	mov.b64 	%rd9251, {%r6065, %r6064};
	xor.b64  	%rd9252, %rd9250, %rd9251;
	xor.b64  	%rd9253, %rd9207, %rd9181;
	and.b64  	%rd9254, %rd9233, %rd9253;
	and.b64  	%rd9255, %rd9207, %rd9181;
	xor.b64  	%rd9256, %rd9254, %rd9255;
	add.s64 	%rd9257, %rd9252, %rd9256;
	add.s64 	%rd9258, %rd9247, %rd9155;
	add.s64 	%rd9259, %rd9257, %rd9247;
	mov.b64 	{%r6066, %r6067}, %rd9258;
	shf.l.wrap.b32 	%r6068, %r6067, %r6066, 18;
	shf.l.wrap.b32 	%r6069, %r6066, %r6067, 18;
	mov.b64 	%rd9260, {%r6069, %r6068};
	shf.l.wrap.b32 	%r6070, %r6067, %r6066, 14;
	shf.l.wrap.b32 	%r6071, %r6066, %r6067, 14;
	mov.b64 	%rd9261, {%r6071, %r6070};
	xor.b64  	%rd9262, %rd9260, %rd9261;
	shf.l.wrap.b32 	%r6072, %r6066, %r6067, 23;
	shf.l.wrap.b32 	%r6073, %r6067, %r6066, 23;
	mov.b64 	%rd9263, {%r6073, %r6072};
	xor.b64  	%rd9264, %rd9262, %rd9263;
	and.b64  	%rd9265, %rd9258, %rd9232;
	not.b64 	%rd9266, %rd9258;
	and.b64  	%rd9267, %rd9206, %rd9266;
	or.b64  	%rd9268, %rd9265, %rd9267;
	ld.const.u64 	%rd9269, [K+328];
	add.s64 	%rd9270, %rd9268, %rd9180;
	add.s64 	%rd9271, %rd9270, %rd9264;
	add.s64 	%rd9272, %rd9271, %rd9269;
	add.s64 	%rd9273, %rd9272, %rd7731;
	mov.b64 	{%r6074, %r6075}, %rd9259;
	shf.l.wrap.b32 	%r6076, %r6075, %r6074, 4;
	shf.l.wrap.b32 	%r6077, %r6074, %r6075, 4;
	mov.b64 	%rd9274, {%r6077, %r6076};
	shf.l.wrap.b32 	%r6078, %r6074, %r6075, 30;
	shf.l.wrap.b32 	%r6079, %r6075, %r6074, 30;
	mov.b64 	%rd9275, {%r6079, %r6078};
	xor.b64  	%rd9276, %rd9274, %rd9275;
	shf.l.wrap.b32 	%r6080, %r6074, %r6075, 25;
	shf.l.wrap.b32 	%r6081, %r6075, %r6074, 25;
	mov.b64 	%rd9277, {%r6081, %r6080};
	xor.b64  	%rd9278, %rd9276, %rd9277;
	xor.b64  	%rd9279, %rd9233, %rd9207;
	and.b64  	%rd9280, %rd9259, %rd9279;
	and.b64  	%rd9281, %rd9233, %rd9207;
	xor.b64  	%rd9282, %rd9280, %rd9281;
	add.s64 	%rd9283, %rd9278, %rd9282;
	add.s64 	%rd9284, %rd9273, %rd9181;
	add.s64 	%rd9285, %rd9283, %rd9273;
	mov.b64 	{%r6082, %r6083}, %rd9284;
	shf.l.wrap.b32 	%r6084, %r6083, %r6082, 18;
	shf.l.wrap.b32 	%r6085, %r6082, %r6083, 18;
	mov.b64 	%rd9286, {%r6085, %r6084};
	shf.l.wrap.b32 	%r6086, %r6083, %r6082, 14;
	shf.l.wrap.b32 	%r6087, %r6082, %r6083, 14;
	mov.b64 	%rd9287, {%r6087, %r6086};
	xor.b64  	%rd9288, %rd9286, %rd9287;
	shf.l.wrap.b32 	%r6088, %r6082, %r6083, 23;
	shf.l.wrap.b32 	%r6089, %r6083, %r6082, 23;
	mov.b64 	%rd9289, {%r6089, %r6088};
	xor.b64  	%rd9290, %rd9288, %rd9289;
	and.b64  	%rd9291, %rd9284, %rd9258;
	not.b64 	%rd9292, %rd9284;
	and.b64  	%rd9293, %rd9232, %rd9292;
	or.b64  	%rd9294, %rd9291, %rd9293;
	ld.const.u64 	%rd72, [K+336];
	add.s64 	%rd9295, %rd9294, %rd9206;
	add.s64 	%rd9296, %rd9295, %rd9290;
	add.s64 	%rd9297, %rd9296, %rd72;
	add.s64 	%rd9298, %rd9297, %rd7744;
	mov.b64 	{%r6090, %r6091}, %rd9285;
	shf.l.wrap.b32 	%r6092, %r6091, %r6090, 4;
	shf.l.wrap.b32 	%r6093, %r6090, %r6091, 4;
	mov.b64 	%rd9299, {%r6093, %r6092};
	shf.l.wrap.b32 	%r6094, %r6090, %r6091, 30;
	shf.l.wrap.b32 	%r6095, %r6091, %r6090, 30;
	mov.b64 	%rd9300, {%r6095, %r6094};
	xor.b64  	%rd9301, %rd9299, %rd9300;
	shf.l.wrap.b32 	%r6096, %r6090, %r6091, 25;
	shf.l.wrap.b32 	%r6097, %r6091, %r6090, 25;
	mov.b64 	%rd9302, {%r6097, %r6096};
	xor.b64  	%rd9303, %rd9301, %rd9302;
	xor.b64  	%rd9304, %rd9259, %rd9233;
	and.b64  	%rd9305, %rd9285, %rd9304;
	and.b64  	%rd9306, %rd9259, %rd9233;
	xor.b64  	%rd9307, %rd9305, %rd9306;
	add.s64 	%rd9308, %rd9303, %rd9307;
	add.s64 	%rd9309, %rd9298, %rd9207;
	add.s64 	%rd9310, %rd9308, %rd9298;
	mov.b64 	{%r6098, %r6099}, %rd9309;
	shf.l.wrap.b32 	%r6100, %r6099, %r6098, 18;
	shf.l.wrap.b32 	%r6101, %r6098, %r6099, 18;
	mov.b64 	%rd9311, {%r6101, %r6100};
	shf.l.wrap.b32 	%r6102, %r6099, %r6098, 14;
	shf.l.wrap.b32 	%r6103, %r6098, %r6099, 14;
	mov.b64 	%rd9312, {%r6103, %r6102};
	xor.b64  	%rd9313, %rd9311, %rd9312;
	shf.l.wrap.b32 	%r6104, %r6098, %r6099, 23;
	shf.l.wrap.b32 	%r6105, %r6099, %r6098, 23;
	mov.b64 	%rd9314, {%r6105, %r6104};
	xor.b64  	%rd9315, %rd9313, %rd9314;
	and.b64  	%rd9316, %rd9309, %rd9284;
	not.b64 	%rd9317, %rd9309;
	and.b64  	%rd9318, %rd9258, %rd9317;
	or.b64  	%rd9319, %rd9316, %rd9318;
	ld.const.u64 	%rd9320, [K+344];
	add.s64 	%rd9321, %rd9319, %rd9232;
	add.s64 	%rd9322, %rd9321, %rd9315;
	add.s64 	%rd9323, %rd9322, %rd9320;
	add.s64 	%rd9324, %rd9323, %rd7757;
	mov.b64 	{%r6106, %r6107}, %rd9310;
	shf.l.wrap.b32 	%r6108, %r6107, %r6106, 4;
	shf.l.wrap.b32 	%r6109, %r6106, %r6107, 4;
	mov.b64 	%rd9325, {%r6109, %r6108};
	shf.l.wrap.b32 	%r6110, %r6106, %r6107, 30;
	shf.l.wrap.b32 	%r6111, %r6107, %r6106, 30;
	mov.b64 	%rd9326, {%r6111, %r6110};
	xor.b64  	%rd9327, %rd9325, %rd9326;
	shf.l.wrap.b32 	%r6112, %r6106, %r6107, 25;
	shf.l.wrap.b32 	%r6113, %r6107, %r6106, 25;
	mov.b64 	%rd9328, {%r6113, %r6112};
	xor.b64  	%rd9329, %rd9327, %rd9328;
	xor.b64  	%rd9330, %rd9285, %rd9259;
	and.b64  	%rd9331, %rd9310, %rd9330;
	and.b64  	%rd9332, %rd9285, %rd9259;
	xor.b64  	%rd9333, %rd9331, %rd9332;
	add.s64 	%rd9334, %rd9329, %rd9333;
	add.s64 	%rd9335, %rd9324, %rd9233;
	add.s64 	%rd9336, %rd9334, %rd9324;
	mov.b64 	{%r6114, %r6115}, %rd9335;
	shf.l.wrap.b32 	%r6116, %r6115, %r6114, 18;
	shf.l.wrap.b32 	%r6117, %r6114, %r6115, 18;
	mov.b64 	%rd9337, {%r6117, %r6116};
	shf.l.wrap.b32 	%r6118, %r6115, %r6114, 14;
	shf.l.wrap.b32 	%r6119, %r6114, %r6115, 14;
	mov.b64 	%rd9338, {%r6119, %r6118};
	xor.b64  	%rd9339, %rd9337, %rd9338;
	shf.l.wrap.b32 	%r6120, %r6114, %r6115, 23;
	shf.l.wrap.b32 	%r6121, %r6115, %r6114, 23;
	mov.b64 	%rd9340, {%r6121, %r6120};
	xor.b64  	%rd9341, %rd9339, %rd9340;
	and.b64  	%rd9342, %rd9335, %rd9309;
	not.b64 	%rd9343, %rd9335;
	and.b64  	%rd9344, %rd9284, %rd9343;
	or.b64  	%rd9345, %rd9342, %rd9344;
	ld.const.u64 	%rd9346, [K+352];
	add.s64 	%rd9347, %rd9345, %rd9258;
	add.s64 	%rd9348, %rd9347, %rd9341;
	add.s64 	%rd9349, %rd9348, %rd9346;
	add.s64 	%rd9350, %rd9349, %rd7770;
	mov.b64 	{%r6122, %r6123}, %rd9336;
	shf.l.wrap.b32 	%r6124, %r6123, %r6122, 4;
	shf.l.wrap.b32 	%r6125, %r6122, %r6123, 4;
	mov.b64 	%rd9351, {%r6125, %r6124};
	shf.l.wrap.b32 	%r6126, %r6122, %r6123, 30;
	shf.l.wrap.b32 	%r6127, %r6123, %r6122, 30;
	mov.b64 	%rd9352, {%r6127, %r6126};
	xor.b64  	%rd9353, %rd9351, %rd9352;
	shf.l.wrap.b32 	%r6128, %r6122, %r6123, 25;
	shf.l.wrap.b32 	%r6129, %r6123, %r6122, 25;
	mov.b64 	%rd9354, {%r6129, %r6128};
	xor.b64  	%rd9355, %rd9353, %rd9354;
	xor.b64  	%rd9356, %rd9310, %rd9285;
	and.b64  	%rd9357, %rd9336, %rd9356;
	and.b64  	%rd9358, %rd9310, %rd9285;
	xor.b64  	%rd9359, %rd9357, %rd9358;
	add.s64 	%rd9360, %rd9355, %rd9359;
	add.s64 	%rd9361, %rd9350, %rd9259;
	add.s64 	%rd9362, %rd9360, %rd9350;
	mov.b64 	{%r6130, %r6131}, %rd9361;
	shf.l.wrap.b32 	%r6132, %r6131, %r6130, 18;
	shf.l.wrap.b32 	%r6133, %r6130, %r6131, 18;
	mov.b64 	%rd9363, {%r6133, %r6132};
	shf.l.wrap.b32 	%r6134, %r6131, %r6130, 14;
	shf.l.wrap.b32 	%r6135, %r6130, %r6131, 14;
	mov.b64 	%rd9364, {%r6135, %r6134};
	xor.b64  	%rd9365, %rd9363, %rd9364;
	shf.l.wrap.b32 	%r6136, %r6130, %r6131, 23;
	shf.l.wrap.b32 	%r6137, %r6131, %r6130, 23;
	mov.b64 	%rd9366, {%r6137, %r6136};
	xor.b64  	%rd9367, %rd9365, %rd9366;
	and.b64  	%rd9368, %rd9361, %rd9335;
	not.b64 	%rd9369, %rd9361;
	and.b64  	%rd9370, %rd9309, %rd9369;
	or.b64  	%rd9371, %rd9368, %rd9370;
	ld.const.u64 	%rd73, [K+360];
	add.s64 	%rd9372, %rd9371, %rd9284;
	add.s64 	%rd9373, %rd9372, %rd9367;
	add.s64 	%rd9374, %rd9373, %rd73;
	add.s64 	%rd9375, %rd9374, %rd7783;
	mov.b64 	{%r6138, %r6139}, %rd9362;
	shf.l.wrap.b32 	%r6140, %r6139, %r6138, 4;
	shf.l.wrap.b32 	%r6141, %r6138, %r6139, 4;
	mov.b64 	%rd9376, {%r6141, %r6140};
	shf.l.wrap.b32 	%r6142, %r6138, %r6139, 30;
	shf.l.wrap.b32 	%r6143, %r6139, %r6138, 30;
	mov.b64 	%rd9377, {%r6143, %r6142};
	xor.b64  	%rd9378, %rd9376, %rd9377;
	shf.l.wrap.b32 	%r6144, %r6138, %r6139, 25;
	shf.l.wrap.b32 	%r6145, %r6139, %r6138, 25;
	mov.b64 	%rd9379, {%r6145, %r6144};
	xor.b64  	%rd9380, %rd9378, %rd9379;
	xor.b64  	%rd9381, %rd9336, %rd9310;
	and.b64  	%rd9382, %rd9362, %rd9381;
	and.b64  	%rd9383, %rd9336, %rd9310;
	xor.b64  	%rd9384, %rd9382, %rd9383;
	add.s64 	%rd9385, %rd9380, %rd9384;
	add.s64 	%rd9386, %rd9375, %rd9285;
	add.s64 	%rd9387, %rd9385, %rd9375;
	mov.b64 	{%r6146, %r6147}, %rd9386;
	shf.l.wrap.b32 	%r6148, %r6147, %r6146, 18;
	shf.l.wrap.b32 	%r6149, %r6146, %r6147, 18;
	mov.b64 	%rd9388, {%r6149, %r6148};
	shf.l.wrap.b32 	%r6150, %r6147, %r6146, 14;
	shf.l.wrap.b32 	%r6151, %r6146, %r6147, 14;
	mov.b64 	%rd9389, {%r6151, %r6150};
	xor.b64  	%rd9390, %rd9388, %rd9389;
	shf.l.wrap.b32 	%r6152, %r6146, %r6147, 23;
	shf.l.wrap.b32 	%r6153, %r6147, %r6146, 23;
	mov.b64 	%rd9391, {%r6153, %r6152};
	xor.b64  	%rd9392, %rd9390, %rd9391;
	and.b64  	%rd9393, %rd9386, %rd9361;
	not.b64 	%rd9394, %rd9386;
	and.b64  	%rd9395, %rd9335, %rd9394;
	or.b64  	%rd9396, %rd9393, %rd9395;
	ld.const.u64 	%rd9397, [K+368];
	add.s64 	%rd9398, %rd9396, %rd9309;
	add.s64 	%rd9399, %rd9398, %rd9392;
	add.s64 	%rd9400, %rd9399, %rd9397;
	add.s64 	%rd9401, %rd9400, %rd7796;
	mov.b64 	{%r6154, %r6155}, %rd9387;
	shf.l.wrap.b32 	%r6156, %r6155, %r6154, 4;
	shf.l.wrap.b32 	%r6157, %r6154, %r6155, 4;
	mov.b64 	%rd9402, {%r6157, %r6156};
	shf.l.wrap.b32 	%r6158, %r6154, %r6155, 30;
	shf.l.wrap.b32 	%r6159, %r6155, %r6154, 30;
	mov.b64 	%rd9403, {%r6159, %r6158};
	xor.b64  	%rd9404, %rd9402, %rd9403;
	shf.l.wrap.b32 	%r6160, %r6154, %r6155, 25;
	shf.l.wrap.b32 	%r6161, %r6155, %r6154, 25;
	mov.b64 	%rd9405, {%r6161, %r6160};
	xor.b64  	%rd9406, %rd9404, %rd9405;
	xor.b64  	%rd9407, %rd9362, %rd9336;
	and.b64  	%rd9408, %rd9387, %rd9407;
	and.b64  	%rd9409, %rd9362, %rd9336;
	xor.b64  	%rd9410, %rd9408, %rd9409;
	add.s64 	%rd9411, %rd9406, %rd9410;
	add.s64 	%rd9412, %rd9401, %rd9310;
	add.s64 	%rd9413, %rd9411, %rd9401;
	mov.b64 	{%r6162, %r6163}, %rd9412;
	shf.l.wrap.b32 	%r6164, %r6163, %r6162, 18;
	shf.l.wrap.b32 	%r6165, %r6162, %r6163, 18;
	mov.b64 	%rd9414, {%r6165, %r6164};
	shf.l.wrap.b32 	%r6166, %r6163, %r6162, 14;
	shf.l.wrap.b32 	%r6167, %r6162, %r6163, 14;
	mov.b64 	%rd9415, {%r6167, %r6166};
	xor.b64  	%rd9416, %rd9414, %rd9415;
	shf.l.wrap.b32 	%r6168, %r6162, %r6163, 23;
	shf.l.wrap.b32 	%r6169, %r6163, %r6162, 23;
	mov.b64 	%rd9417, {%r6169, %r6168};
	xor.b64  	%rd9418, %rd9416, %rd9417;
	and.b64  	%rd9419, %rd9412, %rd9386;
	not.b64 	%rd9420, %rd9412;
	and.b64  	%rd9421, %rd9361, %rd9420;
	or.b64  	%rd9422, %rd9419, %rd9421;
	ld.const.u64 	%rd9423, [K+376];
	add.s64 	%rd9424, %rd9422, %rd9335;
	add.s64 	%rd9425, %rd9424, %rd9418;
	add.s64 	%rd9426, %rd9425, %rd9423;
	add.s64 	%rd9427, %rd9426, %rd7809;
	mov.b64 	{%r6170, %r6171}, %rd9413;
	shf.l.wrap.b32 	%r6172, %r6171, %r6170, 4;
	shf.l.wrap.b32 	%r6173, %r6170, %r6171, 4;
	mov.b64 	%rd9428, {%r6173, %r6172};
	shf.l.wrap.b32 	%r6174, %r6170, %r6171, 30;
	shf.l.wrap.b32 	%r6175, %r6171, %r6170, 30;
	mov.b64 	%rd9429, {%r6175, %r6174};
	xor.b64  	%rd9430, %rd9428, %rd9429;
	shf.l.wrap.b32 	%r6176, %r6170, %r6171, 25;
	shf.l.wrap.b32 	%r6177, %r6171, %r6170, 25;
	mov.b64 	%rd9431, {%r6177, %r6176};
	xor.b64  	%rd9432, %rd9430, %rd9431;
	xor.b64  	%rd9433, %rd9387, %rd9362;
	and.b64  	%rd9434, %rd9413, %rd9433;
	and.b64  	%rd9435, %rd9387, %rd9362;
	xor.b64  	%rd9436, %rd9434, %rd9435;
	add.s64 	%rd9437, %rd9432, %rd9436;
	add.s64 	%rd9438, %rd9427, %rd9336;
	add.s64 	%rd9439, %rd9437, %rd9427;
	mov.b64 	{%r6178, %r6179}, %rd9438;
	shf.l.wrap.b32 	%r6180, %r6179, %r6178, 18;
	shf.l.wrap.b32 	%r6181, %r6178, %r6179, 18;
	mov.b64 	%rd9440, {%r6181, %r6180};
	shf.l.wrap.b32 	%r6182, %r6179, %r6178, 14;
	shf.l.wrap.b32 	%r6183, %r6178, %r6179, 14;
	mov.b64 	%rd9441, {%r6183, %r6182};
	xor.b64  	%rd9442, %rd9440, %rd9441;
	shf.l.wrap.b32 	%r6184, %r6178, %r6179, 23;
	shf.l.wrap.b32 	%r6185, %r6179, %r6178, 23;
	mov.b64 	%rd9443, {%r6185, %r6184};
	xor.b64  	%rd9444, %rd9442, %rd9443;
	and.b64  	%rd9445, %rd9438, %rd9412;
	not.b64 	%rd9446, %rd9438;
	and.b64  	%rd9447, %rd9386, %rd9446;
	or.b64  	%rd9448, %rd9445, %rd9447;
	ld.const.u64 	%rd9449, [K+384];
	add.s64 	%rd9450, %rd9448, %rd9361;
	add.s64 	%rd9451, %rd9450, %rd9444;
	add.s64 	%rd9452, %rd9451, %rd9449;
	add.s64 	%rd9453, %rd9452, %rd7822;
	mov.b64 	{%r6186, %r6187}, %rd9439;
	shf.l.wrap.b32 	%r6188, %r6187, %r6186, 4;
	shf.l.wrap.b32 	%r6189, %r6186, %r6187, 4;
	mov.b64 	%rd9454, {%r6189, %r6188};
	shf.l.wrap.b32 	%r6190, %r6186, %r6187, 30;
	shf.l.wrap.b32 	%r6191, %r6187, %r6186, 30;
	mov.b64 	%rd9455, {%r6191, %r6190};
	xor.b64  	%rd9456, %rd9454, %rd9455;
	shf.l.wrap.b32 	%r6192, %r6186, %r6187, 25;
	shf.l.wrap.b32 	%r6193, %r6187, %r6186, 25;
	mov.b64 	%rd9457, {%r6193, %r6192};
	xor.b64  	%rd9458, %rd9456, %rd9457;
	xor.b64  	%rd9459, %rd9413, %rd9387;
	and.b64  	%rd9460, %rd9439, %rd9459;
	and.b64  	%rd9461, %rd9413, %rd9387;
	xor.b64  	%rd9462, %rd9460, %rd9461;
	add.s64 	%rd9463, %rd9458, %rd9462;
	add.s64 	%rd9464, %rd9453, %rd9362;
	add.s64 	%rd9465, %rd9463, %rd9453;
	mov.b64 	{%r6194, %r6195}, %rd9464;
	shf.l.wrap.b32 	%r6196, %r6195, %r6194, 18;
	shf.l.wrap.b32 	%r6197, %r6194, %r6195, 18;
	mov.b64 	%rd9466, {%r6197, %r6196};
	shf.l.wrap.b32 	%r6198, %r6195, %r6194, 14;
	shf.l.wrap.b32 	%r6199, %r6194, %r6195, 14;
	mov.b64 	%rd9467, {%r6199, %r6198};
	xor.b64  	%rd9468, %rd9466, %rd9467;
	shf.l.wrap.b32 	%r6200, %r6194, %r6195, 23;
	shf.l.wrap.b32 	%r6201, %r6195, %r6194, 23;
	mov.b64 	%rd9469, {%r6201, %r6200};
	xor.b64  	%rd9470, %rd9468, %rd9469;
	and.b64  	%rd9471, %rd9464, %rd9438;
	not.b64 	%rd9472, %rd9464;
	and.b64  	%rd9473, %rd9412, %rd9472;
	or.b64  	%rd9474, %rd9471, %rd9473;
	ld.const.u64 	%rd74, [K+392];
	add.s64 	%rd9475, %rd9474, %rd9386;
	add.s64 	%rd9476, %rd9475, %rd9470;
	add.s64 	%rd9477, %rd9476, %rd74;
	add.s64 	%rd9478, %rd9477, %rd7835;
	mov.b64 	{%r6202, %r6203}, %rd9465;
	shf.l.wrap.b32 	%r6204, %r6203, %r6202, 4;
	shf.l.wrap.b32 	%r6205, %r6202, %r6203, 4;
	mov.b64 	%rd9479, {%r6205, %r6204};
	shf.l.wrap.b32 	%r6206, %r6202, %r6203, 30;
	shf.l.wrap.b32 	%r6207, %r6203, %r6202, 30;
	mov.b64 	%rd9480, {%r6207, %r6206};
	xor.b64  	%rd9481, %rd9479, %rd9480;
	shf.l.wrap.b32 	%r6208, %r6202, %r6203, 25;
	shf.l.wrap.b32 	%r6209, %r6203, %r6202, 25;
	mov.b64 	%rd9482, {%r6209, %r6208};
	xor.b64  	%rd9483, %rd9481, %rd9482;
	xor.b64  	%rd9484, %rd9439, %rd9413;
	and.b64  	%rd9485, %rd9465, %rd9484;
	and.b64  	%rd9486, %rd9439, %rd9413;
	xor.b64  	%rd9487, %rd9485, %rd9486;
	add.s64 	%rd9488, %rd9483, %rd9487;
	add.s64 	%rd9489, %rd9478, %rd9387;
	add.s64 	%rd9490, %rd9488, %rd9478;
	mov.b64 	{%r6210, %r6211}, %rd9489;
	shf.l.wrap.b32 	%r6212, %r6211, %r6210, 18;
	shf.l.wrap.b32 	%r6213, %r6210, %r6211, 18;
	mov.b64 	%rd9491, {%r6213, %r6212};
	shf.l.wrap.b32 	%r6214, %r6211, %r6210, 14;
	shf.l.wrap.b32 	%r6215, %r6210, %r6211, 14;
	mov.b64 	%rd9492, {%r6215, %r6214};
	xor.b64  	%rd9493, %rd9491, %rd9492;
	shf.l.wrap.b32 	%r6216, %r6210, %r6211, 23;
	shf.l.wrap.b32 	%r6217, %r6211, %r6210, 23;
	mov.b64 	%rd9494, {%r6217, %r6216};
	xor.b64  	%rd9495, %rd9493, %rd9494;
	and.b64  	%rd9496, %rd9489, %rd9464;
	not.b64 	%rd9497, %rd9489;
	and.b64  	%rd9498, %rd9438, %rd9497;
	or.b64  	%rd9499, %rd9496, %rd9498;
	ld.const.u64 	%rd9500, [K+400];
	add.s64 	%rd9501, %rd9499, %rd9412;
	add.s64 	%rd9502, %rd9501, %rd9495;
	add.s64 	%rd9503, %rd9502, %rd9500;
	add.s64 	%rd9504, %rd9503, %rd7848;
	mov.b64 	{%r6218, %r6219}, %rd9490;
	shf.l.wrap.b32 	%r6220, %r6219, %r6218, 4;
	shf.l.wrap.b32 	%r6221, %r6218, %r6219, 4;
	mov.b64 	%rd9505, {%r6221, %r6220};
	shf.l.wrap.b32 	%r6222, %r6218, %r6219, 30;
	shf.l.wrap.b32 	%r6223, %r6219, %r6218, 30;
	mov.b64 	%rd9506, {%r6223, %r6222};
	xor.b64  	%rd9507, %rd9505, %rd9506;
	shf.l.wrap.b32 	%r6224, %r6218, %r6219, 25;
	shf.l.wrap.b32 	%r6225, %r6219, %r6218, 25;
	mov.b64 	%rd9508, {%r6225, %r6224};
	xor.b64  	%rd9509, %rd9507, %rd9508;
	xor.b64  	%rd9510, %rd9465, %rd9439;
	and.b64  	%rd9511, %rd9490, %rd9510;
	and.b64  	%rd9512, %rd9465, %rd9439;
	xor.b64  	%rd9513, %rd9511, %rd9512;
	add.s64 	%rd9514, %rd9509, %rd9513;
	add.s64 	%rd9515, %rd9504, %rd9413;
	add.s64 	%rd9516, %rd9514, %rd9504;
	mov.b64 	{%r6226, %r6227}, %rd9515;
	shf.l.wrap.b32 	%r6228, %r6227, %r6226, 18;
	shf.l.wrap.b32 	%r6229, %r6226, %r6227, 18;
	mov.b64 	%rd9517, {%r6229, %r6228};
	shf.l.wrap.b32 	%r6230, %r6227, %r6226, 14;
	shf.l.wrap.b32 	%r6231, %r6226, %r6227, 14;
	mov.b64 	%rd9518, {%r6231, %r6230};
	xor.b64  	%rd9519, %rd9517, %rd9518;
	shf.l.wrap.b32 	%r6232, %r6226, %r6227, 23;
	shf.l.wrap.b32 	%r6233, %r6227, %r6226, 23;
	mov.b64 	%rd9520, {%r6233, %r6232};
	xor.b64  	%rd9521, %rd9519, %rd9520;
	and.b64  	%rd9522, %rd9515, %rd9489;
	not.b64 	%rd9523, %rd9515;
	and.b64  	%rd9524, %rd9464, %rd9523;
	or.b64  	%rd9525, %rd9522, %rd9524;
	ld.const.u64 	%rd9526, [K+408];
	add.s64 	%rd9527, %rd9525, %rd9438;
	add.s64 	%rd9528, %rd9527, %rd9521;
	add.s64 	%rd9529, %rd9528, %rd9526;
	add.s64 	%rd9530, %rd9529, %rd7861;
	mov.b64 	{%r6234, %r6235}, %rd9516;
	shf.l.wrap.b32 	%r6236, %r6235, %r6234, 4;
	shf.l.wrap.b32 	%r6237, %r6234, %r6235, 4;
	mov.b64 	%rd9531, {%r6237, %r6236};
	shf.l.wrap.b32 	%r6238, %r6234, %r6235, 30;
	shf.l.wrap.b32 	%r6239, %r6235, %r6234, 30;
	mov.b64 	%rd9532, {%r6239, %r6238};
	xor.b64  	%rd9533, %rd9531, %rd9532;
	shf.l.wrap.b32 	%r6240, %r6234, %r6235, 25;
	shf.l.wrap.b32 	%r6241, %r6235, %r6234, 25;
	mov.b64 	%rd9534, {%r6241, %r6240};
	xor.b64  	%rd9535, %rd9533, %rd9534;
	xor.b64  	%rd9536, %rd9490, %rd9465;
	and.b64  	%rd9537, %rd9516, %rd9536;
	and.b64  	%rd9538, %rd9490, %rd9465;
	xor.b64  	%rd9539, %rd9537, %rd9538;
	add.s64 	%rd9540, %rd9535, %rd9539;
	add.s64 	%rd9541, %rd9530, %rd9439;
	add.s64 	%rd9542, %rd9540, %rd9530;
	mov.b64 	{%r6242, %r6243}, %rd9541;
	shf.l.wrap.b32 	%r6244, %r6243, %r6242, 18;
	shf.l.wrap.b32 	%r6245, %r6242, %r6243, 18;
	mov.b64 	%rd9543, {%r6245, %r6244};
	shf.l.wrap.b32 	%r6246, %r6243, %r6242, 14;
	shf.l.wrap.b32 	%r6247, %r6242, %r6243, 14;
	mov.b64 	%rd9544, {%r6247, %r6246};
	xor.b64  	%rd9545, %rd9543, %rd9544;
	shf.l.wrap.b32 	%r6248, %r6242, %r6243, 23;
	shf.l.wrap.b32 	%r6249, %r6243, %r6242, 23;
	mov.b64 	%rd9546, {%r6249, %r6248};
	xor.b64  	%rd9547, %rd9545, %rd9546;
	and.b64  	%rd9548, %rd9541, %rd9515;
	not.b64 	%rd9549, %rd9541;
	and.b64  	%rd9550, %rd9489, %rd9549;
	or.b64  	%rd9551, %rd9548, %rd9550;
	ld.const.u64 	%rd9552, [K+416];
	add.s64 	%rd9553, %rd9551, %rd9464;
	add.s64 	%rd9554, %rd9553, %rd9547;
	add.s64 	%rd9555, %rd9554, %rd9552;
	add.s64 	%rd9556, %rd9555, %rd7874;
	mov.b64 	{%r6250, %r6251}, %rd9542;
	shf.l.wrap.b32 	%r6252, %r6251, %r6250, 4;
	shf.l.wrap.b32 	%r6253, %r6250, %r6251, 4;
	mov.b64 	%rd9557, {%r6253, %r6252};
	shf.l.wrap.b32 	%r6254, %r6250, %r6251, 30;
	shf.l.wrap.b32 	%r6255, %r6251, %r6250, 30;
	mov.b64 	%rd9558, {%r6255, %r6254};
	xor.b64  	%rd9559, %rd9557, %rd9558;
	shf.l.wrap.b32 	%r6256, %r6250, %r6251, 25;
	shf.l.wrap.b32 	%r6257, %r6251, %r6250, 25;
	mov.b64 	%rd9560, {%r6257, %r6256};
	xor.b64  	%rd9561, %rd9559, %rd9560;
	xor.b64  	%rd9562, %rd9516, %rd9490;
	and.b64  	%rd9563, %rd9542, %rd9562;
	and.b64  	%rd9564, %rd9516, %rd9490;
	xor.b64  	%rd9565, %rd9563, %rd9564;
	add.s64 	%rd9566, %rd9561, %rd9565;
	add.s64 	%rd9567, %rd9556, %rd9465;
	add.s64 	%rd9568, %rd9566, %rd9556;
	mov.b64 	{%r6258, %r6259}, %rd9567;
	shf.l.wrap.b32 	%r6260, %r6259, %r6258, 18;
	shf.l.wrap.b32 	%r6261, %r6258, %r6259, 18;
	mov.b64 	%rd9569, {%r6261, %r6260};
	shf.l.wrap.b32 	%r6262, %r6259, %r6258, 14;
	shf.l.wrap.b32 	%r6263, %r6258, %r6259, 14;
	mov.b64 	%rd9570, {%r6263, %r6262};
	xor.b64  	%rd9571, %rd9569, %rd9570;
	shf.l.wrap.b32 	%r6264, %r6258, %r6259, 23;
	shf.l.wrap.b32 	%r6265, %r6259, %r6258, 23;
	mov.b64 	%rd9572, {%r6265, %r6264};
	xor.b64  	%rd9573, %rd9571, %rd9572;
	and.b64  	%rd9574, %rd9567, %rd9541;
	not.b64 	%rd9575, %rd9567;
	and.b64  	%rd9576, %rd9515, %rd9575;
	or.b64  	%rd9577, %rd9574, %rd9576;
	ld.const.u64 	%rd9578, [K+424];
	add.s64 	%rd9579, %rd9577, %rd9489;
	add.s64 	%rd9580, %rd9579, %rd9573;
	add.s64 	%rd9581, %rd9580, %rd9578;
	add.s64 	%rd9582, %rd9581, %rd7887;
	mov.b64 	{%r6266, %r6267}, %rd9568;
	shf.l.wrap.b32 	%r6268, %r6267, %r6266, 4;
	shf.l.wrap.b32 	%r6269, %r6266, %r6267, 4;
	mov.b64 	%rd9583, {%r6269, %r6268};
	shf.l.wrap.b32 	%r6270, %r6266, %r6267, 30;
	shf.l.wrap.b32 	%r6271, %r6267, %r6266, 30;
	mov.b64 	%rd9584, {%r6271, %r6270};
	xor.b64  	%rd9585, %rd9583, %rd9584;
	shf.l.wrap.b32 	%r6272, %r6266, %r6267, 25;
	shf.l.wrap.b32 	%r6273, %r6267, %r6266, 25;
	mov.b64 	%rd9586, {%r6273, %r6272};
	xor.b64  	%rd9587, %rd9585, %rd9586;
	xor.b64  	%rd9588, %rd9542, %rd9516;
	and.b64  	%rd9589, %rd9568, %rd9588;
	and.b64  	%rd9590, %rd9542, %rd9516;
	xor.b64  	%rd9591, %rd9589, %rd9590;
	add.s64 	%rd9592, %rd9587, %rd9591;
	add.s64 	%rd9593, %rd9582, %rd9490;
	add.s64 	%rd9594, %rd9592, %rd9582;
	mov.b64 	{%r6274, %r6275}, %rd9593;
	shf.l.wrap.b32 	%r6276, %r6275, %r6274, 18;
	shf.l.wrap.b32 	%r6277, %r6274, %r6275, 18;
	mov.b64 	%rd9595, {%r6277, %r6276};
	shf.l.wrap.b32 	%r6278, %r6275, %r6274, 14;
	shf.l.wrap.b32 	%r6279, %r6274, %r6275, 14;
	mov.b64 	%rd9596, {%r6279, %r6278};
	xor.b64  	%rd9597, %rd9595, %rd9596;
	shf.l.wrap.b32 	%r6280, %r6274, %r6275, 23;
	shf.l.wrap.b32 	%r6281, %r6275, %r6274, 23;
	mov.b64 	%rd9598, {%r6281, %r6280};
	xor.b64  	%rd9599, %rd9597, %rd9598;
	and.b64  	%rd9600, %rd9593, %rd9567;
	not.b64 	%rd9601, %rd9593;
	and.b64  	%rd9602, %rd9541, %rd9601;
	or.b64  	%rd9603, %rd9600, %rd9602;
	ld.const.u64 	%rd9604, [K+432];
	add.s64 	%rd9605, %rd9603, %rd9515;
	add.s64 	%rd9606, %rd9605, %rd9599;
	add.s64 	%rd9607, %rd9606, %rd9604;
	add.s64 	%rd9608, %rd9607, %rd7900;
	mov.b64 	{%r6282, %r6283}, %rd9594;
	shf.l.wrap.b32 	%r6284, %r6283, %r6282, 4;
	shf.l.wrap.b32 	%r6285, %r6282, %r6283, 4;
	mov.b64 	%rd9609, {%r6285, %r6284};
	shf.l.wrap.b32 	%r6286, %r6282, %r6283, 30;
	shf.l.wrap.b32 	%r6287, %r6283, %r6282, 30;
	mov.b64 	%rd9610, {%r6287, %r6286};
	xor.b64  	%rd9611, %rd9609, %rd9610;
	shf.l.wrap.b32 	%r6288, %r6282, %r6283, 25;
	shf.l.wrap.b32 	%r6289, %r6283, %r6282, 25;
	mov.b64 	%rd9612, {%r6289, %r6288};
	xor.b64  	%rd9613, %rd9611, %rd9612;
	xor.b64  	%rd9614, %rd9568, %rd9542;
	and.b64  	%rd9615, %rd9594, %rd9614;
	and.b64  	%rd9616, %rd9568, %rd9542;
	xor.b64  	%rd9617, %rd9615, %rd9616;
	add.s64 	%rd9618, %rd9613, %rd9617;
	add.s64 	%rd9619, %rd9608, %rd9516;
	add.s64 	%rd9620, %rd9618, %rd9608;
	mov.b64 	{%r6290, %r6291}, %rd9619;
	shf.l.wrap.b32 	%r6292, %r6291, %r6290, 18;
	shf.l.wrap.b32 	%r6293, %r6290, %r6291, 18;
	mov.b64 	%rd9621, {%r6293, %r6292};
	shf.l.wrap.b32 	%r6294, %r6291, %r6290, 14;
	shf.l.wrap.b32 	%r6295, %r6290, %r6291, 14;
	mov.b64 	%rd9622, {%r6295, %r6294};
	xor.b64  	%rd9623, %rd9621, %rd9622;
	shf.l.wrap.b32 	%r6296, %r6290, %r6291, 23;
	shf.l.wrap.b32 	%r6297, %r6291, %r6290, 23;
	mov.b64 	%rd9624, {%r6297, %r6296};
	xor.b64  	%rd9625, %rd9623, %rd9624;
	and.b64  	%rd9626, %rd9619, %rd9593;
	not.b64 	%rd9627, %rd9619;
	and.b64  	%rd9628, %rd9567, %rd9627;
	or.b64  	%rd9629, %rd9626, %rd9628;
	ld.const.u64 	%rd9630, [K+440];
	add.s64 	%rd9631, %rd9629, %rd9541;
	add.s64 	%rd9632, %rd9631, %rd9625;
	add.s64 	%rd9633, %rd9632, %rd9630;
	add.s64 	%rd9634, %rd9633, %rd7913;
	mov.b64 	{%r6298, %r6299}, %rd9620;
	shf.l.wrap.b32 	%r6300, %r6299, %r6298, 4;
	shf.l.wrap.b32 	%r6301, %r6298, %r6299, 4;
	mov.b64 	%rd9635, {%r6301, %r6300};
	shf.l.wrap.b32 	%r6302, %r6298, %r6299, 30;
	shf.l.wrap.b32 	%r6303, %r6299, %r6298, 30;
	mov.b64 	%rd9636, {%r6303, %r6302};
	xor.b64  	%rd9637, %rd9635, %rd9636;
	shf.l.wrap.b32 	%r6304, %r6298, %r6299, 25;
	shf.l.wrap.b32 	%r6305, %r6299, %r6298, 25;
	mov.b64 	%rd9638, {%r6305, %r6304};
	xor.b64  	%rd9639, %rd9637, %rd9638;
	xor.b64  	%rd9640, %rd9594, %rd9568;
	and.b64  	%rd9641, %rd9620, %rd9640;
	and.b64  	%rd9642, %rd9594, %rd9568;
	xor.b64  	%rd9643, %rd9641, %rd9642;
	add.s64 	%rd9644, %rd9639, %rd9643;
	add.s64 	%rd9645, %rd9634, %rd9542;
	add.s64 	%rd9646, %rd9644, %rd9634;
	mov.b64 	{%r6306, %r6307}, %rd9645;
	shf.l.wrap.b32 	%r6308, %r6307, %r6306, 18;
	shf.l.wrap.b32 	%r6309, %r6306, %r6307, 18;
	mov.b64 	%rd9647, {%r6309, %r6308};
	shf.l.wrap.b32 	%r6310, %r6307, %r6306, 14;
	shf.l.wrap.b32 	%r6311, %r6306, %r6307, 14;
	mov.b64 	%rd9648, {%r6311, %r6310};
	xor.b64  	%rd9649, %rd9647, %rd9648;
	shf.l.wrap.b32 	%r6312, %r6306, %r6307, 23;
	shf.l.wrap.b32 	%r6313, %r6307, %r6306, 23;
	mov.b64 	%rd9650, {%r6313, %r6312};
	xor.b64  	%rd9651, %rd9649, %rd9650;
	and.b64  	%rd9652, %rd9645, %rd9619;
	not.b64 	%rd9653, %rd9645;
	and.b64  	%rd9654, %rd9593, %rd9653;
	or.b64  	%rd9655, %rd9652, %rd9654;
	ld.const.u64 	%rd75, [K+448];
	add.s64 	%rd9656, %rd9655, %rd9567;
	add.s64 	%rd9657, %rd9656, %rd9651;
	add.s64 	%rd9658, %rd9657, %rd75;
	add.s64 	%rd9659, %rd9658, %rd7926;
	mov.b64 	{%r6314, %r6315}, %rd9646;
	shf.l.wrap.b32 	%r6316, %r6315, %r6314, 4;
	shf.l.wrap.b32 	%r6317, %r6314, %r6315, 4;
	mov.b64 	%rd9660, {%r6317, %r6316};
	shf.l.wrap.b32 	%r6318, %r6314, %r6315, 30;
	shf.l.wrap.b32 	%r6319, %r6315, %r6314, 30;
	mov.b64 	%rd9661, {%r6319, %r6318};
	xor.b64  	%rd9662, %rd9660, %rd9661;
	shf.l.wrap.b32 	%r6320, %r6314, %r6315, 25;
	shf.l.wrap.b32 	%r6321, %r6315, %r6314, 25;
	mov.b64 	%rd9663, {%r6321, %r6320};
	xor.b64  	%rd9664, %rd9662, %rd9663;
	xor.b64  	%rd9665, %rd9620, %rd9594;
	and.b64  	%rd9666, %rd9646, %rd9665;
	and.b64  	%rd9667, %rd9620, %rd9594;
	xor.b64  	%rd9668, %rd9666, %rd9667;
	add.s64 	%rd9669, %rd9664, %rd9668;
	add.s64 	%rd9670, %rd9659, %rd9568;
	add.s64 	%rd9671, %rd9669, %rd9659;
	mov.b64 	{%r6322, %r6323}, %rd9670;
	shf.l.wrap.b32 	%r6324, %r6323, %r6322, 18;
	shf.l.wrap.b32 	%r6325, %r6322, %r6323, 18;
	mov.b64 	%rd9672, {%r6325, %r6324};
	shf.l.wrap.b32 	%r6326, %r6323, %r6322, 14;
	shf.l.wrap.b32 	%r6327, %r6322, %r6323, 14;
	mov.b64 	%rd9673, {%r6327, %r6326};
	xor.b64  	%rd9674, %rd9672, %rd9673;
	shf.l.wrap.b32 	%r6328, %r6322, %r6323, 23;
	shf.l.wrap.b32 	%r6329, %r6323, %r6322, 23;
	mov.b64 	%rd9675, {%r6329, %r6328};
	xor.b64  	%rd9676, %rd9674, %rd9675;
	and.b64  	%rd9677, %rd9670, %rd9645;
	not.b64 	%rd9678, %rd9670;
	and.b64  	%rd9679, %rd9619, %rd9678;
	or.b64  	%rd9680, %rd9677, %rd9679;
	ld.const.u64 	%rd76, [K+456];
	add.s64 	%rd9681, %rd9680, %rd9593;
	add.s64 	%rd9682, %rd9681, %rd9676;
	add.s64 	%rd9683, %rd9682, %rd76;
	add.s64 	%rd9684, %rd9683, %rd7939;
	mov.b64 	{%r6330, %r6331}, %rd9671;
	shf.l.wrap.b32 	%r6332, %r6331, %r6330, 4;
	shf.l.wrap.b32 	%r6333, %r6330, %r6331, 4;
	mov.b64 	%rd9685, {%r6333, %r6332};
	shf.l.wrap.b32 	%r6334, %r6330, %r6331, 30;
	shf.l.wrap.b32 	%r6335, %r6331, %r6330, 30;
	mov.b64 	%rd9686, {%r6335, %r6334};
	xor.b64  	%rd9687, %rd9685, %rd9686;
	shf.l.wrap.b32 	%r6336, %r6330, %r6331, 25;
	shf.l.wrap.b32 	%r6337, %r6331, %r6330, 25;
	mov.b64 	%rd9688, {%r6337, %r6336};
	xor.b64  	%rd9689, %rd9687, %rd9688;
	xor.b64  	%rd9690, %rd9646, %rd9620;
	and.b64  	%rd9691, %rd9671, %rd9690;
	and.b64  	%rd9692, %rd9646, %rd9620;
	xor.b64  	%rd9693, %rd9691, %rd9692;
	add.s64 	%rd9694, %rd9689, %rd9693;
	add.s64 	%rd9695, %rd9684, %rd9594;
	add.s64 	%rd9696, %rd9694, %rd9684;
	mov.b64 	{%r6338, %r6339}, %rd9695;
	shf.l.wrap.b32 	%r6340, %r6339, %r6338, 18;
	shf.l.wrap.b32 	%r6341, %r6338, %r6339, 18;
	mov.b64 	%rd9697, {%r6341, %r6340};
	shf.l.wrap.b32 	%r6342, %r6339, %r6338, 14;
	shf.l.wrap.b32 	%r6343, %r6338, %r6339, 14;
	mov.b64 	%rd9698, {%r6343, %r6342};
	xor.b64  	%rd9699, %rd9697, %rd9698;
	shf.l.wrap.b32 	%r6344, %r6338, %r6339, 23;
	shf.l.wrap.b32 	%r6345, %r6339, %r6338, 23;
	mov.b64 	%rd9700, {%r6345, %r6344};
	xor.b64  	%rd9701, %rd9699, %rd9700;
	and.b64  	%rd9702, %rd9695, %rd9670;
	not.b64 	%rd9703, %rd9695;
	and.b64  	%rd9704, %rd9645, %rd9703;
	or.b64  	%rd9705, %rd9702, %rd9704;
	ld.const.u64 	%rd9706, [K+464];
	add.s64 	%rd9707, %rd9705, %rd9619;
	add.s64 	%rd9708, %rd9707, %rd9701;
	add.s64 	%rd9709, %rd9708, %rd9706;
	add.s64 	%rd9710, %rd9709, %rd7952;
	mov.b64 	{%r6346, %r6347}, %rd9696;
	shf.l.wrap.b32 	%r6348, %r6347, %r6346, 4;
	shf.l.wrap.b32 	%r6349, %r6346, %r6347, 4;
	mov.b64 	%rd9711, {%r6349, %r6348};
	shf.l.wrap.b32 	%r6350, %r6346, %r6347, 30;
	shf.l.wrap.b32 	%r6351, %r6347, %r6346, 30;
	mov.b64 	%rd9712, {%r6351, %r6350};
	xor.b64  	%rd9713, %rd9711, %rd9712;
	shf.l.wrap.b32 	%r6352, %r6346, %r6347, 25;
	shf.l.wrap.b32 	%r6353, %r6347, %r6346, 25;
	mov.b64 	%rd9714, {%r6353, %r6352};
	xor.b64  	%rd9715, %rd9713, %rd9714;
	xor.b64  	%rd9716, %rd9671, %rd9646;
	and.b64  	%rd9717, %rd9696, %rd9716;
	and.b64  	%rd9718, %rd9671, %rd9646;
	xor.b64  	%rd9719, %rd9717, %rd9718;
	add.s64 	%rd9720, %rd9715, %rd9719;
	add.s64 	%rd9721, %rd9710, %rd9620;
	add.s64 	%rd9722, %rd9720, %rd9710;
	mov.b64 	{%r6354, %r6355}, %rd9721;
	shf.l.wrap.b32 	%r6356, %r6355, %r6354, 18;
	shf.l.wrap.b32 	%r6357, %r6354, %r6355, 18;
	mov.b64 	%rd9723, {%r6357, %r6356};
	shf.l.wrap.b32 	%r6358, %r6355, %r6354, 14;
	shf.l.wrap.b32 	%r6359, %r6354, %r6355, 14;
	mov.b64 	%rd9724, {%r6359, %r6358};
	xor.b64  	%rd9725, %rd9723, %rd9724;
	shf.l.wrap.b32 	%r6360, %r6354, %r6355, 23;
	shf.l.wrap.b32 	%r6361, %r6355, %r6354, 23;
	mov.b64 	%rd9726, {%r6361, %r6360};
	xor.b64  	%rd9727, %rd9725, %rd9726;
	and.b64  	%rd9728, %rd9721, %rd9695;
	not.b64 	%rd9729, %rd9721;
	and.b64  	%rd9730, %rd9670, %rd9729;
	or.b64  	%rd9731, %rd9728, %rd9730;
	ld.const.u64 	%rd9732, [K+472];
	add.s64 	%rd9733, %rd9731, %rd9645;
	add.s64 	%rd9734, %rd9733, %rd9727;
	add.s64 	%rd9735, %rd9734, %rd9732;
	add.s64 	%rd9736, %rd9735, %rd7965;
	mov.b64 	{%r6362, %r6363}, %rd9722;
	shf.l.wrap.b32 	%r6364, %r6363, %r6362, 4;
	shf.l.wrap.b32 	%r6365, %r6362, %r6363, 4;
	mov.b64 	%rd9737, {%r6365, %r6364};
	shf.l.wrap.b32 	%r6366, %r6362, %r6363, 30;
	shf.l.wrap.b32 	%r6367, %r6363, %r6362, 30;
	mov.b64 	%rd9738, {%r6367, %r6366};
	xor.b64  	%rd9739, %rd9737, %rd9738;
	shf.l.wrap.b32 	%r6368, %r6362, %r6363, 25;
	shf.l.wrap.b32 	%r6369, %r6363, %r6362, 25;
	mov.b64 	%rd9740, {%r6369, %r6368};
	xor.b64  	%rd9741, %rd9739, %rd9740;
	xor.b64  	%rd9742, %rd9696, %rd9671;
	and.b64  	%rd9743, %rd9722, %rd9742;
	and.b64  	%rd9744, %rd9696, %rd9671;
	xor.b64  	%rd9745, %rd9743, %rd9744;
	add.s64 	%rd9746, %rd9741, %rd9745;
	add.s64 	%rd9747, %rd9736, %rd9646;
	add.s64 	%rd9748, %rd9746, %rd9736;
	mov.b64 	{%r6370, %r6371}, %rd9747;
	shf.l.wrap.b32 	%r6372, %r6371, %r6370, 18;
	shf.l.wrap.b32 	%r6373, %r6370, %r6371, 18;
	mov.b64 	%rd9749, {%r6373, %r6372};
	shf.l.wrap.b32 	%r6374, %r6371, %r6370, 14;
	shf.l.wrap.b32 	%r6375, %r6370, %r6371, 14;
	mov.b64 	%rd9750, {%r6375, %r6374};
	xor.b64  	%rd9751, %rd9749, %rd9750;
	shf.l.wrap.b32 	%r6376, %r6370, %r6371, 23;
	shf.l.wrap.b32 	%r6377, %r6371, %r6370, 23;
	mov.b64 	%rd9752, {%r6377, %r6376};
	xor.b64  	%rd9753, %rd9751, %rd9752;
	and.b64  	%rd9754, %rd9747, %rd9721;
	not.b64 	%rd9755, %rd9747;
	and.b64  	%rd9756, %rd9695, %rd9755;
	or.b64  	%rd9757, %rd9754, %rd9756;
	ld.const.u64 	%rd9758, [K+480];
	add.s64 	%rd9759, %rd9757, %rd9670;
	add.s64 	%rd9760, %rd9759, %rd9753;
	add.s64 	%rd9761, %rd9760, %rd9758;
	add.s64 	%rd9762, %rd9761, %rd7978;
	mov.b64 	{%r6378, %r6379}, %rd9748;
	shf.l.wrap.b32 	%r6380, %r6379, %r6378, 4;
	shf.l.wrap.b32 	%r6381, %r6378, %r6379, 4;
	mov.b64 	%rd9763, {%r6381, %r6380};
	shf.l.wrap.b32 	%r6382, %r6378, %r6379, 30;
	shf.l.wrap.b32 	%r6383, %r6379, %r6378, 30;
	mov.b64 	%rd9764, {%r6383, %r6382};
	xor.b64  	%rd9765, %rd9763, %rd9764;
	shf.l.wrap.b32 	%r6384, %r6378, %r6379, 25;
	shf.l.wrap.b32 	%r6385, %r6379, %r6378, 25;
	mov.b64 	%rd9766, {%r6385, %r6384};
	xor.b64  	%rd9767, %rd9765, %rd9766;
	xor.b64  	%rd9768, %rd9722, %rd9696;
	and.b64  	%rd9769, %rd9748, %rd9768;
	and.b64  	%rd9770, %rd9722, %rd9696;
	xor.b64  	%rd9771, %rd9769, %rd9770;
	add.s64 	%rd9772, %rd9767, %rd9771;
	add.s64 	%rd9773, %rd9762, %rd9671;
	add.s64 	%rd9774, %rd9772, %rd9762;
	mov.b64 	{%r6386, %r6387}, %rd9773;
	shf.l.wrap.b32 	%r6388, %r6387, %r6386, 18;
	shf.l.wrap.b32 	%r6389, %r6386, %r6387, 18;
	mov.b64 	%rd9775, {%r6389, %r6388};
	shf.l.wrap.b32 	%r6390, %r6387, %r6386, 14;
	shf.l.wrap.b32 	%r6391, %r6386, %r6387, 14;
	mov.b64 	%rd9776, {%r6391, %r6390};
	xor.b64  	%rd9777, %rd9775, %rd9776;
	shf.l.wrap.b32 	%r6392, %r6386, %r6387, 23;
	shf.l.wrap.b32 	%r6393, %r6387, %r6386, 23;
	mov.b64 	%rd9778, {%r6393, %r6392};
	xor.b64  	%rd9779, %rd9777, %rd9778;
	and.b64  	%rd9780, %rd9773, %rd9747;
	not.b64 	%rd9781, %rd9773;
	and.b64  	%rd9782, %rd9721, %rd9781;
	or.b64  	%rd9783, %rd9780, %rd9782;
	ld.const.u64 	%rd9784, [K+488];
	add.s64 	%rd9785, %rd9783, %rd9695;
	add.s64 	%rd9786, %rd9785, %rd9779;
	add.s64 	%rd9787, %rd9786, %rd9784;
	add.s64 	%rd9788, %rd9787, %rd7991;
	mov.b64 	{%r6394, %r6395}, %rd9774;
	shf.l.wrap.b32 	%r6396, %r6395, %r6394, 4;
	shf.l.wrap.b32 	%r6397, %r6394, %r6395, 4;
	mov.b64 	%rd9789, {%r6397, %r6396};
	shf.l.wrap.b32 	%r6398, %r6394, %r6395, 30;
	shf.l.wrap.b32 	%r6399, %r6395, %r6394, 30;
	mov.b64 	%rd9790, {%r6399, %r6398};
	xor.b64  	%rd9791, %rd9789, %rd9790;
	shf.l.wrap.b32 	%r6400, %r6394, %r6395, 25;
	shf.l.wrap.b32 	%r6401, %r6395, %r6394, 25;
	mov.b64 	%rd9792, {%r6401, %r6400};
	xor.b64  	%rd9793, %rd9791, %rd9792;
	xor.b64  	%rd9794, %rd9748, %rd9722;
	and.b64  	%rd9795, %rd9774, %rd9794;
	and.b64  	%rd9796, %rd9748, %rd9722;
	xor.b64  	%rd9797, %rd9795, %rd9796;
	add.s64 	%rd9798, %rd9793, %rd9797;
	add.s64 	%rd9799, %rd9788, %rd9696;
	add.s64 	%rd9800, %rd9798, %rd9788;
	mov.b64 	{%r6402, %r6403}, %rd9799;
	shf.l.wrap.b32 	%r6404, %r6403, %r6402, 18;
	shf.l.wrap.b32 	%r6405, %r6402, %r6403, 18;
	mov.b64 	%rd9801, {%r6405, %r6404};
	shf.l.wrap.b32 	%r6406, %r6403, %r6402, 14;
	shf.l.wrap.b32 	%r6407, %r6402, %r6403, 14;
	mov.b64 	%rd9802, {%r6407, %r6406};
	xor.b64  	%rd9803, %rd9801, %rd9802;
	shf.l.wrap.b32 	%r6408, %r6402, %r6403, 23;
	shf.l.wrap.b32 	%r6409, %r6403, %r6402, 23;
	mov.b64 	%rd9804, {%r6409, %r6408};
	xor.b64  	%rd9805, %rd9803, %rd9804;
	and.b64  	%rd9806, %rd9799, %rd9773;
	not.b64 	%rd9807, %rd9799;
	and.b64  	%rd9808, %rd9747, %rd9807;
	or.b64  	%rd9809, %rd9806, %rd9808;
	ld.const.u64 	%rd9810, [K+496];
	add.s64 	%rd9811, %rd9809, %rd9721;
	add.s64 	%rd9812, %rd9811, %rd9805;
	add.s64 	%rd9813, %rd9812, %rd9810;
	add.s64 	%rd9814, %rd9813, %rd8004;
	mov.b64 	{%r6410, %r6411}, %rd9800;
	shf.l.wrap.b32 	%r6412, %r6411, %r6410, 4;
	shf.l.wrap.b32 	%r6413, %r6410, %r6411, 4;
	mov.b64 	%rd9815, {%r6413, %r6412};
	shf.l.wrap.b32 	%r6414, %r6410, %r6411, 30;
	shf.l.wrap.b32 	%r6415, %r6411, %r6410, 30;
	mov.b64 	%rd9816, {%r6415, %r6414};
	xor.b64  	%rd9817, %rd9815, %rd9816;
	shf.l.wrap.b32 	%r6416, %r6410, %r6411, 25;
	shf.l.wrap.b32 	%r6417, %r6411, %r6410, 25;
	mov.b64 	%rd9818, {%r6417, %r6416};
	xor.b64  	%rd9819, %rd9817, %rd9818;
	xor.b64  	%rd9820, %rd9774, %rd9748;
	and.b64  	%rd9821, %rd9800, %rd9820;
	and.b64  	%rd9822, %rd9774, %rd9748;
	xor.b64  	%rd9823, %rd9821, %rd9822;
	add.s64 	%rd9824, %rd9819, %rd9823;
	add.s64 	%rd9825, %rd9814, %rd9722;
	add.s64 	%rd9826, %rd9824, %rd9814;
	mov.b64 	{%r6418, %r6419}, %rd9825;
	shf.l.wrap.b32 	%r6420, %r6419, %r6418, 18;
	shf.l.wrap.b32 	%r6421, %r6418, %r6419, 18;
	mov.b64 	%rd9827, {%r6421, %r6420};
	shf.l.wrap.b32 	%r6422, %r6419, %r6418, 14;
	shf.l.wrap.b32 	%r6423, %r6418, %r6419, 14;
	mov.b64 	%rd9828, {%r6423, %r6422};
	xor.b64  	%rd9829, %rd9827, %rd9828;
	shf.l.wrap.b32 	%r6424, %r6418, %r6419, 23;
	shf.l.wrap.b32 	%r6425, %r6419, %r6418, 23;
	mov.b64 	%rd9830, {%r6425, %r6424};
	xor.b64  	%rd9831, %rd9829, %rd9830;
	and.b64  	%rd9832, %rd9825, %rd9799;
	not.b64 	%rd9833, %rd9825;
	and.b64  	%rd9834, %rd9773, %rd9833;
	or.b64  	%rd9835, %rd9832, %rd9834;
	ld.const.u64 	%rd77, [K+504];
	add.s64 	%rd9836, %rd9835, %rd9747;
	add.s64 	%rd9837, %rd9836, %rd9831;
	add.s64 	%rd9838, %rd9837, %rd77;
	add.s64 	%rd9839, %rd9838, %rd8017;
	mov.b64 	{%r6426, %r6427}, %rd9826;
	shf.l.wrap.b32 	%r6428, %r6427, %r6426, 4;
	shf.l.wrap.b32 	%r6429, %r6426, %r6427, 4;
	mov.b64 	%rd9840, {%r6429, %r6428};
	shf.l.wrap.b32 	%r6430, %r6426, %r6427, 30;
	shf.l.wrap.b32 	%r6431, %r6427, %r6426, 30;
	mov.b64 	%rd9841, {%r6431, %r6430};
	xor.b64  	%rd9842, %rd9840, %rd9841;
	shf.l.wrap.b32 	%r6432, %r6426, %r6427, 25;
	shf.l.wrap.b32 	%r6433, %r6427, %r6426, 25;
	mov.b64 	%rd9843, {%r6433, %r6432};
	xor.b64  	%rd9844, %rd9842, %rd9843;
	xor.b64  	%rd9845, %rd9800, %rd9774;
	and.b64  	%rd9846, %rd9826, %rd9845;
	and.b64  	%rd9847, %rd9800, %rd9774;
	xor.b64  	%rd9848, %rd9846, %rd9847;
	add.s64 	%rd9849, %rd9844, %rd9848;
	add.s64 	%rd9850, %rd9839, %rd9748;
	add.s64 	%rd9851, %rd9849, %rd9839;
	mov.b64 	{%r6434, %r6435}, %rd9850;
	shf.l.wrap.b32 	%r6436, %r6435, %r6434, 18;
	shf.l.wrap.b32 	%r6437, %r6434, %r6435, 18;
	mov.b64 	%rd9852, {%r6437, %r6436};
	shf.l.wrap.b32 	%r6438, %r6435, %r6434, 14;
	shf.l.wrap.b32 	%r6439, %r6434, %r6435, 14;
	mov.b64 	%rd9853, {%r6439, %r6438};
	xor.b64  	%rd9854, %rd9852, %rd9853;
	shf.l.wrap.b32 	%r6440, %r6434, %r6435, 23;
	shf.l.wrap.b32 	%r6441, %r6435, %r6434, 23;
	mov.b64 	%rd9855, {%r6441, %r6440};
	xor.b64  	%rd9856, %rd9854, %rd9855;
	and.b64  	%rd9857, %rd9850, %rd9825;
	not.b64 	%rd9858, %rd9850;
	and.b64  	%rd9859, %rd9799, %rd9858;
	or.b64  	%rd9860, %rd9857, %rd9859;
	ld.const.u64 	%rd9861, [K+512];
	add.s64 	%rd9862, %rd9860, %rd9773;
	add.s64 	%rd9863, %rd9862, %rd9856;
	add.s64 	%rd9864, %rd9863, %rd9861;
	add.s64 	%rd9865, %rd9864, %rd8030;
	mov.b64 	{%r6442, %r6443}, %rd9851;
	shf.l.wrap.b32 	%r6444, %r6443, %r6442, 4;
	shf.l.wrap.b32 	%r6445, %r6442, %r6443, 4;
	mov.b64 	%rd9866, {%r6445, %r6444};
	shf.l.wrap.b32 	%r6446, %r6442, %r6443, 30;
	shf.l.wrap.b32 	%r6447, %r6443, %r6442, 30;
	mov.b64 	%rd9867, {%r6447, %r6446};
	xor.b64  	%rd9868, %rd9866, %rd9867;
	shf.l.wrap.b32 	%r6448, %r6442, %r6443, 25;
	shf.l.wrap.b32 	%r6449, %r6443, %r6442, 25;
	mov.b64 	%rd9869, {%r6449, %r6448};
	xor.b64  	%rd9870, %rd9868, %rd9869;
	xor.b64  	%rd9871, %rd9826, %rd9800;
	and.b64  	%rd9872, %rd9851, %rd9871;
	and.b64  	%rd9873, %rd9826, %rd9800;
	xor.b64  	%rd9874, %rd9872, %rd9873;
	add.s64 	%rd9875, %rd9870, %rd9874;
	add.s64 	%rd9876, %rd9865, %rd9774;
	add.s64 	%rd9877, %rd9875, %rd9865;
	mov.b64 	{%r6450, %r6451}, %rd9876;
	shf.l.wrap.b32 	%r6452, %r6451, %r6450, 18;
	shf.l.wrap.b32 	%r6453, %r6450, %r6451, 18;
	mov.b64 	%rd9878, {%r6453, %r6452};
	shf.l.wrap.b32 	%r6454, %r6451, %r6450, 14;
	shf.l.wrap.b32 	%r6455, %r6450, %r6451, 14;
	mov.b64 	%rd9879, {%r6455, %r6454};
	xor.b64  	%rd9880, %rd9878, %rd9879;
	shf.l.wrap.b32 	%r6456, %r6450, %r6451, 23;
	shf.l.wrap.b32 	%r6457, %r6451, %r6450, 23;
	mov.b64 	%rd9881, {%r6457, %r6456};
	xor.b64  	%rd9882, %rd9880, %rd9881;
	and.b64  	%rd9883, %rd9876, %rd9850;
	not.b64 	%rd9884, %rd9876;
	and.b64  	%rd9885, %rd9825, %rd9884;
	or.b64  	%rd9886, %rd9883, %rd9885;
	ld.const.u64 	%rd9887, [K+520];
	add.s64 	%rd9888, %rd9886, %rd9799;
	add.s64 	%rd9889, %rd9888, %rd9882;
	add.s64 	%rd9890, %rd9889, %rd9887;
	add.s64 	%rd9891, %rd9890, %rd8043;
	mov.b64 	{%r6458, %r6459}, %rd9877;
	shf.l.wrap.b32 	%r6460, %r6459, %r6458, 4;
	shf.l.wrap.b32 	%r6461, %r6458, %r6459, 4;
	mov.b64 	%rd9892, {%r6461, %r6460};
	shf.l.wrap.b32 	%r6462, %r6458, %r6459, 30;
	shf.l.wrap.b32 	%r6463, %r6459, %r6458, 30;
	mov.b64 	%rd9893, {%r6463, %r6462};
	xor.b64  	%rd9894, %rd9892, %rd9893;
	shf.l.wrap.b32 	%r6464, %r6458, %r6459, 25;
	shf.l.wrap.b32 	%r6465, %r6459, %r6458, 25;
	mov.b64 	%rd9895, {%r6465, %r6464};
	xor.b64  	%rd9896, %rd9894, %rd9895;
	xor.b64  	%rd9897, %rd9851, %rd9826;
	and.b64  	%rd9898, %rd9877, %rd9897;
	and.b64  	%rd9899, %rd9851, %rd9826;
	xor.b64  	%rd9900, %rd9898, %rd9899;
	add.s64 	%rd9901, %rd9896, %rd9900;
	add.s64 	%rd9902, %rd9891, %rd9800;
	add.s64 	%rd9903, %rd9901, %rd9891;
	mov.b64 	{%r6466, %r6467}, %rd9902;
	shf.l.wrap.b32 	%r6468, %r6467, %r6466, 18;
	shf.l.wrap.b32 	%r6469, %r6466, %r6467, 18;
	mov.b64 	%rd9904, {%r6469, %r6468};
	shf.l.wrap.b32 	%r6470, %r6467, %r6466, 14;
	shf.l.wrap.b32 	%r6471, %r6466, %r6467, 14;
	mov.b64 	%rd9905, {%r6471, %r6470};
	xor.b64  	%rd9906, %rd9904, %rd9905;
	shf.l.wrap.b32 	%r6472, %r6466, %r6467, 23;
	shf.l.wrap.b32 	%r6473, %r6467, %r6466, 23;
	mov.b64 	%rd9907, {%r6473, %r6472};
	xor.b64  	%rd9908, %rd9906, %rd9907;
	and.b64  	%rd9909, %rd9902, %rd9876;
	not.b64 	%rd9910, %rd9902;
	and.b64  	%rd9911, %rd9850, %rd9910;
	or.b64  	%rd9912, %rd9909, %rd9911;
	ld.const.u64 	%rd9913, [K+528];
	add.s64 	%rd9914, %rd9912, %rd9825;
	add.s64 	%rd9915, %rd9914, %rd9908;
	add.s64 	%rd9916, %rd9915, %rd9913;
	add.s64 	%rd9917, %rd9916, %rd8056;
	mov.b64 	{%r6474, %r6475}, %rd9903;
	shf.l.wrap.b32 	%r6476, %r6475, %r6474, 4;
	shf.l.wrap.b32 	%r6477, %r6474, %r6475, 4;
	mov.b64 	%rd9918, {%r6477, %r6476};
	shf.l.wrap.b32 	%r6478, %r6474, %r6475, 30;
	shf.l.wrap.b32 	%r6479, %r6475, %r6474, 30;
	mov.b64 	%rd9919, {%r6479, %r6478};
	xor.b64  	%rd9920, %rd9918, %rd9919;
	shf.l.wrap.b32 	%r6480, %r6474, %r6475, 25;
	shf.l.wrap.b32 	%r6481, %r6475, %r6474, 25;
	mov.b64 	%rd9921, {%r6481, %r6480};
	xor.b64  	%rd9922, %rd9920, %rd9921;
	xor.b64  	%rd9923, %rd9877, %rd9851;
	and.b64  	%rd9924, %rd9903, %rd9923;
	and.b64  	%rd9925, %rd9877, %rd9851;
	xor.b64  	%rd9926, %rd9924, %rd9925;
	add.s64 	%rd9927, %rd9922, %rd9926;
	add.s64 	%rd9928, %rd9917, %rd9826;
	add.s64 	%rd9929, %rd9927, %rd9917;
	mov.b64 	{%r6482, %r6483}, %rd9928;
	shf.l.wrap.b32 	%r6484, %r6483, %r6482, 18;
	shf.l.wrap.b32 	%r6485, %r6482, %r6483, 18;
	mov.b64 	%rd9930, {%r6485, %r6484};
	shf.l.wrap.b32 	%r6486, %r6483, %r6482, 14;
	shf.l.wrap.b32 	%r6487, %r6482, %r6483, 14;
	mov.b64 	%rd9931, {%r6487, %r6486};
	xor.b64  	%rd9932, %rd9930, %rd9931;
	shf.l.wrap.b32 	%r6488, %r6482, %r6483, 23;
	shf.l.wrap.b32 	%r6489, %r6483, %r6482, 23;
	mov.b64 	%rd9933, {%r6489, %r6488};
	xor.b64  	%rd9934, %rd9932, %rd9933;
	and.b64  	%rd9935, %rd9928, %rd9902;
	not.b64 	%rd9936, %rd9928;
	and.b64  	%rd9937, %rd9876, %rd9936;
	or.b64  	%rd9938, %rd9935, %rd9937;
	ld.const.u64 	%rd9939, [K+536];
	add.s64 	%rd9940, %rd9938, %rd9850;
	add.s64 	%rd9941, %rd9940, %rd9934;
	add.s64 	%rd9942, %rd9941, %rd9939;
	add.s64 	%rd9943, %rd9942, %rd8069;
	mov.b64 	{%r6490, %r6491}, %rd9929;
	shf.l.wrap.b32 	%r6492, %r6491, %r6490, 4;
	shf.l.wrap.b32 	%r6493, %r6490, %r6491, 4;
	mov.b64 	%rd9944, {%r6493, %r6492};
	shf.l.wrap.b32 	%r6494, %r6490, %r6491, 30;
	shf.l.wrap.b32 	%r6495, %r6491, %r6490, 30;
	mov.b64 	%rd9945, {%r6495, %r6494};
	xor.b64  	%rd9946, %rd9944, %rd9945;
	shf.l.wrap.b32 	%r6496, %r6490, %r6491, 25;
	shf.l.wrap.b32 	%r6497, %r6491, %r6490, 25;
	mov.b64 	%rd9947, {%r6497, %r6496};
	xor.b64  	%rd9948, %rd9946, %rd9947;
	xor.b64  	%rd9949, %rd9903, %rd9877;
	and.b64  	%rd9950, %rd9929, %rd9949;
	and.b64  	%rd9951, %rd9903, %rd9877;
	xor.b64  	%rd9952, %rd9950, %rd9951;
	add.s64 	%rd9953, %rd9948, %rd9952;
	add.s64 	%rd9954, %rd9943, %rd9851;
	add.s64 	%rd9955, %rd9953, %rd9943;
	mov.b64 	{%r6498, %r6499}, %rd9954;
	shf.l.wrap.b32 	%r6500, %r6499, %r6498, 18;
	shf.l.wrap.b32 	%r6501, %r6498, %r6499, 18;
	mov.b64 	%rd9956, {%r6501, %r6500};
	shf.l.wrap.b32 	%r6502, %r6499, %r6498, 14;
	shf.l.wrap.b32 	%r6503, %r6498, %r6499, 14;
	mov.b64 	%rd9957, {%r6503, %r6502};
	xor.b64  	%rd9958, %rd9956, %rd9957;
	shf.l.wrap.b32 	%r6504, %r6498, %r6499, 23;
	shf.l.wrap.b32 	%r6505, %r6499, %r6498, 23;
	mov.b64 	%rd9959, {%r6505, %r6504};
	xor.b64  	%rd9960, %rd9958, %rd9959;
	and.b64  	%rd9961, %rd9954, %rd9928;
	not.b64 	%rd9962, %rd9954;
	and.b64  	%rd9963, %rd9902, %rd9962;
	or.b64  	%rd9964, %rd9961, %rd9963;
	ld.const.u64 	%rd9965, [K+544];
	add.s64 	%rd9966, %rd9964, %rd9876;
	add.s64 	%rd9967, %rd9966, %rd9960;
	add.s64 	%rd9968, %rd9967, %rd9965;
	add.s64 	%rd9969, %rd9968, %rd8082;
	mov.b64 	{%r6506, %r6507}, %rd9955;
	shf.l.wrap.b32 	%r6508, %r6507, %r6506, 4;
	shf.l.wrap.b32 	%r6509, %r6506, %r6507, 4;
	mov.b64 	%rd9970, {%r6509, %r6508};
	shf.l.wrap.b32 	%r6510, %r6506, %r6507, 30;
	shf.l.wrap.b32 	%r6511, %r6507, %r6506, 30;
	mov.b64 	%rd9971, {%r6511, %r6510};
	xor.b64  	%rd9972, %rd9970, %rd9971;
	shf.l.wrap.b32 	%r6512, %r6506, %r6507, 25;
	shf.l.wrap.b32 	%r6513, %r6507, %r6506, 25;
	mov.b64 	%rd9973, {%r6513, %r6512};
	xor.b64  	%rd9974, %rd9972, %rd9973;
	xor.b64  	%rd9975, %rd9929, %rd9903;
	and.b64  	%rd9976, %rd9955, %rd9975;
	and.b64  	%rd9977, %rd9929, %rd9903;
	xor.b64  	%rd9978, %rd9976, %rd9977;
	add.s64 	%rd9979, %rd9974, %rd9978;
	add.s64 	%rd9980, %rd9969, %rd9877;
	add.s64 	%rd9981, %rd9979, %rd9969;
	mov.b64 	{%r6514, %r6515}, %rd9980;
	shf.l.wrap.b32 	%r6516, %r6515, %r6514, 18;
	shf.l.wrap.b32 	%r6517, %r6514, %r6515, 18;
	mov.b64 	%rd9982, {%r6517, %r6516};
	shf.l.wrap.b32 	%r6518, %r6515, %r6514, 14;
	shf.l.wrap.b32 	%r6519, %r6514, %r6515, 14;
	mov.b64 	%rd9983, {%r6519, %r6518};
	xor.b64  	%rd9984, %rd9982, %rd9983;
	shf.l.wrap.b32 	%r6520, %r6514, %r6515, 23;
	shf.l.wrap.b32 	%r6521, %r6515, %r6514, 23;
	mov.b64 	%rd9985, {%r6521, %r6520};
	xor.b64  	%rd9986, %rd9984, %rd9985;
	and.b64  	%rd9987, %rd9980, %rd9954;
	not.b64 	%rd9988, %rd9980;
	and.b64  	%rd9989, %rd9928, %rd9988;
	or.b64  	%rd9990, %rd9987, %rd9989;
	ld.const.u64 	%rd9991, [K+552];
	add.s64 	%rd9992, %rd9990, %rd9902;
	add.s64 	%rd9993, %rd9992, %rd9986;
	add.s64 	%rd9994, %rd9993, %rd9991;
	add.s64 	%rd9995, %rd9994, %rd8095;
	mov.b64 	{%r6522, %r6523}, %rd9981;
	shf.l.wrap.b32 	%r6524, %r6523, %r6522, 4;
	shf.l.wrap.b32 	%r6525, %r6522, %r6523, 4;
	mov.b64 	%rd9996, {%r6525, %r6524};
	shf.l.wrap.b32 	%r6526, %r6522, %r6523, 30;
	shf.l.wrap.b32 	%r6527, %r6523, %r6522, 30;
	mov.b64 	%rd9997, {%r6527, %r6526};
	xor.b64  	%rd9998, %rd9996, %rd9997;
	shf.l.wrap.b32 	%r6528, %r6522, %r6523, 25;
	shf.l.wrap.b32 	%r6529, %r6523, %r6522, 25;
	mov.b64 	%rd9999, {%r6529, %r6528};
	xor.b64  	%rd10000, %rd9998, %rd9999;
	xor.b64  	%rd10001, %rd9955, %rd9929;
	and.b64  	%rd10002, %rd9981, %rd10001;
	and.b64  	%rd10003, %rd9955, %rd9929;
	xor.b64  	%rd10004, %rd10002, %rd10003;
	add.s64 	%rd10005, %rd10000, %rd10004;
	add.s64 	%rd10006, %rd9995, %rd9903;
	add.s64 	%rd10007, %rd10005, %rd9995;
	mov.b64 	{%r6530, %r6531}, %rd10006;
	shf.l.wrap.b32 	%r6532, %r6531, %r6530, 18;
	shf.l.wrap.b32 	%r6533, %r6530, %r6531, 18;
	mov.b64 	%rd10008, {%r6533, %r6532};
	shf.l.wrap.b32 	%r6534, %r6531, %r6530, 14;
	shf.l.wrap.b32 	%r6535, %r6530, %r6531, 14;
	mov.b64 	%rd10009, {%r6535, %r6534};
	xor.b64  	%rd10010, %rd10008, %rd10009;
	shf.l.wrap.b32 	%r6536, %r6530, %r6531, 23;
	shf.l.wrap.b32 	%r6537, %r6531, %r6530, 23;
	mov.b64 	%rd10011, {%r6537, %r6536};
	xor.b64  	%rd10012, %rd10010, %rd10011;
	and.b64  	%rd10013, %rd10006, %rd9980;
	not.b64 	%rd10014, %rd10006;
	and.b64  	%rd10015, %rd9954, %rd10014;
	or.b64  	%rd10016, %rd10013, %rd10015;
	ld.const.u64 	%rd10017, [K+560];
	add.s64 	%rd10018, %rd10016, %rd9928;
	add.s64 	%rd10019, %rd10018, %rd10012;
	add.s64 	%rd10020, %rd10019, %rd10017;
	add.s64 	%rd10021, %rd10020, %rd8108;
	mov.b64 	{%r6538, %r6539}, %rd10007;
	shf.l.wrap.b32 	%r6540, %r6539, %r6538, 4;
	shf.l.wrap.b32 	%r6541, %r6538, %r6539, 4;
	mov.b64 	%rd10022, {%r6541, %r6540};
	shf.l.wrap.b32 	%r6542, %r6538, %r6539, 30;
	shf.l.wrap.b32 	%r6543, %r6539, %r6538, 30;
	mov.b64 	%rd10023, {%r6543, %r6542};
	xor.b64  	%rd10024, %rd10022, %rd10023;
	shf.l.wrap.b32 	%r6544, %r6538, %r6539, 25;
	shf.l.wrap.b32 	%r6545, %r6539, %r6538, 25;
	mov.b64 	%rd10025, {%r6545, %r6544};
	xor.b64  	%rd10026, %rd10024, %rd10025;
	xor.b64  	%rd10027, %rd9981, %rd9955;
	and.b64  	%rd10028, %rd10007, %rd10027;
	and.b64  	%rd10029, %rd9981, %rd9955;
	xor.b64  	%rd10030, %rd10028, %rd10029;
	add.s64 	%rd10031, %rd10026, %rd10030;
	add.s64 	%rd10032, %rd10021, %rd9929;
	add.s64 	%rd10033, %rd10031, %rd10021;
	mov.b64 	{%r6546, %r6547}, %rd10032;
	shf.l.wrap.b32 	%r6548, %r6547, %r6546, 18;
	shf.l.wrap.b32 	%r6549, %r6546, %r6547, 18;
	mov.b64 	%rd10034, {%r6549, %r6548};
	shf.l.wrap.b32 	%r6550, %r6547, %r6546, 14;
	shf.l.wrap.b32 	%r6551, %r6546, %r6547, 14;
	mov.b64 	%rd10035, {%r6551, %r6550};
	xor.b64  	%rd10036, %rd10034, %rd10035;
	shf.l.wrap.b32 	%r6552, %r6546, %r6547, 23;
	shf.l.wrap.b32 	%r6553, %r6547, %r6546, 23;
	mov.b64 	%rd10037, {%r6553, %r6552};
	xor.b64  	%rd10038, %rd10036, %rd10037;
	and.b64  	%rd10039, %rd10032, %rd10006;
	not.b64 	%rd10040, %rd10032;
	and.b64  	%rd10041, %rd9980, %rd10040;
	or.b64  	%rd10042, %rd10039, %rd10041;
	ld.const.u64 	%rd17464, [K+568];
	add.s64 	%rd10043, %rd10042, %rd9954;
	add.s64 	%rd10044, %rd10043, %rd10038;
	add.s64 	%rd10045, %rd10044, %rd17464;
	add.s64 	%rd10046, %rd10045, %rd8121;
	mov.b64 	{%r6554, %r6555}, %rd10033;
	shf.l.wrap.b32 	%r6556, %r6555, %r6554, 4;
	shf.l.wrap.b32 	%r6557, %r6554, %r6555, 4;
	mov.b64 	%rd10047, {%r6557, %r6556};
	shf.l.wrap.b32 	%r6558, %r6554, %r6555, 30;
	shf.l.wrap.b32 	%r6559, %r6555, %r6554, 30;
	mov.b64 	%rd10048, {%r6559, %r6558};
	xor.b64  	%rd10049, %rd10047, %rd10048;
	shf.l.wrap.b32 	%r6560, %r6554, %r6555, 25;
	shf.l.wrap.b32 	%r6561, %r6555, %r6554, 25;
	mov.b64 	%rd10050, {%r6561, %r6560};
	xor.b64  	%rd10051, %rd10049, %rd10050;
	xor.b64  	%rd10052, %rd10007, %rd9981;
	and.b64  	%rd10053, %rd10033, %rd10052;
	and.b64  	%rd10054, %rd10007, %rd9981;
	xor.b64  	%rd10055, %rd10053, %rd10054;
	add.s64 	%rd10056, %rd10051, %rd10055;
	add.s64 	%rd10057, %rd10046, %rd9955;
	add.s64 	%rd10058, %rd10056, %rd10046;
	mov.b64 	{%r6562, %r6563}, %rd10057;
	shf.l.wrap.b32 	%r6564, %r6563, %r6562, 18;
	shf.l.wrap.b32 	%r6565, %r6562, %r6563, 18;
	mov.b64 	%rd10059, {%r6565, %r6564};
	shf.l.wrap.b32 	%r6566, %r6563, %r6562, 14;
	shf.l.wrap.b32 	%r6567, %r6562, %r6563, 14;
	mov.b64 	%rd10060, {%r6567, %r6566};
	xor.b64  	%rd10061, %rd10059, %rd10060;
	shf.l.wrap.b32 	%r6568, %r6562, %r6563, 23;
	shf.l.wrap.b32 	%r6569, %r6563, %r6562, 23;
	mov.b64 	%rd10062, {%r6569, %r6568};
	xor.b64  	%rd10063, %rd10061, %rd10062;
	and.b64  	%rd10064, %rd10057, %rd10032;
	not.b64 	%rd10065, %rd10057;
	and.b64  	%rd10066, %rd10006, %rd10065;
	or.b64  	%rd10067, %rd10064, %rd10066;
	add.s64 	%rd10068, %rd10067, %rd9980;
	add.s64 	%rd10069, %rd10068, %rd10063;
	add.s64 	%rd10070, %rd10069, %rd48;
	add.s64 	%rd10071, %rd10070, %rd8134;
	mov.b64 	{%r6570, %r6571}, %rd10058;
	shf.l.wrap.b32 	%r6572, %r6571, %r6570, 4;
	shf.l.wrap.b32 	%r6573, %r6570, %r6571, 4;
	mov.b64 	%rd10072, {%r6573, %r6572};
	shf.l.wrap.b32 	%r6574, %r6570, %r6571, 30;
	shf.l.wrap.b32 	%r6575, %r6571, %r6570, 30;
	mov.b64 	%rd10073, {%r6575, %r6574};
	xor.b64  	%rd10074, %rd10072, %rd10073;
	shf.l.wrap.b32 	%r6576, %r6570, %r6571, 25;
	shf.l.wrap.b32 	%r6577, %r6571, %r6570, 25;
	mov.b64 	%rd10075, {%r6577, %r6576};
	xor.b64  	%rd10076, %rd10074, %rd10075;
	xor.b64  	%rd10077, %rd10033, %rd10007;
	and.b64  	%rd10078, %rd10058, %rd10077;
	and.b64  	%rd10079, %rd10033, %rd10007;
	xor.b64  	%rd10080, %rd10078, %rd10079;
	add.s64 	%rd10081, %rd10076, %rd10080;
	add.s64 	%rd10082, %rd10071, %rd9981;
	add.s64 	%rd10083, %rd10081, %rd10071;
	mov.b64 	{%r6578, %r6579}, %rd10082;
	shf.l.wrap.b32 	%r6580, %r6579, %r6578, 18;
	shf.l.wrap.b32 	%r6581, %r6578, %r6579, 18;
	mov.b64 	%rd10084, {%r6581, %r6580};
	shf.l.wrap.b32 	%r6582, %r6579, %r6578, 14;
	shf.l.wrap.b32 	%r6583, %r6578, %r6579, 14;
	mov.b64 	%rd10085, {%r6583, %r6582};
	xor.b64  	%rd10086, %rd10084, %rd10085;
	shf.l.wrap.b32 	%r6584, %r6578, %r6579, 23;
	shf.l.wrap.b32 	%r6585, %r6579, %r6578, 23;
	mov.b64 	%rd10087, {%r6585, %r6584};
	xor.b64  	%rd10088, %rd10086, %rd10087;
	and.b64  	%rd10089, %rd10082, %rd10057;
	not.b64 	%rd10090, %rd10082;
	and.b64  	%rd10091, %rd10032, %rd10090;
	or.b64  	%rd10092, %rd10089, %rd10091;
	ld.const.u64 	%rd10093, [K+584];
	add.s64 	%rd10094, %rd10092, %rd10006;
	add.s64 	%rd10095, %rd10094, %rd10088;
	add.s64 	%rd10096, %rd10095, %rd10093;
	add.s64 	%rd10097, %rd10096, %rd8147;
	mov.b64 	{%r6586, %r6587}, %rd10083;
	shf.l.wrap.b32 	%r6588, %r6587, %r6586, 4;
	shf.l.wrap.b32 	%r6589, %r6586, %r6587, 4;
	mov.b64 	%rd10098, {%r6589, %r6588};
	shf.l.wrap.b32 	%r6590, %r6586, %r6587, 30;
	shf.l.wrap.b32 	%r6591, %r6587, %r6586, 30;
	mov.b64 	%rd10099, {%r6591, %r6590};
	xor.b64  	%rd10100, %rd10098, %rd10099;
	shf.l.wrap.b32 	%r6592, %r6586, %r6587, 25;
	shf.l.wrap.b32 	%r6593, %r6587, %r6586, 25;
	mov.b64 	%rd10101, {%r6593, %r6592};
	xor.b64  	%rd10102, %rd10100, %rd10101;
	xor.b64  	%rd10103, %rd10058, %rd10033;
	and.b64  	%rd10104, %rd10083, %rd10103;
	and.b64  	%rd10105, %rd10058, %rd10033;
	xor.b64  	%rd10106, %rd10104, %rd10105;
	add.s64 	%rd10107, %rd10102, %rd10106;
	add.s64 	%rd10108, %rd10097, %rd10007;
	add.s64 	%rd10109, %rd10107, %rd10097;
	mov.b64 	{%r6594, %r6595}, %rd10108;
	shf.l.wrap.b32 	%r6596, %r6595, %r6594, 18;
	shf.l.wrap.b32 	%r6597, %r6594, %r6595, 18;
	mov.b64 	%rd10110, {%r6597, %r6596};
	shf.l.wrap.b32 	%r6598, %r6595, %r6594, 14;
	shf.l.wrap.b32 	%r6599, %r6594, %r6595, 14;
	mov.b64 	%rd10111, {%r6599, %r6598};
	xor.b64  	%rd10112, %rd10110, %rd10111;
	shf.l.wrap.b32 	%r6600, %r6594, %r6595, 23;
	shf.l.wrap.b32 	%r6601, %r6595, %r6594, 23;
	mov.b64 	%rd10113, {%r6601, %r6600};
	xor.b64  	%rd10114, %rd10112, %rd10113;
	and.b64  	%rd10115, %rd10108, %rd10082;
	not.b64 	%rd10116, %rd10108;
	and.b64  	%rd10117, %rd10057, %rd10116;
	or.b64  	%rd10118, %rd10115, %rd10117;
	add.s64 	%rd10119, %rd10118, %rd10032;
	add.s64 	%rd10120, %rd10119, %rd10114;
	add.s64 	%rd10121, %rd10120, %rd49;
	add.s64 	%rd10122, %rd10121, %rd8160;
	mov.b64 	{%r6602, %r6603}, %rd10109;
	shf.l.wrap.b32 	%r6604, %r6603, %r6602, 4;
	shf.l.wrap.b32 	%r6605, %r6602, %r6603, 4;
	mov.b64 	%rd10123, {%r6605, %r6604};
	shf.l.wrap.b32 	%r6606, %r6602, %r6603, 30;
	shf.l.wrap.b32 	%r6607, %r6603, %r6602, 30;
	mov.b64 	%rd10124, {%r6607, %r6606};
	xor.b64  	%rd10125, %rd10123, %rd10124;
	shf.l.wrap.b32 	%r6608, %r6602, %r6603, 25;
	shf.l.wrap.b32 	%r6609, %r6603, %r6602, 25;
	mov.b64 	%rd10126, {%r6609, %r6608};
	xor.b64  	%rd10127, %rd10125, %rd10126;
	xor.b64  	%rd10128, %rd10083, %rd10058;
	and.b64  	%rd10129, %rd10109, %rd10128;
	and.b64  	%rd10130, %rd10083, %rd10058;
	xor.b64  	%rd10131, %rd10129, %rd10130;
	add.s64 	%rd10132, %rd10127, %rd10131;
	add.s64 	%rd10133, %rd10122, %rd10033;
	add.s64 	%rd10134, %rd10132, %rd10122;
	mov.b64 	{%r6610, %r6611}, %rd10133;
	shf.l.wrap.b32 	%r6612, %r6611, %r6610, 18;
	shf.l.wrap.b32 	%r6613, %r6610, %r6611, 18;
	mov.b64 	%rd10135, {%r6613, %r6612};
	shf.l.wrap.b32 	%r6614, %r6611, %r6610, 14;
	shf.l.wrap.b32 	%r6615, %r6610, %r6611, 14;
	mov.b64 	%rd10136, {%r6615, %r6614};
	xor.b64  	%rd10137, %rd10135, %rd10136;
	shf.l.wrap.b32 	%r6616, %r6610, %r6611, 23;
	shf.l.wrap.b32 	%r6617, %r6611, %r6610, 23;
	mov.b64 	%rd10138, {%r6617, %r6616};
	xor.b64  	%rd10139, %rd10137, %rd10138;
	and.b64  	%rd10140, %rd10133, %rd10108;
	not.b64 	%rd10141, %rd10133;
	and.b64  	%rd10142, %rd10082, %rd10141;
	or.b64  	%rd10143, %rd10140, %rd10142;
	ld.const.u64 	%rd10144, [K+600];
	add.s64 	%rd10145, %rd10143, %rd10057;
	add.s64 	%rd10146, %rd10145, %rd10139;
	add.s64 	%rd10147, %rd10146, %rd10144;
	add.s64 	%rd10148, %rd10147, %rd8173;
	mov.b64 	{%r6618, %r6619}, %rd10134;
	shf.l.wrap.b32 	%r6620, %r6619, %r6618, 4;
	shf.l.wrap.b32 	%r6621, %r6618, %r6619, 4;
	mov.b64 	%rd10149, {%r6621, %r6620};
	shf.l.wrap.b32 	%r6622, %r6618, %r6619, 30;
	shf.l.wrap.b32 	%r6623, %r6619, %r6618, 30;
	mov.b64 	%rd10150, {%r6623, %r6622};
	xor.b64  	%rd10151, %rd10149, %rd10150;
	shf.l.wrap.b32 	%r6624, %r6618, %r6619, 25;
	shf.l.wrap.b32 	%r6625, %r6619, %r6618, 25;
	mov.b64 	%rd10152, {%r6625, %r6624};
	xor.b64  	%rd10153, %rd10151, %rd10152;
	xor.b64  	%rd10154, %rd10109, %rd10083;
	and.b64  	%rd10155, %rd10134, %rd10154;
	and.b64  	%rd10156, %rd10109, %rd10083;
	xor.b64  	%rd10157, %rd10155, %rd10156;
	add.s64 	%rd10158, %rd10153, %rd10157;
	add.s64 	%rd10159, %rd10148, %rd10058;
	add.s64 	%rd10160, %rd10158, %rd10148;
	mov.b64 	{%r6626, %r6627}, %rd10159;
	shf.l.wrap.b32 	%r6628, %r6627, %r6626, 18;
	shf.l.wrap.b32 	%r6629, %r6626, %r6627, 18;
	mov.b64 	%rd10161, {%r6629, %r6628};
	shf.l.wrap.b32 	%r6630, %r6627, %r6626, 14;
	shf.l.wrap.b32 	%r6631, %r6626, %r6627, 14;
	mov.b64 	%rd10162, {%r6631, %r6630};
	xor.b64  	%rd10163, %rd10161, %rd10162;
	shf.l.wrap.b32 	%r6632, %r6626, %r6627, 23;
	shf.l.wrap.b32 	%r6633, %r6627, %r6626, 23;
	mov.b64 	%rd10164, {%r6633, %r6632};
	xor.b64  	%rd10165, %rd10163, %rd10164;
	and.b64  	%rd10166, %rd10159, %rd10133;
	not.b64 	%rd10167, %rd10159;
	and.b64  	%rd10168, %rd10108, %rd10167;
	or.b64  	%rd10169, %rd10166, %rd10168;
	add.s64 	%rd10170, %rd10169, %rd10082;
	add.s64 	%rd10171, %rd10170, %rd10165;
	add.s64 	%rd10172, %rd10171, %rd50;
	add.s64 	%rd10173, %rd10172, %rd8186;
	mov.b64 	{%r6634, %r6635}, %rd10160;
	shf.l.wrap.b32 	%r6636, %r6635, %r6634, 4;
	shf.l.wrap.b32 	%r6637, %r6634, %r6635, 4;
	mov.b64 	%rd10174, {%r6637, %r6636};
	shf.l.wrap.b32 	%r6638, %r6634, %r6635, 30;
	shf.l.wrap.b32 	%r6639, %r6635, %r6634, 30;
	mov.b64 	%rd10175, {%r6639, %r6638};
	xor.b64  	%rd10176, %rd10174, %rd10175;
	shf.l.wrap.b32 	%r6640, %r6634, %r6635, 25;
	shf.l.wrap.b32 	%r6641, %r6635, %r6634, 25;
	mov.b64 	%rd10177, {%r6641, %r6640};
	xor.b64  	%rd10178, %rd10176, %rd10177;
	xor.b64  	%rd10179, %rd10134, %rd10109;
	and.b64  	%rd10180, %rd10160, %rd10179;
	and.b64  	%rd10181, %rd10134, %rd10109;
	xor.b64  	%rd10182, %rd10180, %rd10181;
	add.s64 	%rd10183, %rd10178, %rd10182;
	add.s64 	%rd10184, %rd10173, %rd10083;
	add.s64 	%rd10185, %rd10183, %rd10173;
	mov.b64 	{%r6642, %r6643}, %rd10184;
	shf.l.wrap.b32 	%r6644, %r6643, %r6642, 18;
	shf.l.wrap.b32 	%r6645, %r6642, %r6643, 18;
	mov.b64 	%rd10186, {%r6645, %r6644};
	shf.l.wrap.b32 	%r6646, %r6643, %r6642, 14;
	shf.l.wrap.b32 	%r6647, %r6642, %r6643, 14;
	mov.b64 	%rd10187, {%r6647, %r6646};
	xor.b64  	%rd10188, %rd10186, %rd10187;
	shf.l.wrap.b32 	%r6648, %r6642, %r6643, 23;
	shf.l.wrap.b32 	%r6649, %r6643, %r6642, 23;
	mov.b64 	%rd10189, {%r6649, %r6648};
	xor.b64  	%rd10190, %rd10188, %rd10189;
	and.b64  	%rd10191, %rd10184, %rd10159;
	not.b64 	%rd10192, %rd10184;
	and.b64  	%rd10193, %rd10133, %rd10192;
	or.b64  	%rd10194, %rd10191, %rd10193;
	ld.const.u64 	%rd79, [K+616];
	add.s64 	%rd10195, %rd10194, %rd10108;
	add.s64 	%rd10196, %rd10195, %rd10190;
	add.s64 	%rd10197, %rd10196, %rd79;
	add.s64 	%rd10198, %rd10197, %rd8199;
	mov.b64 	{%r6650, %r6651}, %rd10185;
	shf.l.wrap.b32 	%r6652, %r6651, %r6650, 4;
	shf.l.wrap.b32 	%r6653, %r6650, %r6651, 4;
	mov.b64 	%rd10199, {%r6653, %r6652};
	shf.l.wrap.b32 	%r6654, %r6650, %r6651, 30;
	shf.l.wrap.b32 	%r6655, %r6651, %r6650, 30;
	mov.b64 	%rd10200, {%r6655, %r6654};
	xor.b64  	%rd10201, %rd10199, %rd10200;
	shf.l.wrap.b32 	%r6656, %r6650, %r6651, 25;
	shf.l.wrap.b32 	%r6657, %r6651, %r6650, 25;
	mov.b64 	%rd10202, {%r6657, %r6656};
	xor.b64  	%rd10203, %rd10201, %rd10202;
	xor.b64  	%rd10204, %rd10160, %rd10134;
	and.b64  	%rd10205, %rd10185, %rd10204;
	and.b64  	%rd10206, %rd10160, %rd10134;
	xor.b64  	%rd10207, %rd10205, %rd10206;
	add.s64 	%rd10208, %rd10203, %rd10207;
	add.s64 	%rd10209, %rd10198, %rd10109;
	add.s64 	%rd10210, %rd10208, %rd10198;
	mov.b64 	{%r6658, %r6659}, %rd10209;
	shf.l.wrap.b32 	%r6660, %r6659, %r6658, 18;
	shf.l.wrap.b32 	%r6661, %r6658, %r6659, 18;
	mov.b64 	%rd10211, {%r6661, %r6660};
	shf.l.wrap.b32 	%r6662, %r6659, %r6658, 14;
	shf.l.wrap.b32 	%r6663, %r6658, %r6659, 14;
	mov.b64 	%rd10212, {%r6663, %r6662};
	xor.b64  	%rd10213, %rd10211, %rd10212;
	shf.l.wrap.b32 	%r6664, %r6658, %r6659, 23;
	shf.l.wrap.b32 	%r6665, %r6659, %r6658, 23;
	mov.b64 	%rd10214, {%r6665, %r6664};
	xor.b64  	%rd10215, %rd10213, %rd10214;
	and.b64  	%rd10216, %rd10209, %rd10184;
	not.b64 	%rd10217, %rd10209;
	and.b64  	%rd10218, %rd10159, %rd10217;
	or.b64  	%rd10219, %rd10216, %rd10218;
	add.s64 	%rd10220, %rd10219, %rd10133;
	add.s64 	%rd10221, %rd10220, %rd10215;
	add.s64 	%rd10222, %rd10221, %rd51;
	add.s64 	%rd10223, %rd10222, %rd8212;
	mov.b64 	{%r6666, %r6667}, %rd10210;
	shf.l.wrap.b32 	%r6668, %r6667, %r6666, 4;
	shf.l.wrap.b32 	%r6669, %r6666, %r6667, 4;
	mov.b64 	%rd10224, {%r6669, %r6668};
	shf.l.wrap.b32 	%r6670, %r6666, %r6667, 30;
	shf.l.wrap.b32 	%r6671, %r6667, %r6666, 30;
	mov.b64 	%rd10225, {%r6671, %r6670};
	xor.b64  	%rd10226, %rd10224, %rd10225;
	shf.l.wrap.b32 	%r6672, %r6666, %r6667, 25;
	shf.l.wrap.b32 	%r6673, %r6667, %r6666, 25;
	mov.b64 	%rd10227, {%r6673, %r6672};
	xor.b64  	%rd10228, %rd10226, %rd10227;
	xor.b64  	%rd10229, %rd10185, %rd10160;
	and.b64  	%rd10230, %rd10210, %rd10229;
	and.b64  	%rd10231, %rd10185, %rd10160;
	xor.b64  	%rd10232, %rd10230, %rd10231;
	add.s64 	%rd10233, %rd10228, %rd10232;
	add.s64 	%rd10234, %rd10223, %rd10134;
	add.s64 	%rd10235, %rd10233, %rd10223;
	mov.b64 	{%r6674, %r6675}, %rd10234;
	shf.l.wrap.b32 	%r6676, %r6675, %r6674, 18;
	shf.l.wrap.b32 	%r6677, %r6674, %r6675, 18;
	mov.b64 	%rd10236, {%r6677, %r6676};
	shf.l.wrap.b32 	%r6678, %r6675, %r6674, 14;
	shf.l.wrap.b32 	%r6679, %r6674, %r6675, 14;
	mov.b64 	%rd10237, {%r6679, %r6678};
	xor.b64  	%rd10238, %rd10236, %rd10237;
	shf.l.wrap.b32 	%r6680, %r6674, %r6675, 23;
	shf.l.wrap.b32 	%r6681, %r6675, %r6674, 23;
	mov.b64 	%rd10239, {%r6681, %r6680};
	xor.b64  	%rd10240, %rd10238, %rd10239;
	and.b64  	%rd10241, %rd10234, %rd10209;
	not.b64 	%rd10242, %rd10234;
	and.b64  	%rd10243, %rd10184, %rd10242;
	or.b64  	%rd10244, %rd10241, %rd10243;
	ld.const.u64 	%rd80, [K+632];
	add.s64 	%rd10245, %rd10244, %rd10159;
	add.s64 	%rd10246, %rd10245, %rd10240;
	add.s64 	%rd10247, %rd10246, %rd80;
	add.s64 	%rd10248, %rd10247, %rd8225;
	mov.b64 	{%r6682, %r6683}, %rd10235;
	shf.l.wrap.b32 	%r6684, %r6683, %r6682, 4;
	shf.l.wrap.b32 	%r6685, %r6682, %r6683, 4;
	mov.b64 	%rd10249, {%r6685, %r6684};
	shf.l.wrap.b32 	%r6686, %r6682, %r6683, 30;
	shf.l.wrap.b32 	%r6687, %r6683, %r6682, 30;
	mov.b64 	%rd10250, {%r6687, %r6686};
	xor.b64  	%rd10251, %rd10249, %rd10250;
	shf.l.wrap.b32 	%r6688, %r6682, %r6683, 25;
	shf.l.wrap.b32 	%r6689, %r6683, %r6682, 25;
	mov.b64 	%rd10252, {%r6689, %r6688};
	xor.b64  	%rd10253, %rd10251, %rd10252;
	xor.b64  	%rd10254, %rd10210, %rd10185;
	and.b64  	%rd10255, %rd10235, %rd10254;
	and.b64  	%rd10256, %rd10210, %rd10185;
	xor.b64  	%rd10257, %rd10255, %rd10256;
	add.s64 	%rd10258, %rd10253, %rd10257;
	add.s64 	%rd10259, %rd10258, %rd10248;
	add.s64 	%rd10260, %rd10259, 7640891576956012808;
	add.s64 	%rd10261, %rd10235, -4942790177534073029;
	add.s64 	%rd10262, %rd10210, 4354685564936845355;
	add.s64 	%rd10263, %rd10185, -6534734903238641935;
	shr.u64 	%rd10264, %rd10260, 56;
	cvt.u16.u64 	%rs399, %rd10264;
	shr.u64 	%rd10265, %rd10260, 48;
	cvt.u16.u64 	%rs400, %rd10265;
	shr.u64 	%rd10266, %rd10260, 40;
	cvt.u16.u64 	%rs401, %rd10266;
	shr.u64 	%rd10267, %rd10260, 32;
	cvt.u16.u64 	%rs402, %rd10267;
	shr.u64 	%rd10268, %rd10260, 24;
	cvt.u16.u64 	%rs403, %rd10268;
	shr.u64 	%rd10269, %rd10260, 16;
	cvt.u16.u64 	%rs404, %rd10269;
	shr.u64 	%rd10270, %rd10260, 8;
	cvt.u16.u64 	%rs405, %rd10270;
	cvt.u16.u64 	%rs406, %rd10260;
	shr.u64 	%rd10271, %rd10261, 56;
	cvt.u16.u64 	%rs407, %rd10271;
	shr.u64 	%rd10272, %rd10261, 48;
	cvt.u16.u64 	%rs408, %rd10272;
	shr.u64 	%rd10273, %rd10261, 40;
	cvt.u16.u64 	%rs409, %rd10273;
	shr.u64 	%rd10274, %rd10261, 32;
	cvt.u16.u64 	%rs410, %rd10274;
	shr.u64 	%rd10275, %rd10261, 24;
	cvt.u16.u64 	%rs411, %rd10275;
	shr.u64 	%rd10276, %rd10261, 16;
	cvt.u16.u64 	%rs412, %rd10276;
	shr.u64 	%rd10277, %rd10261, 8;
	cvt.u16.u64 	%rs413, %rd10277;
	cvt.u16.u64 	%rs414, %rd10261;
	shr.u64 	%rd10278, %rd10262, 56;
	cvt.u16.u64 	%rs415, %rd10278;
	shr.u64 	%rd10279, %rd10262, 48;
	cvt.u16.u64 	%rs416, %rd10279;
	shr.u64 	%rd10280, %rd10262, 40;
	cvt.u16.u64 	%rs417, %rd10280;
	shr.u64 	%rd10281, %rd10262, 32;
	cvt.u16.u64 	%rs418, %rd10281;
	shr.u64 	%rd10282, %rd10262, 24;
	cvt.u16.u64 	%rs419, %rd10282;
	shr.u64 	%rd10283, %rd10262, 16;
	cvt.u16.u64 	%rs420, %rd10283;
	shr.u64 	%rd10284, %rd10262, 8;
	cvt.u16.u64 	%rs421, %rd10284;
	cvt.u16.u64 	%rs422, %rd10262;
	shr.u64 	%rd10285, %rd10263, 56;
	cvt.u16.u64 	%rs423, %rd10285;
	shr.u64 	%rd10286, %rd10263, 48;
	cvt.u16.u64 	%rs424, %rd10286;
	shr.u64 	%rd10287, %rd10263, 40;
	cvt.u16.u64 	%rs425, %rd10287;
	shr.u64 	%rd10288, %rd10263, 32;
	cvt.u16.u64 	%rs426, %rd10288;
	shr.u64 	%rd10289, %rd10263, 24;
	cvt.u16.u64 	%rs427, %rd10289;
	shr.u64 	%rd10290, %rd10263, 16;
	cvt.u16.u64 	%rs428, %rd10290;
	shr.u64 	%rd10291, %rd10263, 8;
	cvt.u16.u64 	%rs429, %rd10291;
	cvt.u16.u64 	%rs430, %rd10263;
	mov.b32 	%r11254, 1;
	ld.const.u64 	%rd16645, [K+576];
	ld.const.u64 	%rd16697, [K+592];
	ld.const.u64 	%rd16749, [K+608];
	ld.const.u64 	%rd16800, [K+624];
$L__BB0_98:
	add.u64 	%rd17465, %SPL, 192;
	setp.lt.s32 	%p69, %r11240, 129;
	mov.b32 	%r6690, 0;
	st.local.v4.b32 	[%rd5], {%r6690, %r6690, %r6690, %r6690};
	st.local.v4.b32 	[%rd5+16], {%r6690, %r6690, %r6690, %r6690};
	st.local.v4.b32 	[%rd5+32], {%r6690, %r6690, %r6690, %r6690};
	st.local.v4.b32 	[%rd5+48], {%r6690, %r6690, %r6690, %r6690};
	st.local.v4.b32 	[%rd5+64], {%r6690, %r6690, %r6690, %r6690};
	st.local.v4.b32 	[%rd5+80], {%r6690, %r6690, %r6690, %r6690};
	st.local.v4.b32 	[%rd5+96], {%r6690, %r6690, %r6690, %r6690};
	st.local.v4.b32 	[%rd5+112], {%r6690, %r6690, %r6690, %r6690};
	st.local.v4.b32 	[%rd6], {%r6690, %r6690, %r6690, %r6690};
	st.local.v4.b32 	[%rd6+16], {%r6690, %r6690, %r6690, %r6690};
	st.local.v4.b32 	[%rd6+32], {%r6690, %r6690, %r6690, %r6690};
	st.local.v4.b32 	[%rd6+48], {%r6690, %r6690, %r6690, %r6690};
	st.local.v4.b32 	[%rd6+64], {%r6690, %r6690, %r6690, %r6690};
	st.local.v4.b32 	[%rd6+80], {%r6690, %r6690, %r6690, %r6690};
	st.local.v4.b32 	[%rd6+96], {%r6690, %r6690, %r6690, %r6690};
	st.local.v4.b32 	[%rd6+112], {%r6690, %r6690, %r6690, %r6690};
	mov.u32 	%r11262, %r11240;
	@%p69 bra 	$L__BB0_100;
	add.u64 	%rd10294, %SPL, 192;
	ld.local.v4.b32 	{%r6692, %r6693, %r6694, %r6695}, [%rd10294];
	bfe.u32 	%r6696, %r6695, 24, 8;
	bfe.u32 	%r6697, %r6694, 24, 8;
	bfe.u32 	%r6698, %r6694, 16, 8;
	bfe.u32 	%r6699, %r6694, 8, 8;
	bfe.u32 	%r6700, %r6694, 0, 8;
	bfe.u32 	%r6701, %r6693, 24, 8;
	bfe.u32 	%r6702, %r6692, 24, 8;
	bfe.u32 	%r6703, %r6692, 16, 8;
	bfe.u32 	%r6704, %r6692, 8, 8;
	bfe.u32 	%r6705, %r6692, 0, 8;
	cvt.u64.u32 	%rd10295, %r6705;
	shl.b64 	%rd10296, %rd10295, 56;
	cvt.u64.u32 	%rd10297, %r6704;
	shl.b64 	%rd10298, %rd10297, 48;
	and.b64  	%rd10299, %rd10298, 71776119061217280;
	or.b64  	%rd10300, %rd10299, %rd10296;
	cvt.u64.u32 	%rd10301, %r6703;
	shl.b64 	%rd10302, %rd10301, 40;
	and.b64  	%rd10303, %rd10302, 280375465082880;
	or.b64  	%rd10304, %rd10300, %rd10303;
	cvt.u64.u32 	%rd10305, %r6702;
	shl.b64 	%rd10306, %rd10305, 32;
	and.b64  	%rd10307, %rd10306, 1095216660480;
	or.b64  	%rd10308, %rd10304, %rd10307;
	bfe.u32 	%r6706, %r6693, 0, 8;
	mul.wide.u32 	%rd10309, %r6706, 16777216;
	or.b64  	%rd10310, %rd10308, %rd10309;
	bfe.u32 	%r6707, %r6693, 8, 8;
	mul.wide.u32 	%rd10311, %r6707, 65536;
	or.b64  	%rd10312, %rd10310, %rd10311;
	bfe.u32 	%r6708, %r6693, 16, 8;
	mul.wide.u32 	%rd10313, %r6708, 256;
	or.b64  	%rd10314, %rd10312, %rd10313;
	cvt.u64.u32 	%rd10315, %r6701;
	and.b64  	%rd10316, %rd10315, 255;
	or.b64  	%rd10317, %rd10314, %rd10316;
	cvt.u64.u32 	%rd10318, %r6700;
	shl.b64 	%rd10319, %rd10318, 56;
	cvt.u64.u32 	%rd10320, %r6699;
	shl.b64 	%rd10321, %rd10320, 48;
	and.b64  	%rd10322, %rd10321, 71776119061217280;
	or.b64  	%rd10323, %rd10322, %rd10319;
	cvt.u64.u32 	%rd10324, %r6698;
	shl.b64 	%rd10325, %rd10324, 40;
	and.b64  	%rd10326, %rd10325, 280375465082880;
	or.b64  	%rd10327, %rd10323, %rd10326;
	cvt.u64.u32 	%rd10328, %r6697;
	shl.b64 	%rd10329, %rd10328, 32;
	and.b64  	%rd10330, %rd10329, 1095216660480;
	or.b64  	%rd10331, %rd10327, %rd10330;
	bfe.u32 	%r6709, %r6695, 0, 8;
	mul.wide.u32 	%rd10332, %r6709, 16777216;
	or.b64  	%rd10333, %rd10331, %rd10332;
	bfe.u32 	%r6710, %r6695, 8, 8;
	mul.wide.u32 	%rd10334, %r6710, 65536;
	or.b64  	%rd10335, %rd10333, %rd10334;
	bfe.u32 	%r6711, %r6695, 16, 8;
	mul.wide.u32 	%rd10336, %r6711, 256;
	or.b64  	%rd10337, %rd10335, %rd10336;
	cvt.u64.u32 	%rd10338, %r6696;
	and.b64  	%rd10339, %rd10338, 255;
	or.b64  	%rd10340, %rd10337, %rd10339;
	ld.local.v4.b32 	{%r6712, %r6713, %r6714, %r6715}, [%rd10294+16];
	bfe.u32 	%r6716, %r6715, 24, 8;
	bfe.u32 	%r6717, %r6714, 24, 8;
	bfe.u32 	%r6718, %r6714, 16, 8;
	bfe.u32 	%r6719, %r6714, 8, 8;
	bfe.u32 	%r6720, %r6714, 0, 8;
	bfe.u32 	%r6721, %r6713, 24, 8;
	bfe.u32 	%r6722, %r6712, 24, 8;
	bfe.u32 	%r6723, %r6712, 16, 8;
	bfe.u32 	%r6724, %r6712, 8, 8;
	bfe.u32 	%r6725, %r6712, 0, 8;
	cvt.u64.u32 	%rd10341, %r6725;
	shl.b64 	%rd10342, %rd10341, 56;
	cvt.u64.u32 	%rd10343, %r6724;
	shl.b64 	%rd10344, %rd10343, 48;
	and.b64  	%rd10345, %rd10344, 71776119061217280;
	or.b64  	%rd10346, %rd10345, %rd10342;
	cvt.u64.u32 	%rd10347, %r6723;
	shl.b64 	%rd10348, %rd10347, 40;
	and.b64  	%rd10349, %rd10348, 280375465082880;
	or.b64  	%rd10350, %rd10346, %rd10349;
	cvt.u64.u32 	%rd10351, %r6722;
	shl.b64 	%rd10352, %rd10351, 32;
	and.b64  	%rd10353, %rd10352, 1095216660480;
	or.b64  	%rd10354, %rd10350, %rd10353;
	bfe.u32 	%r6726, %r6713, 0, 8;
	mul.wide.u32 	%rd10355, %r6726, 16777216;
	or.b64  	%rd10356, %rd10354, %rd10355;
	bfe.u32 	%r6727, %r6713, 8, 8;
	mul.wide.u32 	%rd10357, %r6727, 65536;
	or.b64  	%rd10358, %rd10356, %rd10357;
	bfe.u32 	%r6728, %r6713, 16, 8;
	mul.wide.u32 	%rd10359, %r6728, 256;
	or.b64  	%rd10360, %rd10358, %rd10359;
	cvt.u64.u32 	%rd10361, %r6721;
	and.b64  	%rd10362, %rd10361, 255;
	or.b64  	%rd10363, %rd10360, %rd10362;
	cvt.u64.u32 	%rd10364, %r6720;
	shl.b64 	%rd10365, %rd10364, 56;
	cvt.u64.u32 	%rd10366, %r6719;
	shl.b64 	%rd10367, %rd10366, 48;
	and.b64  	%rd10368, %rd10367, 71776119061217280;
	or.b64  	%rd10369, %rd10368, %rd10365;
	cvt.u64.u32 	%rd10370, %r6718;
	shl.b64 	%rd10371, %rd10370, 40;
	and.b64  	%rd10372, %rd10371, 280375465082880;
	or.b64  	%rd10373, %rd10369, %rd10372;
	cvt.u64.u32 	%rd10374, %r6717;
	shl.b64 	%rd10375, %rd10374, 32;
	and.b64  	%rd10376, %rd10375, 1095216660480;
	or.b64  	%rd10377, %rd10373, %rd10376;
	bfe.u32 	%r6729, %r6715, 0, 8;
	mul.wide.u32 	%rd10378, %r6729, 16777216;
	or.b64  	%rd10379, %rd10377, %rd10378;
	bfe.u32 	%r6730, %r6715, 8, 8;
	mul.wide.u32 	%rd10380, %r6730, 65536;
	or.b64  	%rd10381, %rd10379, %rd10380;
	bfe.u32 	%r6731, %r6715, 16, 8;
	mul.wide.u32 	%rd10382, %r6731, 256;
	or.b64  	%rd10383, %rd10381, %rd10382;
	cvt.u64.u32 	%rd10384, %r6716;
	and.b64  	%rd10385, %rd10384, 255;
	or.b64  	%rd10386, %rd10383, %rd10385;
	ld.local.v4.b32 	{%r6732, %r6733, %r6734, %r6735}, [%rd10294+32];
	bfe.u32 	%r6736, %r6735, 24, 8;
	bfe.u32 	%r6737, %r6734, 24, 8;
	bfe.u32 	%r6738, %r6734, 16, 8;
	bfe.u32 	%r6739, %r6734, 8, 8;
	bfe.u32 	%r6740, %r6734, 0, 8;
	bfe.u32 	%r6741, %r6733, 24, 8;
	bfe.u32 	%r6742, %r6732, 24, 8;
	bfe.u32 	%r6743, %r6732, 16, 8;
	bfe.u32 	%r6744, %r6732, 8, 8;
	bfe.u32 	%r6745, %r6732, 0, 8;
	cvt.u64.u32 	%rd10387, %r6745;
	shl.b64 	%rd10388, %rd10387, 56;
	cvt.u64.u32 	%rd10389, %r6744;
	shl.b64 	%rd10390, %rd10389, 48;
	and.b64  	%rd10391, %rd10390, 71776119061217280;
	or.b64  	%rd10392, %rd10391, %rd10388;
	cvt.u64.u32 	%rd10393, %r6743;
	shl.b64 	%rd10394, %rd10393, 40;
	and.b64  	%rd10395, %rd10394, 280375465082880;
	or.b64  	%rd10396, %rd10392, %rd10395;
	cvt.u64.u32 	%rd10397, %r6742;
	shl.b64 	%rd10398, %rd10397, 32;
	and.b64  	%rd10399, %rd10398, 1095216660480;
	or.b64  	%rd10400, %rd10396, %rd10399;
	bfe.u32 	%r6746, %r6733, 0, 8;
	mul.wide.u32 	%rd10401, %r6746, 16777216;
	or.b64  	%rd10402, %rd10400, %rd10401;
	bfe.u32 	%r6747, %r6733, 8, 8;
	mul.wide.u32 	%rd10403, %r6747, 65536;
	or.b64  	%rd10404, %rd10402, %rd10403;
	bfe.u32 	%r6748, %r6733, 16, 8;
	mul.wide.u32 	%rd10405, %r6748, 256;
	or.b64  	%rd10406, %rd10404, %rd10405;
	cvt.u64.u32 	%rd10407, %r6741;
	and.b64  	%rd10408, %rd10407, 255;
	or.b64  	%rd10409, %rd10406, %rd10408;
	cvt.u64.u32 	%rd10410, %r6740;
	shl.b64 	%rd10411, %rd10410, 56;
	cvt.u64.u32 	%rd10412, %r6739;
	shl.b64 	%rd10413, %rd10412, 48;
	and.b64  	%rd10414, %rd10413, 71776119061217280;
	or.b64  	%rd10415, %rd10414, %rd10411;
	cvt.u64.u32 	%rd10416, %r6738;
	shl.b64 	%rd10417, %rd10416, 40;
	and.b64  	%rd10418, %rd10417, 280375465082880;
	or.b64  	%rd10419, %rd10415, %rd10418;
	cvt.u64.u32 	%rd10420, %r6737;
	shl.b64 	%rd10421, %rd10420, 32;
	and.b64  	%rd10422, %rd10421, 1095216660480;
	or.b64  	%rd10423, %rd10419, %rd10422;
	bfe.u32 	%r6749, %r6735, 0, 8;
	mul.wide.u32 	%rd10424, %r6749, 16777216;
	or.b64  	%rd10425, %rd10423, %rd10424;
	bfe.u32 	%r6750, %r6735, 8, 8;
	mul.wide.u32 	%rd10426, %r6750, 65536;
	or.b64  	%rd10427, %rd10425, %rd10426;
	bfe.u32 	%r6751, %r6735, 16, 8;
	mul.wide.u32 	%rd10428, %r6751, 256;
	or.b64  	%rd10429, %rd10427, %rd10428;
	cvt.u64.u32 	%rd10430, %r6736;
	and.b64  	%rd10431, %rd10430, 255;
	or.b64  	%rd10432, %rd10429, %rd10431;
	ld.local.v4.b32 	{%r6752, %r6753, %r6754, %r6755}, [%rd10294+48];
	bfe.u32 	%r6756, %r6755, 24, 8;
	bfe.u32 	%r6757, %r6754, 24, 8;
	bfe.u32 	%r6758, %r6754, 16, 8;
	bfe.u32 	%r6759, %r6754, 8, 8;
	bfe.u32 	%r6760, %r6754, 0, 8;
	bfe.u32 	%r6761, %r6753, 24, 8;
	bfe.u32 	%r6762, %r6752, 24, 8;
	bfe.u32 	%r6763, %r6752, 16, 8;
	bfe.u32 	%r6764, %r6752, 8, 8;
	bfe.u32 	%r6765, %r6752, 0, 8;
	cvt.u64.u32 	%rd10433, %r6765;
	shl.b64 	%rd10434, %rd10433, 56;
	cvt.u64.u32 	%rd10435, %r6764;
	shl.b64 	%rd10436, %rd10435, 48;
	and.b64  	%rd10437, %rd10436, 71776119061217280;
	or.b64  	%rd10438, %rd10437, %rd10434;
	cvt.u64.u32 	%rd10439, %r6763;
	shl.b64 	%rd10440, %rd10439, 40;
	and.b64  	%rd10441, %rd10440, 280375465082880;
	or.b64  	%rd10442, %rd10438, %rd10441;
	cvt.u64.u32 	%rd10443, %r6762;
	shl.b64 	%rd10444, %rd10443, 32;
	and.b64  	%rd10445, %rd10444, 1095216660480;
	or.b64  	%rd10446, %rd10442, %rd10445;
	bfe.u32 	%r6766, %r6753, 0, 8;
	mul.wide.u32 	%rd10447, %r6766, 16777216;
	or.b64  	%rd10448, %rd10446, %rd10447;
	bfe.u32 	%r6767, %r6753, 8, 8;
	mul.wide.u32 	%rd10449, %r6767, 65536;
	or.b64  	%rd10450, %rd10448, %rd10449;
	bfe.u32 	%r6768, %r6753, 16, 8;
	mul.wide.u32 	%rd10451, %r6768, 256;
	or.b64  	%rd10452, %rd10450, %rd10451;
	cvt.u64.u32 	%rd10453, %r6761;
	and.b64  	%rd10454, %rd10453, 255;
	or.b64  	%rd10455, %rd10452, %rd10454;
	cvt.u64.u32 	%rd10456, %r6760;
	shl.b64 	%rd10457, %rd10456, 56;
	cvt.u64.u32 	%rd10458, %r6759;
	shl.b64 	%rd10459, %rd10458, 48;
	and.b64  	%rd10460, %rd10459, 71776119061217280;
	or.b64  	%rd10461, %rd10460, %rd10457;
	cvt.u64.u32 	%rd10462, %r6758;
	shl.b64 	%rd10463, %rd10462, 40;
	and.b64  	%rd10464, %rd10463, 280375465082880;
	or.b64  	%rd10465, %rd10461, %rd10464;
	cvt.u64.u32 	%rd10466, %r6757;
	shl.b64 	%rd10467, %rd10466, 32;
	and.b64  	%rd10468, %rd10467, 1095216660480;
	or.b64  	%rd10469, %rd10465, %rd10468;
	bfe.u32 	%r6769, %r6755, 0, 8;
	mul.wide.u32 	%rd10470, %r6769, 16777216;
	or.b64  	%rd10471, %rd10469, %rd10470;
	bfe.u32 	%r6770, %r6755, 8, 8;
	mul.wide.u32 	%rd10472, %r6770, 65536;
	or.b64  	%rd10473, %rd10471, %rd10472;
	bfe.u32 	%r6771, %r6755, 16, 8;
	mul.wide.u32 	%rd10474, %r6771, 256;
	or.b64  	%rd10475, %rd10473, %rd10474;
	cvt.u64.u32 	%rd10476, %r6756;
	and.b64  	%rd10477, %rd10476, 255;
	or.b64  	%rd10478, %rd10475, %rd10477;
	ld.local.v4.b32 	{%r6772, %r6773, %r6774, %r6775}, [%rd10294+64];
	bfe.u32 	%r6776, %r6775, 24, 8;
	bfe.u32 	%r6777, %r6774, 24, 8;
	bfe.u32 	%r6778, %r6774, 16, 8;
	bfe.u32 	%r6779, %r6774, 8, 8;
	bfe.u32 	%r6780, %r6774, 0, 8;
	bfe.u32 	%r6781, %r6773, 24, 8;
	bfe.u32 	%r6782, %r6772, 24, 8;
	bfe.u32 	%r6783, %r6772, 16, 8;
	bfe.u32 	%r6784, %r6772, 8, 8;
	bfe.u32 	%r6785, %r6772, 0, 8;
	cvt.u64.u32 	%rd10479, %r6785;
	shl.b64 	%rd10480, %rd10479, 56;
	cvt.u64.u32 	%rd10481, %r6784;
	shl.b64 	%rd10482, %rd10481, 48;
	and.b64  	%rd10483, %rd10482, 71776119061217280;
	or.b64  	%rd10484, %rd10483, %rd10480;
	cvt.u64.u32 	%rd10485, %r6783;
	shl.b64 	%rd10486, %rd10485, 40;
	and.b64  	%rd10487, %rd10486, 280375465082880;
	or.b64  	%rd10488, %rd10484, %rd10487;
	cvt.u64.u32 	%rd10489, %r6782;
	shl.b64 	%rd10490, %rd10489, 32;
	and.b64  	%rd10491, %rd10490, 1095216660480;
	or.b64  	%rd10492, %rd10488, %rd10491;
	bfe.u32 	%r6786, %r6773, 0, 8;
	mul.wide.u32 	%rd10493, %r6786, 16777216;
	or.b64  	%rd10494, %rd10492, %rd10493;
	bfe.u32 	%r6787, %r6773, 8, 8;
	mul.wide.u32 	%rd10495, %r6787, 65536;
	or.b64  	%rd10496, %rd10494, %rd10495;
	bfe.u32 	%r6788, %r6773, 16, 8;
	mul.wide.u32 	%rd10497, %r6788, 256;
	or.b64  	%rd10498, %rd10496, %rd10497;
	cvt.u64.u32 	%rd10499, %r6781;
	and.b64  	%rd10500, %rd10499, 255;
	or.b64  	%rd10501, %rd10498, %rd10500;
	cvt.u64.u32 	%rd10502, %r6780;
	shl.b64 	%rd10503, %rd10502, 56;
	cvt.u64.u32 	%rd10504, %r6779;
	shl.b64 	%rd10505, %rd10504, 48;
	and.b64  	%rd10506, %rd10505, 71776119061217280;
	or.b64  	%rd10507, %rd10506, %rd10503;
	cvt.u64.u32 	%rd10508, %r6778;
	shl.b64 	%rd10509, %rd10508, 40;
	and.b64  	%rd10510, %rd10509, 280375465082880;
	or.b64  	%rd10511, %rd10507, %rd10510;
	cvt.u64.u32 	%rd10512, %r6777;
	shl.b64 	%rd10513, %rd10512, 32;
	and.b64  	%rd10514, %rd10513, 1095216660480;
	or.b64  	%rd10515, %rd10511, %rd10514;
	bfe.u32 	%r6789, %r6775, 0, 8;
	mul.wide.u32 	%rd10516, %r6789, 16777216;
	or.b64  	%rd10517, %rd10515, %rd10516;
	bfe.u32 	%r6790, %r6775, 8, 8;
	mul.wide.u32 	%rd10518, %r6790, 65536;
	or.b64  	%rd10519, %rd10517, %rd10518;
	bfe.u32 	%r6791, %r6775, 16, 8;
	mul.wide.u32 	%rd10520, %r6791, 256;
	or.b64  	%rd10521, %rd10519, %rd10520;
	cvt.u64.u32 	%rd10522, %r6776;
	and.b64  	%rd10523, %rd10522, 255;
	or.b64  	%rd10524, %rd10521, %rd10523;
	ld.local.v4.b32 	{%r6792, %r6793, %r6794, %r6795}, [%rd10294+80];
	bfe.u32 	%r6796, %r6795, 24, 8;
	bfe.u32 	%r6797, %r6794, 24, 8;
	bfe.u32 	%r6798, %r6794, 16, 8;
	bfe.u32 	%r6799, %r6794, 8, 8;
	bfe.u32 	%r6800, %r6794, 0, 8;
	bfe.u32 	%r6801, %r6793, 24, 8;
	bfe.u32 	%r6802, %r6792, 24, 8;
	bfe.u32 	%r6803, %r6792, 16, 8;
	bfe.u32 	%r6804, %r6792, 8, 8;
	bfe.u32 	%r6805, %r6792, 0, 8;
	cvt.u64.u32 	%rd10525, %r6805;
	shl.b64 	%rd10526, %rd10525, 56;
	cvt.u64.u32 	%rd10527, %r6804;
	shl.b64 	%rd10528, %rd10527, 48;
	and.b64  	%rd10529, %rd10528, 71776119061217280;
	or.b64  	%rd10530, %rd10529, %rd10526;
	cvt.u64.u32 	%rd10531, %r6803;
	shl.b64 	%rd10532, %rd10531, 40;
	and.b64  	%rd10533, %rd10532, 280375465082880;
	or.b64  	%rd10534, %rd10530, %rd10533;
	cvt.u64.u32 	%rd10535, %r6802;
	shl.b64 	%rd10536, %rd10535, 32;
	and.b64  	%rd10537, %rd10536, 1095216660480;
	or.b64  	%rd10538, %rd10534, %rd10537;
	bfe.u32 	%r6806, %r6793, 0, 8;
	mul.wide.u32 	%rd10539, %r6806, 16777216;
	or.b64  	%rd10540, %rd10538, %rd10539;
	bfe.u32 	%r6807, %r6793, 8, 8;
	mul.wide.u32 	%rd10541, %r6807, 65536;
	or.b64  	%rd10542, %rd10540, %rd10541;
	bfe.u32 	%r6808, %r6793, 16, 8;
	mul.wide.u32 	%rd10543, %r6808, 256;
	or.b64  	%rd10544, %rd10542, %rd10543;
	cvt.u64.u32 	%rd10545, %r6801;
	and.b64  	%rd10546, %rd10545, 255;
	or.b64  	%rd10547, %rd10544, %rd10546;
	cvt.u64.u32 	%rd10548, %r6800;
	shl.b64 	%rd10549, %rd10548, 56;
	cvt.u64.u32 	%rd10550, %r6799;
	shl.b64 	%rd10551, %rd10550, 48;
	and.b64  	%rd10552, %rd10551, 71776119061217280;
	or.b64  	%rd10553, %rd10552, %rd10549;
	cvt.u64.u32 	%rd10554, %r6798;
	shl.b64 	%rd10555, %rd10554, 40;
	and.b64  	%rd10556, %rd10555, 280375465082880;
	or.b64  	%rd10557, %rd10553, %rd10556;
	cvt.u64.u32 	%rd10558, %r6797;
	shl.b64 	%rd10559, %rd10558, 32;
	and.b64  	%rd10560, %rd10559, 1095216660480;
	or.b64  	%rd10561, %rd10557, %rd10560;
	bfe.u32 	%r6809, %r6795, 0, 8;
	mul.wide.u32 	%rd10562, %r6809, 16777216;
	or.b64  	%rd10563, %rd10561, %rd10562;
	bfe.u32 	%r6810, %r6795, 8, 8;
	mul.wide.u32 	%rd10564, %r6810, 65536;
	or.b64  	%rd10565, %rd10563, %rd10564;
	bfe.u32 	%r6811, %r6795, 16, 8;
	mul.wide.u32 	%rd10566, %r6811, 256;
	or.b64  	%rd10567, %rd10565, %rd10566;
	cvt.u64.u32 	%rd10568, %r6796;
	and.b64  	%rd10569, %rd10568, 255;
	or.b64  	%rd10570, %rd10567, %rd10569;
	ld.local.v4.b32 	{%r6812, %r6813, %r6814, %r6815}, [%rd10294+96];
	bfe.u32 	%r6816, %r6815, 24, 8;
	bfe.u32 	%r6817, %r6814, 24, 8;
	bfe.u32 	%r6818, %r6814, 16, 8;
	bfe.u32 	%r6819, %r6814, 8, 8;
	bfe.u32 	%r6820, %r6814, 0, 8;
	bfe.u32 	%r6821, %r6813, 24, 8;
	bfe.u32 	%r6822, %r6812, 24, 8;
	bfe.u32 	%r6823, %r6812, 16, 8;
	bfe.u32 	%r6824, %r6812, 8, 8;
	bfe.u32 	%r6825, %r6812, 0, 8;
	cvt.u64.u32 	%rd10571, %r6825;
	shl.b64 	%rd10572, %rd10571, 56;
	cvt.u64.u32 	%rd10573, %r6824;
	shl.b64 	%rd10574, %rd10573, 48;
	and.b64  	%rd10575, %rd10574, 71776119061217280;
	or.b64  	%rd10576, %rd10575, %rd10572;
	cvt.u64.u32 	%rd10577, %r6823;
	shl.b64 	%rd10578, %rd10577, 40;
	and.b64  	%rd10579, %rd10578, 280375465082880;
	or.b64  	%rd10580, %rd10576, %rd10579;
	cvt.u64.u32 	%rd10581, %r6822;
	shl.b64 	%rd10582, %rd10581, 32;
	and.b64  	%rd10583, %rd10582, 1095216660480;
	or.b64  	%rd10584, %rd10580, %rd10583;
	bfe.u32 	%r6826, %r6813, 0, 8;
	mul.wide.u32 	%rd10585, %r6826, 16777216;
	or.b64  	%rd10586, %rd10584, %rd10585;
	bfe.u32 	%r6827, %r6813, 8, 8;
	mul.wide.u32 	%rd10587, %r6827, 65536;
	or.b64  	%rd10588, %rd10586, %rd10587;
	bfe.u32 	%r6828, %r6813, 16, 8;
	mul.wide.u32 	%rd10589, %r6828, 256;
	or.b64  	%rd10590, %rd10588, %rd10589;
	cvt.u64.u32 	%rd10591, %r6821;
	and.b64  	%rd10592, %rd10591, 255;
	or.b64  	%rd10593, %rd10590, %rd10592;
	cvt.u64.u32 	%rd10594, %r6820;
	shl.b64 	%rd10595, %rd10594, 56;
	cvt.u64.u32 	%rd10596, %r6819;
	shl.b64 	%rd10597, %rd10596, 48;
	and.b64  	%rd10598, %rd10597, 71776119061217280;
	or.b64  	%rd10599, %rd10598, %rd10595;
	cvt.u64.u32 	%rd10600, %r6818;
	shl.b64 	%rd10601, %rd10600, 40;
	and.b64  	%rd10602, %rd10601, 280375465082880;
	or.b64  	%rd10603, %rd10599, %rd10602;
	cvt.u64.u32 	%rd10604, %r6817;
	shl.b64 	%rd10605, %rd10604, 32;
	and.b64  	%rd10606, %rd10605, 1095216660480;
	or.b64  	%rd10607, %rd10603, %rd10606;
	bfe.u32 	%r6829, %r6815, 0, 8;
	mul.wide.u32 	%rd10608, %r6829, 16777216;
	or.b64  	%rd10609, %rd10607, %rd10608;
	bfe.u32 	%r6830, %r6815, 8, 8;
	mul.wide.u32 	%rd10610, %r6830, 65536;
	or.b64  	%rd10611, %rd10609, %rd10610;
	bfe.u32 	%r6831, %r6815, 16, 8;
	mul.wide.u32 	%rd10612, %r6831, 256;
	or.b64  	%rd10613, %rd10611, %rd10612;
	cvt.u64.u32 	%rd10614, %r6816;
	and.b64  	%rd10615, %rd10614, 255;
	or.b64  	%rd10616, %rd10613, %rd10615;
	ld.local.v4.b32 	{%r6832, %r6833, %r6834, %r6835}, [%rd10294+112];
	bfe.u32 	%r6836, %r6835, 24, 8;
	bfe.u32 	%r6837, %r6834, 24, 8;
	bfe.u32 	%r6838, %r6834, 16, 8;
	bfe.u32 	%r6839, %r6834, 8, 8;
	bfe.u32 	%r6840, %r6834, 0, 8;
	bfe.u32 	%r6841, %r6833, 24, 8;
	bfe.u32 	%r6842, %r6832, 24, 8;
	bfe.u32 	%r6843, %r6832, 16, 8;
	bfe.u32 	%r6844, %r6832, 8, 8;
	bfe.u32 	%r6845, %r6832, 0, 8;
	cvt.u64.u32 	%rd10617, %r6845;
	shl.b64 	%rd10618, %rd10617, 56;
	cvt.u64.u32 	%rd10619, %r6844;
	shl.b64 	%rd10620, %rd10619, 48;
	and.b64  	%rd10621, %rd10620, 71776119061217280;
	or.b64  	%rd10622, %rd10621, %rd10618;
	cvt.u64.u32 	%rd10623, %r6843;
	shl.b64 	%rd10624, %rd10623, 40;
	and.b64  	%rd10625, %rd10624, 280375465082880;
	or.b64  	%rd10626, %rd10622, %rd10625;
	cvt.u64.u32 	%rd10627, %r6842;
	shl.b64 	%rd10628, %rd10627, 32;
	and.b64  	%rd10629, %rd10628, 1095216660480;
	or.b64  	%rd10630, %rd10626, %rd10629;
	bfe.u32 	%r6846, %r6833, 0, 8;
	mul.wide.u32 	%rd10631, %r6846, 16777216;
	or.b64  	%rd10632, %rd10630, %rd10631;
	bfe.u32 	%r6847, %r6833, 8, 8;
	mul.wide.u32 	%rd10633, %r6847, 65536;
	or.b64  	%rd10634, %rd10632, %rd10633;
	bfe.u32 	%r6848, %r6833, 16, 8;
	mul.wide.u32 	%rd10635, %r6848, 256;
	or.b64  	%rd10636, %rd10634, %rd10635;
	cvt.u64.u32 	%rd10637, %r6841;
	and.b64  	%rd10638, %rd10637, 255;
	or.b64  	%rd10639, %rd10636, %rd10638;
	cvt.u64.u32 	%rd10640, %r6840;
	shl.b64 	%rd10641, %rd10640, 56;
	cvt.u64.u32 	%rd10642, %r6839;
	shl.b64 	%rd10643, %rd10642, 48;
	and.b64  	%rd10644, %rd10643, 71776119061217280;
	or.b64  	%rd10645, %rd10644, %rd10641;
	cvt.u64.u32 	%rd10646, %r6838;
	shl.b64 	%rd10647, %rd10646, 40;
	and.b64  	%rd10648, %rd10647, 280375465082880;
	or.b64  	%rd10649, %rd10645, %rd10648;
	cvt.u64.u32 	%rd10650, %r6837;
	shl.b64 	%rd10651, %rd10650, 32;
	and.b64  	%rd10652, %rd10651, 1095216660480;
	or.b64  	%rd10653, %rd10649, %rd10652;
	bfe.u32 	%r6849, %r6835, 0, 8;
	mul.wide.u32 	%rd10654, %r6849, 16777216;
	or.b64  	%rd10655, %rd10653, %rd10654;
	bfe.u32 	%r6850, %r6835, 8, 8;
	mul.wide.u32 	%rd10656, %r6850, 65536;
	or.b64  	%rd10657, %rd10655, %rd10656;
	bfe.u32 	%r6851, %r6835, 16, 8;
	mul.wide.u32 	%rd10658, %r6851, 256;
	or.b64  	%rd10659, %rd10657, %rd10658;
	cvt.u64.u32 	%rd10660, %r6836;
	and.b64  	%rd10661, %rd10660, 255;
	or.b64  	%rd10662, %rd10659, %rd10661;
	mov.b64 	{%r6852, %r6853}, %rd10340;
	shf.l.wrap.b32 	%r6854, %r6853, %r6852, 31;
	shf.l.wrap.b32 	%r6855, %r6852, %r6853, 31;
	mov.b64 	%rd10663, {%r6855, %r6854};
	shf.l.wrap.b32 	%r6856, %r6853, %r6852, 24;
	shf.l.wrap.b32 	%r6857, %r6852, %r6853, 24;
	mov.b64 	%rd10664, {%r6857, %r6856};
	xor.b64  	%rd10665, %rd10663, %rd10664;
	shr.u64 	%rd10666, %rd10340, 7;
	xor.b64  	%rd10667, %rd10665, %rd10666;
	mov.b64 	{%r6858, %r6859}, %rd10639;
	shf.l.wrap.b32 	%r6860, %r6859, %r6858, 13;
	shf.l.wrap.b32 	%r6861, %r6858, %r6859, 13;
	mov.b64 	%rd10668, {%r6861, %r6860};
	shf.l.wrap.b32 	%r6862, %r6858, %r6859, 3;
	shf.l.wrap.b32 	%r6863, %r6859, %r6858, 3;
	mov.b64 	%rd10669, {%r6863, %r6862};
	xor.b64  	%rd10670, %rd10668, %rd10669;
	shr.u64 	%rd10671, %rd10639, 6;
	xor.b64  	%rd10672, %rd10670, %rd10671;
	add.s64 	%rd10673, %rd10667, %rd10317;
	add.s64 	%rd10674, %rd10673, %rd10524;
	add.s64 	%rd10675, %rd10674, %rd10672;
	mov.b64 	{%r6864, %r6865}, %rd10363;
	shf.l.wrap.b32 	%r6866, %r6865, %r6864, 31;
	shf.l.wrap.b32 	%r6867, %r6864, %r6865, 31;
	mov.b64 	%rd10676, {%r6867, %r6866};
	shf.l.wrap.b32 	%r6868, %r6865, %r6864, 24;
	shf.l.wrap.b32 	%r6869, %r6864, %r6865, 24;
	mov.b64 	%rd10677, {%r6869, %r6868};
	xor.b64  	%rd10678, %rd10676, %rd10677;
	shr.u64 	%rd10679, %rd10363, 7;
	xor.b64  	%rd10680, %rd10678, %rd10679;
	mov.b64 	{%r6870, %r6871}, %rd10662;
	shf.l.wrap.b32 	%r6872, %r6871, %r6870, 13;
	shf.l.wrap.b32 	%r6873, %r6870, %r6871, 13;
	mov.b64 	%rd10681, {%r6873, %r6872};
	shf.l.wrap.b32 	%r6874, %r6870, %r6871, 3;
	shf.l.wrap.b32 	%r6875, %r6871, %r6870, 3;
	mov.b64 	%rd10682, {%r6875, %r6874};
	xor.b64  	%rd10683, %rd10681, %rd10682;
	shr.u64 	%rd10684, %rd10662, 6;
	xor.b64  	%rd10685, %rd10683, %rd10684;
	add.s64 	%rd10686, %rd10680, %rd10340;
	add.s64 	%rd10687, %rd10686, %rd10547;
	add.s64 	%rd10688, %rd10687, %rd10685;
	mov.b64 	{%r6876, %r6877}, %rd10386;
	shf.l.wrap.b32 	%r6878, %r6877, %r6876, 31;
	shf.l.wrap.b32 	%r6879, %r6876, %r6877, 31;
	mov.b64 	%rd10689, {%r6879, %r6878};
	shf.l.wrap.b32 	%r6880, %r6877, %r6876, 24;
	shf.l.wrap.b32 	%r6881, %r6876, %r6877, 24;
	mov.b64 	%rd10690, {%r6881, %r6880};
	xor.b64  	%rd10691, %rd10689, %rd10690;
	shr.u64 	%rd10692, %rd10386, 7;
	xor.b64  	%rd10693, %rd10691, %rd10692;
	mov.b64 	{%r6882, %r6883}, %rd10675;
	shf.l.wrap.b32 	%r6884, %r6883, %r6882, 13;
	shf.l.wrap.b32 	%r6885, %r6882, %r6883, 13;
	mov.b64 	%rd10694, {%r6885, %r6884};
	shf.l.wrap.b32 	%r6886, %r6882, %r6883, 3;
	shf.l.wrap.b32 	%r6887, %r6883, %r6882, 3;
	mov.b64 	%rd10695, {%r6887, %r6886};
	xor.b64  	%rd10696, %rd10694, %rd10695;
	shr.u64 	%rd10697, %rd10675, 6;
	xor.b64  	%rd10698, %rd10696, %rd10697;
	add.s64 	%rd10699, %rd10693, %rd10363;
	add.s64 	%rd10700, %rd10699, %rd10570;
	add.s64 	%rd10701, %rd10700, %rd10698;
	mov.b64 	{%r6888, %r6889}, %rd10409;
	shf.l.wrap.b32 	%r6890, %r6889, %r6888, 31;
	shf.l.wrap.b32 	%r6891, %r6888, %r6889, 31;
	mov.b64 	%rd10702, {%r6891, %r6890};
	shf.l.wrap.b32 	%r6892, %r6889, %r6888, 24;
	shf.l.wrap.b32 	%r6893, %r6888, %r6889, 24;
	mov.b64 	%rd10703, {%r6893, %r6892};
	xor.b64  	%rd10704, %rd10702, %rd10703;
	shr.u64 	%rd10705, %rd10409, 7;
	xor.b64  	%rd10706, %rd10704, %rd10705;
	mov.b64 	{%r6894, %r6895}, %rd10688;
	shf.l.wrap.b32 	%r6896, %r6895, %r6894, 13;
	shf.l.wrap.b32 	%r6897, %r6894, %r6895, 13;
	mov.b64 	%rd10707, {%r6897, %r6896};
	shf.l.wrap.b32 	%r6898, %r6894, %r6895, 3;
	shf.l.wrap.b32 	%r6899, %r6895, %r6894, 3;
	mov.b64 	%rd10708, {%r6899, %r6898};
	xor.b64  	%rd10709, %rd10707, %rd10708;
	shr.u64 	%rd10710, %rd10688, 6;
	xor.b64  	%rd10711, %rd10709, %rd10710;
	add.s64 	%rd10712, %rd10706, %rd10386;
	add.s64 	%rd10713, %rd10712, %rd10593;
	add.s64 	%rd10714, %rd10713, %rd10711;
	mov.b64 	{%r6900, %r6901}, %rd10432;
	shf.l.wrap.b32 	%r6902, %r6901, %r6900, 31;
	shf.l.wrap.b32 	%r6903, %r6900, %r6901, 31;
	mov.b64 	%rd10715, {%r6903, %r6902};
	shf.l.wrap.b32 	%r6904, %r6901, %r6900, 24;
	shf.l.wrap.b32 	%r6905, %r6900, %r6901, 24;
	mov.b64 	%rd10716, {%r6905, %r6904};
	xor.b64  	%rd10717, %rd10715, %rd10716;
	shr.u64 	%rd10718, %rd10432, 7;
	xor.b64  	%rd10719, %rd10717, %rd10718;
	mov.b64 	{%r6906, %r6907}, %rd10701;
	shf.l.wrap.b32 	%r6908, %r6907, %r6906, 13;
	shf.l.wrap.b32 	%r6909, %r6906, %r6907, 13;
	mov.b64 	%rd10720, {%r6909, %r6908};
	shf.l.wrap.b32 	%r6910, %r6906, %r6907, 3;
	shf.l.wrap.b32 	%r6911, %r6907, %r6906, 3;
	mov.b64 	%rd10721, {%r6911, %r6910};
	xor.b64  	%rd10722, %rd10720, %rd10721;
	shr.u64 	%rd10723, %rd10701, 6;
	xor.b64  	%rd10724, %rd10722, %rd10723;
	add.s64 	%rd10725, %rd10719, %rd10409;
	add.s64 	%rd10726, %rd10725, %rd10616;
	add.s64 	%rd10727, %rd10726, %rd10724;
	mov.b64 	{%r6912, %r6913}, %rd10455;
	shf.l.wrap.b32 	%r6914, %r6913, %r6912, 31;
	shf.l.wrap.b32 	%r6915, %r6912, %r6913, 31;
	mov.b64 	%rd10728, {%r6915, %r6914};
	shf.l.wrap.b32 	%r6916, %r6913, %r6912, 24;
	shf.l.wrap.b32 	%r6917, %r6912, %r6913, 24;
	mov.b64 	%rd10729, {%r6917, %r6916};
	xor.b64  	%rd10730, %rd10728, %rd10729;
	shr.u64 	%rd10731, %rd10455, 7;
	xor.b64  	%rd10732, %rd10730, %rd10731;
	mov.b64 	{%r6918, %r6919}, %rd10714;
	shf.l.wrap.b32 	%r6920, %r6919, %r6918, 13;
	shf.l.wrap.b32 	%r6921, %r6918, %r6919, 13;
	mov.b64 	%rd10733, {%r6921, %r6920};
	shf.l.wrap.b32 	%r6922, %r6918, %r6919, 3;
	shf.l.wrap.b32 	%r6923, %r6919, %r6918, 3;
	mov.b64 	%rd10734, {%r6923, %r6922};
	xor.b64  	%rd10735, %rd10733, %rd10734;
	shr.u64 	%rd10736, %rd10714, 6;
	xor.b64  	%rd10737, %rd10735, %rd10736;
	add.s64 	%rd10738, %rd10732, %rd10432;
	add.s64 	%rd10739, %rd10738, %rd10639;
	add.s64 	%rd10740, %rd10739, %rd10737;
	mov.b64 	{%r6924, %r6925}, %rd10478;
	shf.l.wrap.b32 	%r6926, %r6925, %r6924, 31;
	shf.l.wrap.b32 	%r6927, %r6924, %r6925, 31;
	mov.b64 	%rd10741, {%r6927, %r6926};
	shf.l.wrap.b32 	%r6928, %r6925, %r6924, 24;
	shf.l.wrap.b32 	%r6929, %r6924, %r6925, 24;
	mov.b64 	%rd10742, {%r6929, %r6928};
	xor.b64  	%rd10743, %rd10741, %rd10742;
	shr.u64 	%rd10744, %rd10478, 7;
	xor.b64  	%rd10745, %rd10743, %rd10744;
	mov.b64 	{%r6930, %r6931}, %rd10727;
	shf.l.wrap.b32 	%r6932, %r6931, %r6930, 13;
	shf.l.wrap.b32 	%r6933, %r6930, %r6931, 13;
	mov.b64 	%rd10746, {%r6933, %r6932};
	shf.l.wrap.b32 	%r6934, %r6930, %r6931, 3;
	shf.l.wrap.b32 	%r6935, %r6931, %r6930, 3;
	mov.b64 	%rd10747, {%r6935, %r6934};
	xor.b64  	%rd10748, %rd10746, %rd10747;
	shr.u64 	%rd10749, %rd10727, 6;
	xor.b64  	%rd10750, %rd10748, %rd10749;
	add.s64 	%rd10751, %rd10745, %rd10455;
	add.s64 	%rd10752, %rd10751, %rd10662;
	add.s64 	%rd10753, %rd10752, %rd10750;
	mov.b64 	{%r6936, %r6937}, %rd10501;
	shf.l.wrap.b32 	%r6938, %r6937, %r6936, 31;
	shf.l.wrap.b32 	%r6939, %r6936, %r6937, 31;
	mov.b64 	%rd10754, {%r6939, %r6938};
	shf.l.wrap.b32 	%r6940, %r6937, %r6936, 24;
	shf.l.wrap.b32 	%r6941, %r6936, %r6937, 24;
	mov.b64 	%rd10755, {%r6941, %r6940};
	xor.b64  	%rd10756, %rd10754, %rd10755;
	shr.u64 	%rd10757, %rd10501, 7;
	xor.b64  	%rd10758, %rd10756, %rd10757;
	mov.b64 	{%r6942, %r6943}, %rd10740;
	shf.l.wrap.b32 	%r6944, %r6943, %r6942, 13;
	shf.l.wrap.b32 	%r6945, %r6942, %r6943, 13;
	mov.b64 	%rd10759, {%r6945, %r6944};
	shf.l.wrap.b32 	%r6946, %r6942, %r6943, 3;
	shf.l.wrap.b32 	%r6947, %r6943, %r6942, 3;
	mov.b64 	%rd10760, {%r6947, %r6946};
	xor.b64  	%rd10761, %rd10759, %rd10760;
	shr.u64 	%rd10762, %rd10740, 6;
	xor.b64  	%rd10763, %rd10761, %rd10762;
	add.s64 	%rd10764, %rd10758, %rd10478;
	add.s64 	%rd10765, %rd10764, %rd10675;
	add.s64 	%rd10766, %rd10765, %rd10763;
	mov.b64 	{%r6948, %r6949}, %rd10524;
	shf.l.wrap.b32 	%r6950, %r6949, %r6948, 31;
	shf.l.wrap.b32 	%r6951, %r6948, %r6949, 31;
	mov.b64 	%rd10767, {%r6951, %r6950};
	shf.l.wrap.b32 	%r6952, %r6949, %r6948, 24;
	shf.l.wrap.b32 	%r6953, %r6948, %r6949, 24;
	mov.b64 	%rd10768, {%r6953, %r6952};
	xor.b64  	%rd10769, %rd10767, %rd10768;
	shr.u64 	%rd10770, %rd10524, 7;
	xor.b64  	%rd10771, %rd10769, %rd10770;
	mov.b64 	{%r6954, %r6955}, %rd10753;
	shf.l.wrap.b32 	%r6956, %r6955, %r6954, 13;
	shf.l.wrap.b32 	%r6957, %r6954, %r6955, 13;
	mov.b64 	%rd10772, {%r6957, %r6956};
	shf.l.wrap.b32 	%r6958, %r6954, %r6955, 3;
	shf.l.wrap.b32 	%r6959, %r6955, %r6954, 3;
	mov.b64 	%rd10773, {%r6959, %r6958};
	xor.b64  	%rd10774, %rd10772, %rd10773;
	shr.u64 	%rd10775, %rd10753, 6;
	xor.b64  	%rd10776, %rd10774, %rd10775;
	add.s64 	%rd10777, %rd10771, %rd10501;
	add.s64 	%rd10778, %rd10777, %rd10688;
	add.s64 	%rd10779, %rd10778, %rd10776;
	mov.b64 	{%r6960, %r6961}, %rd10547;
	shf.l.wrap.b32 	%r6962, %r6961, %r6960, 31;
	shf.l.wrap.b32 	%r6963, %r6960, %r6961, 31;
	mov.b64 	%rd10780, {%r6963, %r6962};
	shf.l.wrap.b32 	%r6964, %r6961, %r6960, 24;
	shf.l.wrap.b32 	%r6965, %r6960, %r6961, 24;
	mov.b64 	%rd10781, {%r6965, %r6964};
	xor.b64  	%rd10782, %rd10780, %rd10781;
	shr.u64 	%rd10783, %rd10547, 7;
	xor.b64  	%rd10784, %rd10782, %rd10783;
	mov.b64 	{%r6966, %r6967}, %rd10766;
	shf.l.wrap.b32 	%r6968, %r6967, %r6966, 13;
	shf.l.wrap.b32 	%r6969, %r6966, %r6967, 13;
	mov.b64 	%rd10785, {%r6969, %r6968};
	shf.l.wrap.b32 	%r6970, %r6966, %r6967, 3;
	shf.l.wrap.b32 	%r6971, %r6967, %r6966, 3;
	mov.b64 	%rd10786, {%r6971, %r6970};
	xor.b64  	%rd10787, %rd10785, %rd10786;
	shr.u64 	%rd10788, %rd10766, 6;
	xor.b64  	%rd10789, %rd10787, %rd10788;
	add.s64 	%rd10790, %rd10784, %rd10524;
	add.s64 	%rd10791, %rd10790, %rd10701;
	add.s64 	%rd10792, %rd10791, %rd10789;
	mov.b64 	{%r6972, %r6973}, %rd10570;
	shf.l.wrap.b32 	%r6974, %r6973, %r6972, 31;
	shf.l.wrap.b32 	%r6975, %r6972, %r6973, 31;
	mov.b64 	%rd10793, {%r6975, %r6974};
	shf.l.wrap.b32 	%r6976, %r6973, %r6972, 24;
	shf.l.wrap.b32 	%r6977, %r6972, %r6973, 24;
	mov.b64 	%rd10794, {%r6977, %r6976};
	xor.b64  	%rd10795, %rd10793, %rd10794;
	shr.u64 	%rd10796, %rd10570, 7;
	xor.b64  	%rd10797, %rd10795, %rd10796;
	mov.b64 	{%r6978, %r6979}, %rd10779;
	shf.l.wrap.b32 	%r6980, %r6979, %r6978, 13;
	shf.l.wrap.b32 	%r6981, %r6978, %r6979, 13;
	mov.b64 	%rd10798, {%r6981, %r6980};
	shf.l.wrap.b32 	%r6982, %r6978, %r6979, 3;
	shf.l.wrap.b32 	%r6983, %r6979, %r6978, 3;
	mov.b64 	%rd10799, {%r6983, %r6982};
	xor.b64  	%rd10800, %rd10798, %rd10799;
	shr.u64 	%rd10801, %rd10779, 6;
	xor.b64  	%rd10802, %rd10800, %rd10801;
	add.s64 	%rd10803, %rd10797, %rd10547;
	add.s64 	%rd10804, %rd10803, %rd10714;
	add.s64 	%rd10805, %rd10804, %rd10802;
	mov.b64 	{%r6984, %r6985}, %rd10593;
	shf.l.wrap.b32 	%r6986, %r6985, %r6984, 31;
	shf.l.wrap.b32 	%r6987, %r6984, %r6985, 31;
	mov.b64 	%rd10806, {%r6987, %r6986};
	shf.l.wrap.b32 	%r6988, %r6985, %r6984, 24;
	shf.l.wrap.b32 	%r6989, %r6984, %r6985, 24;
	mov.b64 	%rd10807, {%r6989, %r6988};
	xor.b64  	%rd10808, %rd10806, %rd10807;
	shr.u64 	%rd10809, %rd10593, 7;
	xor.b64  	%rd10810, %rd10808, %rd10809;
	mov.b64 	{%r6990, %r6991}, %rd10792;
	shf.l.wrap.b32 	%r6992, %r6991, %r6990, 13;
	shf.l.wrap.b32 	%r6993, %r6990, %r6991, 13;
	mov.b64 	%rd10811, {%r6993, %r6992};
	shf.l.wrap.b32 	%r6994, %r6990, %r6991, 3;
	shf.l.wrap.b32 	%r6995, %r6991, %r6990, 3;
	mov.b64 	%rd10812, {%r6995, %r6994};
	xor.b64  	%rd10813, %rd10811, %rd10812;
	shr.u64 	%rd10814, %rd10792, 6;
	xor.b64  	%rd10815, %rd10813, %rd10814;
	add.s64 	%rd10816, %rd10810, %rd10570;
	add.s64 	%rd10817, %rd10816, %rd10727;
	add.s64 	%rd10818, %rd10817, %rd10815;
	mov.b64 	{%r6996, %r6997}, %rd10616;
	shf.l.wrap.b32 	%r6998, %r6997, %r6996, 31;
	shf.l.wrap.b32 	%r6999, %r6996, %r6997, 31;
	mov.b64 	%rd10819, {%r6999, %r6998};
	shf.l.wrap.b32 	%r7000, %r6997, %r6996, 24;
	shf.l.wrap.b32 	%r7001, %r6996, %r6997, 24;
	mov.b64 	%rd10820, {%r7001, %r7000};
	xor.b64  	%rd10821, %rd10819, %rd10820;
	shr.u64 	%rd10822, %rd10616, 7;
	xor.b64  	%rd10823, %rd10821, %rd10822;
	mov.b64 	{%r7002, %r7003}, %rd10805;
	shf.l.wrap.b32 	%r7004, %r7003, %r7002, 13;
	shf.l.wrap.b32 	%r7005, %r7002, %r7003, 13;
	mov.b64 	%rd10824, {%r7005, %r7004};
	shf.l.wrap.b32 	%r7006, %r7002, %r7003, 3;
	shf.l.wrap.b32 	%r7007, %r7003, %r7002, 3;
	mov.b64 	%rd10825, {%r7007, %r7006};
	xor.b64  	%rd10826, %rd10824, %rd10825;
	shr.u64 	%rd10827, %rd10805, 6;
	xor.b64  	%rd10828, %rd10826, %rd10827;
	add.s64 	%rd10829, %rd10823, %rd10593;
	add.s64 	%rd10830, %rd10829, %rd10740;
	add.s64 	%rd10831, %rd10830, %rd10828;
	shf.l.wrap.b32 	%r7008, %r6859, %r6858, 31;
	shf.l.wrap.b32 	%r7009, %r6858, %r6859, 31;
	mov.b64 	%rd10832, {%r7009, %r7008};
	shf.l.wrap.b32 	%r7010, %r6859, %r6858, 24;
	shf.l.wrap.b32 	%r7011, %r6858, %r6859, 24;
	mov.b64 	%rd10833, {%r7011, %r7010};
	xor.b64  	%rd10834, %rd10832, %rd10833;
	shr.u64 	%rd10835, %rd10639, 7;
	xor.b64  	%rd10836, %rd10834, %rd10835;
	mov.b64 	{%r7012, %r7013}, %rd10818;
	shf.l.wrap.b32 	%r7014, %r7013, %r7012, 13;
	shf.l.wrap.b32 	%r7015, %r7012, %r7013, 13;
	mov.b64 	%rd10837, {%r7015, %r7014};
	shf.l.wrap.b32 	%r7016, %r7012, %r7013, 3;
	shf.l.wrap.b32 	%r7017, %r7013, %r7012, 3;
	mov.b64 	%rd10838, {%r7017, %r7016};
	xor.b64  	%rd10839, %rd10837, %rd10838;
	shr.u64 	%rd10840, %rd10818, 6;
	xor.b64  	%rd10841, %rd10839, %rd10840;
	add.s64 	%rd10842, %rd10836, %rd10616;
	add.s64 	%rd10843, %rd10842, %rd10753;
	add.s64 	%rd10844, %rd10843, %rd10841;
	shf.l.wrap.b32 	%r7018, %r6871, %r6870, 31;
	shf.l.wrap.b32 	%r7019, %r6870, %r6871, 31;
	mov.b64 	%rd10845, {%r7019, %r7018};
	shf.l.wrap.b32 	%r7020, %r6871, %r6870, 24;
	shf.l.wrap.b32 	%r7021, %r6870, %r6871, 24;
	mov.b64 	%rd10846, {%r7021, %r7020};
	xor.b64  	%rd10847, %rd10845, %rd10846;
	shr.u64 	%rd10848, %rd10662, 7;
	xor.b64  	%rd10849, %rd10847, %rd10848;
	mov.b64 	{%r7022, %r7023}, %rd10831;
	shf.l.wrap.b32 	%r7024, %r7023, %r7022, 13;
	shf.l.wrap.b32 	%r7025, %r7022, %r7023, 13;
	mov.b64 	%rd10850, {%r7025, %r7024};
	shf.l.wrap.b32 	%r7026, %r7022, %r7023, 3;
	shf.l.wrap.b32 	%r7027, %r7023, %r7022, 3;
	mov.b64 	%rd10851, {%r7027, %r7026};
	xor.b64  	%rd10852, %rd10850, %rd10851;
	shr.u64 	%rd10853, %rd10831, 6;
	xor.b64  	%rd10854, %rd10852, %rd10853;
	add.s64 	%rd10855, %rd10849, %rd10639;
	add.s64 	%rd10856, %rd10855, %rd10766;
	add.s64 	%rd10857, %rd10856, %rd10854;
	shf.l.wrap.b32 	%r7028, %r6883, %r6882, 31;
	shf.l.wrap.b32 	%r7029, %r6882, %r6883, 31;
	mov.b64 	%rd10858, {%r7029, %r7028};
	shf.l.wrap.b32 	%r7030, %r6883, %r6882, 24;
	shf.l.wrap.b32 	%r7031, %r6882, %r6883, 24;
	mov.b64 	%rd10859, {%r7031, %r7030};
	xor.b64  	%rd10860, %rd10858, %rd10859;
	shr.u64 	%rd10861, %rd10675, 7;
	xor.b64  	%rd10862, %rd10860, %rd10861;
	mov.b64 	{%r7032, %r7033}, %rd10844;
	shf.l.wrap.b32 	%r7034, %r7033, %r7032, 13;
	shf.l.wrap.b32 	%r7035, %r7032, %r7033, 13;
	mov.b64 	%rd10863, {%r7035, %r7034};
	shf.l.wrap.b32 	%r7036, %r7032, %r7033, 3;
	shf.l.wrap.b32 	%r7037, %r7033, %r7032, 3;
	mov.b64 	%rd10864, {%r7037, %r7036};
	xor.b64  	%rd10865, %rd10863, %rd10864;
	shr.u64 	%rd10866, %rd10844, 6;
	xor.b64  	%rd10867, %rd10865, %rd10866;
	add.s64 	%rd10868, %rd10862, %rd10662;
	add.s64 	%rd10869, %rd10868, %rd10779;
	add.s64 	%rd10870, %rd10869, %rd10867;
	shf.l.wrap.b32 	%r7038, %r6895, %r6894, 31;
	shf.l.wrap.b32 	%r7039, %r6894, %r6895, 31;
	mov.b64 	%rd10871, {%r7039, %r7038};
	shf.l.wrap.b32 	%r7040, %r6895, %r6894, 24;
	shf.l.wrap.b32 	%r7041, %r6894, %r6895, 24;
	mov.b64 	%rd10872, {%r7041, %r7040};
	xor.b64  	%rd10873, %rd10871, %rd10872;
	shr.u64 	%rd10874, %rd10688, 7;
	xor.b64  	%rd10875, %rd10873, %rd10874;
	mov.b64 	{%r7042, %r7043}, %rd10857;
	shf.l.wrap.b32 	%r7044, %r7043, %r7042, 13;
	shf.l.wrap.b32 	%r7045, %r7042, %r7043, 13;
	mov.b64 	%rd10876, {%r7045, %r7044};
	shf.l.wrap.b32 	%r7046, %r7042, %r7043, 3;
	shf.l.wrap.b32 	%r7047, %r7043, %r7042, 3;
	mov.b64 	%rd10877, {%r7047, %r7046};
	xor.b64  	%rd10878, %rd10876, %rd10877;
	shr.u64 	%rd10879, %rd10857, 6;
	xor.b64  	%rd10880, %rd10878, %rd10879;
	add.s64 	%rd10881, %rd10875, %rd10675;
	add.s64 	%rd10882, %rd10881, %rd10792;
	add.s64 	%rd10883, %rd10882, %rd10880;
	shf.l.wrap.b32 	%r7048, %r6907, %r6906, 31;
	shf.l.wrap.b32 	%r7049, %r6906, %r6907, 31;
	mov.b64 	%rd10884, {%r7049, %r7048};
	shf.l.wrap.b32 	%r7050, %r6907, %r6906, 24;
	shf.l.wrap.b32 	%r7051, %r6906, %r6907, 24;
	mov.b64 	%rd10885, {%r7051, %r7050};
	xor.b64  	%rd10886, %rd10884, %rd10885;
	shr.u64 	%rd10887, %rd10701, 7;
	xor.b64  	%rd10888, %rd10886, %rd10887;
	mov.b64 	{%r7052, %r7053}, %rd10870;
	shf.l.wrap.b32 	%r7054, %r7053, %r7052, 13;
	shf.l.wrap.b32 	%r7055, %r7052, %r7053, 13;
	mov.b64 	%rd10889, {%r7055, %r7054};
	shf.l.wrap.b32 	%r7056, %r7052, %r7053, 3;
	shf.l.wrap.b32 	%r7057, %r7053, %r7052, 3;
	mov.b64 	%rd10890, {%r7057, %r7056};
	xor.b64  	%rd10891, %rd10889, %rd10890;
	shr.u64 	%rd10892, %rd10870, 6;
	xor.b64  	%rd10893, %rd10891, %rd10892;
	add.s64 	%rd10894, %rd10888, %rd10688;
	add.s64 	%rd10895, %rd10894, %rd10805;
	add.s64 	%rd10896, %rd10895, %rd10893;
	shf.l.wrap.b32 	%r7058, %r6919, %r6918, 31;
	shf.l.wrap.b32 	%r7059, %r6918, %r6919, 31;
	mov.b64 	%rd10897, {%r7059, %r7058};
	shf.l.wrap.b32 	%r7060, %r6919, %r6918, 24;
	shf.l.wrap.b32 	%r7061, %r6918, %r6919, 24;
	mov.b64 	%rd10898, {%r7061, %r7060};
	xor.b64  	%rd10899, %rd10897, %rd10898;
	shr.u64 	%rd10900, %rd10714, 7;
	xor.b64  	%rd10901, %rd10899, %rd10900;
	mov.b64 	{%r7062, %r7063}, %rd10883;
	shf.l.wrap.b32 	%r7064, %r7063, %r7062, 13;
	shf.l.wrap.b32 	%r7065, %r7062, %r7063, 13;
	mov.b64 	%rd10902, {%r7065, %r7064};
	shf.l.wrap.b32 	%r7066, %r7062, %r7063, 3;
	shf.l.wrap.b32 	%r7067, %r7063, %r7062, 3;
	mov.b64 	%rd10903, {%r7067, %r7066};
	xor.b64  	%rd10904, %rd10902, %rd10903;
	shr.u64 	%rd10905, %rd10883, 6;
	xor.b64  	%rd10906, %rd10904, %rd10905;
	add.s64 	%rd10907, %rd10901, %rd10701;
	add.s64 	%rd10908, %rd10907, %rd10818;
	add.s64 	%rd10909, %rd10908, %rd10906;
	shf.l.wrap.b32 	%r7068, %r6931, %r6930, 31;
	shf.l.wrap.b32 	%r7069, %r6930, %r6931, 31;
	mov.b64 	%rd10910, {%r7069, %r7068};
	shf.l.wrap.b32 	%r7070, %r6931, %r6930, 24;
	shf.l.wrap.b32 	%r7071, %r6930, %r6931, 24;
	mov.b64 	%rd10911, {%r7071, %r7070};
	xor.b64  	%rd10912, %rd10910, %rd10911;
	shr.u64 	%rd10913, %rd10727, 7;
	xor.b64  	%rd10914, %rd10912, %rd10913;
	mov.b64 	{%r7072, %r7073}, %rd10896;
	shf.l.wrap.b32 	%r7074, %r7073, %r7072, 13;
	shf.l.wrap.b32 	%r7075, %r7072, %r7073, 13;
	mov.b64 	%rd10915, {%r7075, %r7074};
	shf.l.wrap.b32 	%r7076, %r7072, %r7073, 3;
	shf.l.wrap.b32 	%r7077, %r7073, %r7072, 3;
	mov.b64 	%rd10916, {%r7077, %r7076};
	xor.b64  	%rd10917, %rd10915, %rd10916;
	shr.u64 	%rd10918, %rd10896, 6;
	xor.b64  	%rd10919, %rd10917, %rd10918;
	add.s64 	%rd10920, %rd10914, %rd10714;
	add.s64 	%rd10921, %rd10920, %rd10831;
	add.s64 	%rd10922, %rd10921, %rd10919;
	shf.l.wrap.b32 	%r7078, %r6943, %r6942, 31;
	shf.l.wrap.b32 	%r7079, %r6942, %r6943, 31;
	mov.b64 	%rd10923, {%r7079, %r7078};
	shf.l.wrap.b32 	%r7080, %r6943, %r6942, 24;
	shf.l.wrap.b32 	%r7081, %r6942, %r6943, 24;
	mov.b64 	%rd10924, {%r7081, %r7080};
	xor.b64  	%rd10925, %rd10923, %rd10924;
	shr.u64 	%rd10926, %rd10740, 7;
	xor.b64  	%rd10927, %rd10925, %rd10926;
	mov.b64 	{%r7082, %r7083}, %rd10909;
	shf.l.wrap.b32 	%r7084, %r7083, %r7082, 13;
	shf.l.wrap.b32 	%r7085, %r7082, %r7083, 13;
	mov.b64 	%rd10928, {%r7085, %r7084};
	shf.l.wrap.b32 	%r7086, %r7082, %r7083, 3;
	shf.l.wrap.b32 	%r7087, %r7083, %r7082, 3;
	mov.b64 	%rd10929, {%r7087, %r7086};
	xor.b64  	%rd10930, %rd10928, %rd10929;
	shr.u64 	%rd10931, %rd10909, 6;
	xor.b64  	%rd10932, %rd10930, %rd10931;
	add.s64 	%rd10933, %rd10927, %rd10727;
	add.s64 	%rd10934, %rd10933, %rd10844;
	add.s64 	%rd10935, %rd10934, %rd10932;
	shf.l.wrap.b32 	%r7088, %r6955, %r6954, 31;
	shf.l.wrap.b32 	%r7089, %r6954, %r6955, 31;
	mov.b64 	%rd10936, {%r7089, %r7088};
	shf.l.wrap.b32 	%r7090, %r6955, %r6954, 24;
	shf.l.wrap.b32 	%r7091, %r6954, %r6955, 24;
	mov.b64 	%rd10937, {%r7091, %r7090};
	xor.b64  	%rd10938, %rd10936, %rd10937;
	shr.u64 	%rd10939, %rd10753, 7;
	xor.b64  	%rd10940, %rd10938, %rd10939;
	mov.b64 	{%r7092, %r7093}, %rd10922;
	shf.l.wrap.b32 	%r7094, %r7093, %r7092, 13;
	shf.l.wrap.b32 	%r7095, %r7092, %r7093, 13;
	mov.b64 	%rd10941, {%r7095, %r7094};
	shf.l.wrap.b32 	%r7096, %r7092, %r7093, 3;
	shf.l.wrap.b32 	%r7097, %r7093, %r7092, 3;
	mov.b64 	%rd10942, {%r7097, %r7096};
	xor.b64  	%rd10943, %rd10941, %rd10942;
	shr.u64 	%rd10944, %rd10922, 6;
	xor.b64  	%rd10945, %rd10943, %rd10944;
	add.s64 	%rd10946, %rd10940, %rd10740;
	add.s64 	%rd10947, %rd10946, %rd10857;
	add.s64 	%rd10948, %rd10947, %rd10945;
	shf.l.wrap.b32 	%r7098, %r6967, %r6966, 31;
	shf.l.wrap.b32 	%r7099, %r6966, %r6967, 31;
	mov.b64 	%rd10949, {%r7099, %r7098};
	shf.l.wrap.b32 	%r7100, %r6967, %r6966, 24;
	shf.l.wrap.b32 	%r7101, %r6966, %r6967, 24;
	mov.b64 	%rd10950, {%r7101, %r7100};
	xor.b64  	%rd10951, %rd10949, %rd10950;
	shr.u64 	%rd10952, %rd10766, 7;
	xor.b64  	%rd10953, %rd10951, %rd10952;
	mov.b64 	{%r7102, %r7103}, %rd10935;
	shf.l.wrap.b32 	%r7104, %r7103, %r7102, 13;
	shf.l.wrap.b32 	%r7105, %r7102, %r7103, 13;
	mov.b64 	%rd10954, {%r7105, %r7104};
	shf.l.wrap.b32 	%r7106, %r7102, %r7103, 3;
	shf.l.wrap.b32 	%r7107, %r7103, %r7102, 3;
	mov.b64 	%rd10955, {%r7107, %r7106};
	xor.b64  	%rd10956, %rd10954, %rd10955;
	shr.u64 	%rd10957, %rd10935, 6;
	xor.b64  	%rd10958, %rd10956, %rd10957;
	add.s64 	%rd10959, %rd10953, %rd10753;
	add.s64 	%rd10960, %rd10959, %rd10870;
	add.s64 	%rd10961, %rd10960, %rd10958;
	shf.l.wrap.b32 	%r7108, %r6979, %r6978, 31;
	shf.l.wrap.b32 	%r7109, %r6978, %r6979, 31;
	mov.b64 	%rd10962, {%r7109, %r7108};
	shf.l.wrap.b32 	%r7110, %r6979, %r6978, 24;
	shf.l.wrap.b32 	%r7111, %r6978, %r6979, 24;
	mov.b64 	%rd10963, {%r7111, %r7110};
	xor.b64  	%rd10964, %rd10962, %rd10963;
	shr.u64 	%rd10965, %rd10779, 7;
	xor.b64  	%rd10966, %rd10964, %rd10965;
	mov.b64 	{%r7112, %r7113}, %rd10948;
	shf.l.wrap.b32 	%r7114, %r7113, %r7112, 13;
	shf.l.wrap.b32 	%r7115, %r7112, %r7113, 13;
	mov.b64 	%rd10967, {%r7115, %r7114};
	shf.l.wrap.b32 	%r7116, %r7112, %r7113, 3;
	shf.l.wrap.b32 	%r7117, %r7113, %r7112, 3;
	mov.b64 	%rd10968, {%r7117, %r7116};
	xor.b64  	%rd10969, %rd10967, %rd10968;
	shr.u64 	%rd10970, %rd10948, 6;
	xor.b64  	%rd10971, %rd10969, %rd10970;
	add.s64 	%rd10972, %rd10966, %rd10766;
	add.s64 	%rd10973, %rd10972, %rd10883;
	add.s64 	%rd10974, %rd10973, %rd10971;
	shf.l.wrap.b32 	%r7118, %r6991, %r6990, 31;
	shf.l.wrap.b32 	%r7119, %r6990, %r6991, 31;
	mov.b64 	%rd10975, {%r7119, %r7118};
	shf.l.wrap.b32 	%r7120, %r6991, %r6990, 24;
	shf.l.wrap.b32 	%r7121, %r6990, %r6991, 24;
	mov.b64 	%rd10976, {%r7121, %r7120};
	xor.b64  	%rd10977, %rd10975, %rd10976;
	shr.u64 	%rd10978, %rd10792, 7;
	xor.b64  	%rd10979, %rd10977, %rd10978;
	mov.b64 	{%r7122, %r7123}, %rd10961;
	shf.l.wrap.b32 	%r7124, %r7123, %r7122, 13;
	shf.l.wrap.b32 	%r7125, %r7122, %r7123, 13;
	mov.b64 	%rd10980, {%r7125, %r7124};
	shf.l.wrap.b32 	%r7126, %r7122, %r7123, 3;
	shf.l.wrap.b32 	%r7127, %r7123, %r7122, 3;
	mov.b64 	%rd10981, {%r7127, %r7126};
	xor.b64  	%rd10982, %rd10980, %rd10981;
	shr.u64 	%rd10983, %rd10961, 6;
	xor.b64  	%rd10984, %rd10982, %rd10983;
	add.s64 	%rd10985, %rd10979, %rd10779;
	add.s64 	%rd10986, %rd10985, %rd10896;
	add.s64 	%rd10987, %rd10986, %rd10984;
	shf.l.wrap.b32 	%r7128, %r7003, %r7002, 31;
	shf.l.wrap.b32 	%r7129, %r7002, %r7003, 31;
	mov.b64 	%rd10988, {%r7129, %r7128};
	shf.l.wrap.b32 	%r7130, %r7003, %r7002, 24;
	shf.l.wrap.b32 	%r7131, %r7002, %r7003, 24;
	mov.b64 	%rd10989, {%r7131, %r7130};
	xor.b64  	%rd10990, %rd10988, %rd10989;
	shr.u64 	%rd10991, %rd10805, 7;
	xor.b64  	%rd10992, %rd10990, %rd10991;
	mov.b64 	{%r7132, %r7133}, %rd10974;
	shf.l.wrap.b32 	%r7134, %r7133, %r7132, 13;
	shf.l.wrap.b32 	%r7135, %r7132, %r7133, 13;
	mov.b64 	%rd10993, {%r7135, %r7134};
	shf.l.wrap.b32 	%r7136, %r7132, %r7133, 3;
	shf.l.wrap.b32 	%r7137, %r7133, %r7132, 3;
	mov.b64 	%rd10994, {%r7137, %r7136};
	xor.b64  	%rd10995, %rd10993, %rd10994;
	shr.u64 	%rd10996, %rd10974, 6;
	xor.b64  	%rd10997, %rd10995, %rd10996;
	add.s64 	%rd10998, %rd10992, %rd10792;
	add.s64 	%rd10999, %rd10998, %rd10909;
	add.s64 	%rd11000, %rd10999, %rd10997;
	shf.l.wrap.b32 	%r7138, %r7013, %r7012, 31;
	shf.l.wrap.b32 	%r7139, %r7012, %r7013, 31;
	mov.b64 	%rd11001, {%r7139, %r7138};
	shf.l.wrap.b32 	%r7140, %r7013, %r7012, 24;
	shf.l.wrap.b32 	%r7141, %r7012, %r7013, 24;
	mov.b64 	%rd11002, {%r7141, %r7140};
	xor.b64  	%rd11003, %rd11001, %rd11002;
	shr.u64 	%rd11004, %rd10818, 7;
	xor.b64  	%rd11005, %rd11003, %rd11004;
	mov.b64 	{%r7142, %r7143}, %rd10987;
	shf.l.wrap.b32 	%r7144, %r7143, %r7142, 13;
	shf.l.wrap.b32 	%r7145, %r7142, %r7143, 13;
	mov.b64 	%rd11006, {%r7145, %r7144};
	shf.l.wrap.b32 	%r7146, %r7142, %r7143, 3;
	shf.l.wrap.b32 	%r7147, %r7143, %r7142, 3;
	mov.b64 	%rd11007, {%r7147, %r7146};
	xor.b64  	%rd11008, %rd11006, %rd11007;
	shr.u64 	%rd11009, %rd10987, 6;
	xor.b64  	%rd11010, %rd11008, %rd11009;
	add.s64 	%rd11011, %rd11005, %rd10805;
	add.s64 	%rd11012, %rd11011, %rd10922;
	add.s64 	%rd11013, %rd11012, %rd11010;
	shf.l.wrap.b32 	%r7148, %r7023, %r7022, 31;
	shf.l.wrap.b32 	%r7149, %r7022, %r7023, 31;
	mov.b64 	%rd11014, {%r7149, %r7148};
	shf.l.wrap.b32 	%r7150, %r7023, %r7022, 24;
	shf.l.wrap.b32 	%r7151, %r7022, %r7023, 24;
	mov.b64 	%rd11015, {%r7151, %r7150};
	xor.b64  	%rd11016, %rd11014, %rd11015;
	shr.u64 	%rd11017, %rd10831, 7;
	xor.b64  	%rd11018, %rd11016, %rd11017;
	mov.b64 	{%r7152, %r7153}, %rd11000;
	shf.l.wrap.b32 	%r7154, %r7153, %r7152, 13;
	shf.l.wrap.b32 	%r7155, %r7152, %r7153, 13;
	mov.b64 	%rd11019, {%r7155, %r7154};
	shf.l.wrap.b32 	%r7156, %r7152, %r7153, 3;
	shf.l.wrap.b32 	%r7157, %r7153, %r7152, 3;
	mov.b64 	%rd11020, {%r7157, %r7156};
	xor.b64  	%rd11021, %rd11019, %rd11020;
	shr.u64 	%rd11022, %rd11000, 6;
	xor.b64  	%rd11023, %rd11021, %rd11022;
	add.s64 	%rd11024, %rd11018, %rd10818;
	add.s64 	%rd11025, %rd11024, %rd10935;
	add.s64 	%rd11026, %rd11025, %rd11023;
	shf.l.wrap.b32 	%r7158, %r7033, %r7032, 31;
	shf.l.wrap.b32 	%r7159, %r7032, %r7033, 31;
	mov.b64 	%rd11027, {%r7159, %r7158};
	shf.l.wrap.b32 	%r7160, %r7033, %r7032, 24;
	shf.l.wrap.b32 	%r7161, %r7032, %r7033, 24;
	mov.b64 	%rd11028, {%r7161, %r7160};
	xor.b64  	%rd11029, %rd11027, %rd11028;
	shr.u64 	%rd11030, %rd10844, 7;
	xor.b64  	%rd11031, %rd11029, %rd11030;
	mov.b64 	{%r7162, %r7163}, %rd11013;
	shf.l.wrap.b32 	%r7164, %r7163, %r7162, 13;
	shf.l.wrap.b32 	%r7165, %r7162, %r7163, 13;
	mov.b64 	%rd11032, {%r7165, %r7164};
	shf.l.wrap.b32 	%r7166, %r7162, %r7163, 3;
	shf.l.wrap.b32 	%r7167, %r7163, %r7162, 3;
	mov.b64 	%rd11033, {%r7167, %r7166};
	xor.b64  	%rd11034, %rd11032, %rd11033;
	shr.u64 	%rd11035, %rd11013, 6;
	xor.b64  	%rd11036, %rd11034, %rd11035;
	add.s64 	%rd11037, %rd11031, %rd10831;
	add.s64 	%rd11038, %rd11037, %rd10948;
	add.s64 	%rd11039, %rd11038, %rd11036;
	shf.l.wrap.b32 	%r7168, %r7043, %r7042, 31;
	shf.l.wrap.b32 	%r7169, %r7042, %r7043, 31;
	mov.b64 	%rd11040, {%r7169, %r7168};
	shf.l.wrap.b32 	%r7170, %r7043, %r7042, 24;
	shf.l.wrap.b32 	%r7171, %r7042, %r7043, 24;
	mov.b64 	%rd11041, {%r7171, %r7170};
	xor.b64  	%rd11042, %rd11040, %rd11041;
	shr.u64 	%rd11043, %rd10857, 7;
	xor.b64  	%rd11044, %rd11042, %rd11043;
	mov.b64 	{%r7172, %r7173}, %rd11026;
	shf.l.wrap.b32 	%r7174, %r7173, %r7172, 13;
	shf.l.wrap.b32 	%r7175, %r7172, %r7173, 13;
	mov.b64 	%rd11045, {%r7175, %r7174};
	shf.l.wrap.b32 	%r7176, %r7172, %r7173, 3;
	shf.l.wrap.b32 	%r7177, %r7173, %r7172, 3;
	mov.b64 	%rd11046, {%r7177, %r7176};
	xor.b64  	%rd11047, %rd11045, %rd11046;
	shr.u64 	%rd11048, %rd11026, 6;
	xor.b64  	%rd11049, %rd11047, %rd11048;
	add.s64 	%rd11050, %rd11044, %rd10844;
	add.s64 	%rd11051, %rd11050, %rd10961;
	add.s64 	%rd11052, %rd11051, %rd11049;
	shf.l.wrap.b32 	%r7178, %r7053, %r7052, 31;
	shf.l.wrap.b32 	%r7179, %r7052, %r7053, 31;
	mov.b64 	%rd11053, {%r7179, %r7178};
	shf.l.wrap.b32 	%r7180, %r7053, %r7052, 24;
	shf.l.wrap.b32 	%r7181, %r7052, %r7053, 24;
	mov.b64 	%rd11054, {%r7181, %r7180};
	xor.b64  	%rd11055, %rd11053, %rd11054;
	shr.u64 	%rd11056, %rd10870, 7;
	xor.b64  	%rd11057, %rd11055, %rd11056;
	mov.b64 	{%r7182, %r7183}, %rd11039;
	shf.l.wrap.b32 	%r7184, %r7183, %r7182, 13;
	shf.l.wrap.b32 	%r7185, %r7182, %r7183, 13;
	mov.b64 	%rd11058, {%r7185, %r7184};
	shf.l.wrap.b32 	%r7186, %r7182, %r7183, 3;
	shf.l.wrap.b32 	%r7187, %r7183, %r7182, 3;
	mov.b64 	%rd11059, {%r7187, %r7186};
	xor.b64  	%rd11060, %rd11058, %rd11059;
	shr.u64 	%rd11061, %rd11039, 6;
	xor.b64  	%rd11062, %rd11060, %rd11061;
	add.s64 	%rd11063, %rd11057, %rd10857;
	add.s64 	%rd11064, %rd11063, %rd10974;
	add.s64 	%rd11065, %rd11064, %rd11062;
	shf.l.wrap.b32 	%r7188, %r7063, %r7062, 31;
	shf.l.wrap.b32 	%r7189, %r7062, %r7063, 31;
	mov.b64 	%rd11066, {%r7189, %r7188};
	shf.l.wrap.b32 	%r7190, %r7063, %r7062, 24;
	shf.l.wrap.b32 	%r7191, %r7062, %r7063, 24;
	mov.b64 	%rd11067, {%r7191, %r7190};
	xor.b64  	%rd11068, %rd11066, %rd11067;
	shr.u64 	%rd11069, %rd10883, 7;
	xor.b64  	%rd11070, %rd11068, %rd11069;
	mov.b64 	{%r7192, %r7193}, %rd11052;
	shf.l.wrap.b32 	%r7194, %r7193, %r7192, 13;
	shf.l.wrap.b32 	%r7195, %r7192, %r7193, 13;
	mov.b64 	%rd11071, {%r7195, %r7194};
	shf.l.wrap.b32 	%r7196, %r7192, %r7193, 3;
	shf.l.wrap.b32 	%r7197, %r7193, %r7192, 3;
	mov.b64 	%rd11072, {%r7197, %r7196};
	xor.b64  	%rd11073, %rd11071, %rd11072;
	shr.u64 	%rd11074, %rd11052, 6;
	xor.b64  	%rd11075, %rd11073, %rd11074;
	add.s64 	%rd11076, %rd11070, %rd10870;
	add.s64 	%rd11077, %rd11076, %rd10987;
	add.s64 	%rd11078, %rd11077, %rd11075;
	shf.l.wrap.b32 	%r7198, %r7073, %r7072, 31;
	shf.l.wrap.b32 	%r7199, %r7072, %r7073, 31;
	mov.b64 	%rd11079, {%r7199, %r7198};
	shf.l.wrap.b32 	%r7200, %r7073, %r7072, 24;
	shf.l.wrap.b32 	%r7201, %r7072, %r7073, 24;
	mov.b64 	%rd11080, {%r7201, %r7200};
	xor.b64  	%rd11081, %rd11079, %rd11080;
	shr.u64 	%rd11082, %rd10896, 7;
	xor.b64  	%rd11083, %rd11081, %rd11082;
	mov.b64 	{%r7202, %r7203}, %rd11065;
	shf.l.wrap.b32 	%r7204, %r7203, %r7202, 13;
	shf.l.wrap.b32 	%r7205, %r7202, %r7203, 13;
	mov.b64 	%rd11084, {%r7205, %r7204};
	shf.l.wrap.b32 	%r7206, %r7202, %r7203, 3;
	shf.l.wrap.b32 	%r7207, %r7203, %r7202, 3;
	mov.b64 	%rd11085, {%r7207, %r7206};
	xor.b64  	%rd11086, %rd11084, %rd11085;
	shr.u64 	%rd11087, %rd11065, 6;
	xor.b64  	%rd11088, %rd11086, %rd11087;
	add.s64 	%rd11089, %rd11083, %rd10883;
	add.s64 	%rd11090, %rd11089, %rd11000;
	add.s64 	%rd11091, %rd11090, %rd11088;
	shf.l.wrap.b32 	%r7208, %r7083, %r7082, 31;
	shf.l.wrap.b32 	%r7209, %r7082, %r7083, 31;
	mov.b64 	%rd11092, {%r7209, %r7208};
	shf.l.wrap.b32 	%r7210, %r7083, %r7082, 24;
	shf.l.wrap.b32 	%r7211, %r7082, %r7083, 24;
	mov.b64 	%rd11093, {%r7211, %r7210};
	xor.b64  	%rd11094, %rd11092, %rd11093;
	shr.u64 	%rd11095, %rd10909, 7;
	xor.b64  	%rd11096, %rd11094, %rd11095;
	mov.b64 	{%r7212, %r7213}, %rd11078;
	shf.l.wrap.b32 	%r7214, %r7213, %r7212, 13;
	shf.l.wrap.b32 	%r7215, %r7212, %r7213, 13;
	mov.b64 	%rd11097, {%r7215, %r7214};
	shf.l.wrap.b32 	%r7216, %r7212, %r7213, 3;
	shf.l.wrap.b32 	%r7217, %r7213, %r7212, 3;
	mov.b64 	%rd11098, {%r7217, %r7216};
	xor.b64  	%rd11099, %rd11097, %rd11098;
	shr.u64 	%rd11100, %rd11078, 6;
	xor.b64  	%rd11101, %rd11099, %rd11100;
	add.s64 	%rd11102, %rd11096, %rd10896;
	add.s64 	%rd11103, %rd11102, %rd11013;
	add.s64 	%rd11104, %rd11103, %rd11101;
	shf.l.wrap.b32 	%r7218, %r7093, %r7092, 31;
	shf.l.wrap.b32 	%r7219, %r7092, %r7093, 31;
	mov.b64 	%rd11105, {%r7219, %r7218};
	shf.l.wrap.b32 	%r7220, %r7093, %r7092, 24;
	shf.l.wrap.b32 	%r7221, %r7092, %r7093, 24;
	mov.b64 	%rd11106, {%r7221, %r7220};
	xor.b64  	%rd11107, %rd11105, %rd11106;
	shr.u64 	%rd11108, %rd10922, 7;
	xor.b64  	%rd11109, %rd11107, %rd11108;
	mov.b64 	{%r7222, %r7223}, %rd11091;
	shf.l.wrap.b32 	%r7224, %r7223, %r7222, 13;
	shf.l.wrap.b32 	%r7225, %r7222, %r7223, 13;
	mov.b64 	%rd11110, {%r7225, %r7224};
	shf.l.wrap.b32 	%r7226, %r7222, %r7223, 3;
	shf.l.wrap.b32 	%r7227, %r7223, %r7222, 3;
	mov.b64 	%rd11111, {%r7227, %r7226};
	xor.b64  	%rd11112, %rd11110, %rd11111;
	shr.u64 	%rd11113, %rd11091, 6;
	xor.b64  	%rd11114, %rd11112, %rd11113;
	add.s64 	%rd11115, %rd11109, %rd10909;
	add.s64 	%rd11116, %rd11115, %rd11026;
	add.s64 	%rd11117, %rd11116, %rd11114;
	shf.l.wrap.b32 	%r7228, %r7103, %r7102, 31;
	shf.l.wrap.b32 	%r7229, %r7102, %r7103, 31;
	mov.b64 	%rd11118, {%r7229, %r7228};
	shf.l.wrap.b32 	%r7230, %r7103, %r7102, 24;
	shf.l.wrap.b32 	%r7231, %r7102, %r7103, 24;
	mov.b64 	%rd11119, {%r7231, %r7230};
	xor.b64  	%rd11120, %rd11118, %rd11119;
	shr.u64 	%rd11121, %rd10935, 7;
	xor.b64  	%rd11122, %rd11120, %rd11121;
	mov.b64 	{%r7232, %r7233}, %rd11104;
	shf.l.wrap.b32 	%r7234, %r7233, %r7232, 13;
	shf.l.wrap.b32 	%r7235, %r7232, %r7233, 13;
	mov.b64 	%rd11123, {%r7235, %r7234};
	shf.l.wrap.b32 	%r7236, %r7232, %r7233, 3;
	shf.l.wrap.b32 	%r7237, %r7233, %r7232, 3;
	mov.b64 	%rd11124, {%r7237, %r7236};
	xor.b64  	%rd11125, %rd11123, %rd11124;
	shr.u64 	%rd11126, %rd11104, 6;
	xor.b64  	%rd11127, %rd11125, %rd11126;
	add.s64 	%rd11128, %rd11122, %rd10922;
	add.s64 	%rd11129, %rd11128, %rd11039;
	add.s64 	%rd11130, %rd11129, %rd11127;
	shf.l.wrap.b32 	%r7238, %r7113, %r7112, 31;
	shf.l.wrap.b32 	%r7239, %r7112, %r7113, 31;
	mov.b64 	%rd11131, {%r7239, %r7238};
	shf.l.wrap.b32 	%r7240, %r7113, %r7112, 24;
	shf.l.wrap.b32 	%r7241, %r7112, %r7113, 24;
	mov.b64 	%rd11132, {%r7241, %r7240};
	xor.b64  	%rd11133, %rd11131, %rd11132;
	shr.u64 	%rd11134, %rd10948, 7;
	xor.b64  	%rd11135, %rd11133, %rd11134;
	mov.b64 	{%r7242, %r7243}, %rd11117;
	shf.l.wrap.b32 	%r7244, %r7243, %r7242, 13;
	shf.l.wrap.b32 	%r7245, %r7242, %r7243, 13;
	mov.b64 	%rd11136, {%r7245, %r7244};
	shf.l.wrap.b32 	%r7246, %r7242, %r7243, 3;
	shf.l.wrap.b32 	%r7247, %r7243, %r7242, 3;
	mov.b64 	%rd11137, {%r7247, %r7246};
	xor.b64  	%rd11138, %rd11136, %rd11137;
	shr.u64 	%rd11139, %rd11117, 6;
	xor.b64  	%rd11140, %rd11138, %rd11139;
	add.s64 	%rd11141, %rd11135, %rd10935;
	add.s64 	%rd11142, %rd11141, %rd11052;
	add.s64 	%rd11143, %rd11142, %rd11140;
	shf.l.wrap.b32 	%r7248, %r7123, %r7122, 31;
	shf.l.wrap.b32 	%r7249, %r7122, %r7123, 31;
	mov.b64 	%rd11144, {%r7249, %r7248};
	shf.l.wrap.b32 	%r7250, %r7123, %r7122, 24;
	shf.l.wrap.b32 	%r7251, %r7122, %r7123, 24;
	mov.b64 	%rd11145, {%r7251, %r7250};
	xor.b64  	%rd11146, %rd11144, %rd11145;
	shr.u64 	%rd11147, %rd10961, 7;
	xor.b64  	%rd11148, %rd11146, %rd11147;
	mov.b64 	{%r7252, %r7253}, %rd11130;
	shf.l.wrap.b32 	%r7254, %r7253, %r7252, 13;
	shf.l.wrap.b32 	%r7255, %r7252, %r7253, 13;
	mov.b64 	%rd11149, {%r7255, %r7254};
	shf.l.wrap.b32 	%r7256, %r7252, %r7253, 3;
	shf.l.wrap.b32 	%r7257, %r7253, %r7252, 3;
	mov.b64 	%rd11150, {%r7257, %r7256};
	xor.b64  	%rd11151, %rd11149, %rd11150;
	shr.u64 	%rd11152, %rd11130, 6;
	xor.b64  	%rd11153, %rd11151, %rd11152;
	add.s64 	%rd11154, %rd11148, %rd10948;
	add.s64 	%rd11155, %rd11154, %rd11065;
	add.s64 	%rd11156, %rd11155, %rd11153;
	shf.l.wrap.b32 	%r7258, %r7133, %r7132, 31;
	shf.l.wrap.b32 	%r7259, %r7132, %r7133, 31;
	mov.b64 	%rd11157, {%r7259, %r7258};
	shf.l.wrap.b32 	%r7260, %r7133, %r7132, 24;
	shf.l.wrap.b32 	%r7261, %r7132, %r7133, 24;
	mov.b64 	%rd11158, {%r7261, %r7260};
	xor.b64  	%rd11159, %rd11157, %rd11158;
	shr.u64 	%rd11160, %rd10974, 7;
	xor.b64  	%rd11161, %rd11159, %rd11160;
	mov.b64 	{%r7262, %r7263}, %rd11143;
	shf.l.wrap.b32 	%r7264, %r7263, %r7262, 13;
	shf.l.wrap.b32 	%r7265, %r7262, %r7263, 13;
	mov.b64 	%rd11162, {%r7265, %r7264};
	shf.l.wrap.b32 	%r7266, %r7262, %r7263, 3;
	shf.l.wrap.b32 	%r7267, %r7263, %r7262, 3;
	mov.b64 	%rd11163, {%r7267, %r7266};
	xor.b64  	%rd11164, %rd11162, %rd11163;
	shr.u64 	%rd11165, %rd11143, 6;
	xor.b64  	%rd11166, %rd11164, %rd11165;
	add.s64 	%rd11167, %rd11161, %rd10961;
	add.s64 	%rd11168, %rd11167, %rd11078;
	add.s64 	%rd11169, %rd11168, %rd11166;
	shf.l.wrap.b32 	%r7268, %r7143, %r7142, 31;
	shf.l.wrap.b32 	%r7269, %r7142, %r7143, 31;
	mov.b64 	%rd11170, {%r7269, %r7268};
	shf.l.wrap.b32 	%r7270, %r7143, %r7142, 24;
	shf.l.wrap.b32 	%r7271, %r7142, %r7143, 24;
	mov.b64 	%rd11171, {%r7271, %r7270};
	xor.b64  	%rd11172, %rd11170, %rd11171;
	shr.u64 	%rd11173, %rd10987, 7;
	xor.b64  	%rd11174, %rd11172, %rd11173;
	mov.b64 	{%r7272, %r7273}, %rd11156;
	shf.l.wrap.b32 	%r7274, %r7273, %r7272, 13;
	shf.l.wrap.b32 	%r7275, %r7272, %r7273, 13;
	mov.b64 	%rd11175, {%r7275, %r7274};
	shf.l.wrap.b32 	%r7276, %r7272, %r7273, 3;
	shf.l.wrap.b32 	%r7277, %r7273, %r7272, 3;
	mov.b64 	%rd11176, {%r7277, %r7276};
	xor.b64  	%rd11177, %rd11175, %rd11176;
	shr.u64 	%rd11178, %rd11156, 6;
	xor.b64  	%rd11179, %rd11177, %rd11178;
	add.s64 	%rd11180, %rd11174, %rd10974;
	add.s64 	%rd11181, %rd11180, %rd11091;
	add.s64 	%rd11182, %rd11181, %rd11179;
	shf.l.wrap.b32 	%r7278, %r7153, %r7152, 31;
	shf.l.wrap.b32 	%r7279, %r7152, %r7153, 31;
	mov.b64 	%rd11183, {%r7279, %r7278};
	shf.l.wrap.b32 	%r7280, %r7153, %r7152, 24;
	shf.l.wrap.b32 	%r7281, %r7152, %r7153, 24;
	mov.b64 	%rd11184, {%r7281, %r7280};
	xor.b64  	%rd11185, %rd11183, %rd11184;
	shr.u64 	%rd11186, %rd11000, 7;
	xor.b64  	%rd11187, %rd11185, %rd11186;
	mov.b64 	{%r7282, %r7283}, %rd11169;
	shf.l.wrap.b32 	%r7284, %r7283, %r7282, 13;
	shf.l.wrap.b32 	%r7285, %r7282, %r7283, 13;
	mov.b64 	%rd11188, {%r7285, %r7284};
	shf.l.wrap.b32 	%r7286, %r7282, %r7283, 3;
	shf.l.wrap.b32 	%r7287, %r7283, %r7282, 3;
	mov.b64 	%rd11189, {%r7287, %r7286};
	xor.b64  	%rd11190, %rd11188, %rd11189;
	shr.u64 	%rd11191, %rd11169, 6;
	xor.b64  	%rd11192, %rd11190, %rd11191;
	add.s64 	%rd11193, %rd11187, %rd10987;
	add.s64 	%rd11194, %rd11193, %rd11104;
	add.s64 	%rd11195, %rd11194, %rd11192;
	shf.l.wrap.b32 	%r7288, %r7163, %r7162, 31;
	shf.l.wrap.b32 	%r7289, %r7162, %r7163, 31;
	mov.b64 	%rd11196, {%r7289, %r7288};
	shf.l.wrap.b32 	%r7290, %r7163, %r7162, 24;
	shf.l.wrap.b32 	%r7291, %r7162, %r7163, 24;
	mov.b64 	%rd11197, {%r7291, %r7290};
	xor.b64  	%rd11198, %rd11196, %rd11197;
	shr.u64 	%rd11199, %rd11013, 7;
	xor.b64  	%rd11200, %rd11198, %rd11199;
	mov.b64 	{%r7292, %r7293}, %rd11182;
	shf.l.wrap.b32 	%r7294, %r7293, %r7292, 13;
	shf.l.wrap.b32 	%r7295, %r7292, %r7293, 13;
	mov.b64 	%rd11201, {%r7295, %r7294};
	shf.l.wrap.b32 	%r7296, %r7292, %r7293, 3;
	shf.l.wrap.b32 	%r7297, %r7293, %r7292, 3;
	mov.b64 	%rd11202, {%r7297, %r7296};
	xor.b64  	%rd11203, %rd11201, %rd11202;
	shr.u64 	%rd11204, %rd11182, 6;
	xor.b64  	%rd11205, %rd11203, %rd11204;
	add.s64 	%rd11206, %rd11200, %rd11000;
	add.s64 	%rd11207, %rd11206, %rd11117;
	add.s64 	%rd11208, %rd11207, %rd11205;
	shf.l.wrap.b32 	%r7298, %r7173, %r7172, 31;
	shf.l.wrap.b32 	%r7299, %r7172, %r7173, 31;
	mov.b64 	%rd11209, {%r7299, %r7298};
	shf.l.wrap.b32 	%r7300, %r7173, %r7172, 24;
	shf.l.wrap.b32 	%r7301, %r7172, %r7173, 24;
	mov.b64 	%rd11210, {%r7301, %r7300};
	xor.b64  	%rd11211, %rd11209, %rd11210;
	shr.u64 	%rd11212, %rd11026, 7;
	xor.b64  	%rd11213, %rd11211, %rd11212;
	mov.b64 	{%r7302, %r7303}, %rd11195;
	shf.l.wrap.b32 	%r7304, %r7303, %r7302, 13;
	shf.l.wrap.b32 	%r7305, %r7302, %r7303, 13;
	mov.b64 	%rd11214, {%r7305, %r7304};
	shf.l.wrap.b32 	%r7306, %r7302, %r7303, 3;
	shf.l.wrap.b32 	%r7307, %r7303, %r7302, 3;
	mov.b64 	%rd11215, {%r7307, %r7306};
	xor.b64  	%rd11216, %rd11214, %rd11215;
	shr.u64 	%rd11217, %rd11195, 6;
	xor.b64  	%rd11218, %rd11216, %rd11217;
	add.s64 	%rd11219, %rd11213, %rd11013;
	add.s64 	%rd11220, %rd11219, %rd11130;
	add.s64 	%rd11221, %rd11220, %rd11218;
	shf.l.wrap.b32 	%r7308, %r7183, %r7182, 31;
	shf.l.wrap.b32 	%r7309, %r7182, %r7183, 31;
	mov.b64 	%rd11222, {%r7309, %r7308};
	shf.l.wrap.b32 	%r7310, %r7183, %r7182, 24;
	shf.l.wrap.b32 	%r7311, %r7182, %r7183, 24;
	mov.b64 	%rd11223, {%r7311, %r7310};
	xor.b64  	%rd11224, %rd11222, %rd11223;
	shr.u64 	%rd11225, %rd11039, 7;
	xor.b64  	%rd11226, %rd11224, %rd11225;
	mov.b64 	{%r7312, %r7313}, %rd11208;
	shf.l.wrap.b32 	%r7314, %r7313, %r7312, 13;
	shf.l.wrap.b32 	%r7315, %r7312, %r7313, 13;
	mov.b64 	%rd11227, {%r7315, %r7314};
	shf.l.wrap.b32 	%r7316, %r7312, %r7313, 3;
	shf.l.wrap.b32 	%r7317, %r7313, %r7312, 3;
	mov.b64 	%rd11228, {%r7317, %r7316};
	xor.b64  	%rd11229, %rd11227, %rd11228;
	shr.u64 	%rd11230, %rd11208, 6;
	xor.b64  	%rd11231, %rd11229, %rd11230;
	add.s64 	%rd11232, %rd11226, %rd11026;
	add.s64 	%rd11233, %rd11232, %rd11143;
	add.s64 	%rd11234, %rd11233, %rd11231;
	shf.l.wrap.b32 	%r7318, %r7193, %r7192, 31;
	shf.l.wrap.b32 	%r7319, %r7192, %r7193, 31;
	mov.b64 	%rd11235, {%r7319, %r7318};
	shf.l.wrap.b32 	%r7320, %r7193, %r7192, 24;
	shf.l.wrap.b32 	%r7321, %r7192, %r7193, 24;
	mov.b64 	%rd11236, {%r7321, %r7320};
	xor.b64  	%rd11237, %rd11235, %rd11236;
	shr.u64 	%rd11238, %rd11052, 7;
	xor.b64  	%rd11239, %rd11237, %rd11238;
	mov.b64 	{%r7322, %r7323}, %rd11221;
	shf.l.wrap.b32 	%r7324, %r7323, %r7322, 13;
	shf.l.wrap.b32 	%r7325, %r7322, %r7323, 13;
	mov.b64 	%rd11240, {%r7325, %r7324};
	shf.l.wrap.b32 	%r7326, %r7322, %r7323, 3;
	shf.l.wrap.b32 	%r7327, %r7323, %r7322, 3;
	mov.b64 	%rd11241, {%r7327, %r7326};
	xor.b64  	%rd11242, %rd11240, %rd11241;
	shr.u64 	%rd11243, %rd11221, 6;
	xor.b64  	%rd11244, %rd11242, %rd11243;
	add.s64 	%rd11245, %rd11239, %rd11039;
	add.s64 	%rd11246, %rd11245, %rd11156;
	add.s64 	%rd11247, %rd11246, %rd11244;
	shf.l.wrap.b32 	%r7328, %r7203, %r7202, 31;
	shf.l.wrap.b32 	%r7329, %r7202, %r7203, 31;
	mov.b64 	%rd11248, {%r7329, %r7328};
	shf.l.wrap.b32 	%r7330, %r7203, %r7202, 24;
	shf.l.wrap.b32 	%r7331, %r7202, %r7203, 24;
	mov.b64 	%rd11249, {%r7331, %r7330};
	xor.b64  	%rd11250, %rd11248, %rd11249;
	shr.u64 	%rd11251, %rd11065, 7;
	xor.b64  	%rd11252, %rd11250, %rd11251;
	mov.b64 	{%r7332, %r7333}, %rd11234;
	shf.l.wrap.b32 	%r7334, %r7333, %r7332, 13;
	shf.l.wrap.b32 	%r7335, %r7332, %r7333, 13;
	mov.b64 	%rd11253, {%r7335, %r7334};
	shf.l.wrap.b32 	%r7336, %r7332, %r7333, 3;
	shf.l.wrap.b32 	%r7337, %r7333, %r7332, 3;
	mov.b64 	%rd11254, {%r7337, %r7336};
	xor.b64  	%rd11255, %rd11253, %rd11254;
	shr.u64 	%rd11256, %rd11234, 6;
	xor.b64  	%rd11257, %rd11255, %rd11256;
	add.s64 	%rd11258, %rd11252, %rd11052;
	add.s64 	%rd11259, %rd11258, %rd11169;
	add.s64 	%rd11260, %rd11259, %rd11257;
	shf.l.wrap.b32 	%r7338, %r7213, %r7212, 31;
	shf.l.wrap.b32 	%r7339, %r7212, %r7213, 31;
	mov.b64 	%rd11261, {%r7339, %r7338};
	shf.l.wrap.b32 	%r7340, %r7213, %r7212, 24;
	shf.l.wrap.b32 	%r7341, %r7212, %r7213, 24;
	mov.b64 	%rd11262, {%r7341, %r7340};
	xor.b64  	%rd11263, %rd11261, %rd11262;
	shr.u64 	%rd11264, %rd11078, 7;
	xor.b64  	%rd11265, %rd11263, %rd11264;
	mov.b64 	{%r7342, %r7343}, %rd11247;
	shf.l.wrap.b32 	%r7344, %r7343, %r7342, 13;
	shf.l.wrap.b32 	%r7345, %r7342, %r7343, 13;
	mov.b64 	%rd11266, {%r7345, %r7344};
	shf.l.wrap.b32 	%r7346, %r7342, %r7343, 3;
	shf.l.wrap.b32 	%r7347, %r7343, %r7342, 3;
	mov.b64 	%rd11267, {%r7347, %r7346};
	xor.b64  	%rd11268, %rd11266, %rd11267;
	shr.u64 	%rd11269, %rd11247, 6;
	xor.b64  	%rd11270, %rd11268, %rd11269;
	add.s64 	%rd11271, %rd11265, %rd11065;
	add.s64 	%rd11272, %rd11271, %rd11182;
	add.s64 	%rd11273, %rd11272, %rd11270;
	shf.l.wrap.b32 	%r7348, %r7223, %r7222, 31;
	shf.l.wrap.b32 	%r7349, %r7222, %r7223, 31;
	mov.b64 	%rd11274, {%r7349, %r7348};
	shf.l.wrap.b32 	%r7350, %r7223, %r7222, 24;
	shf.l.wrap.b32 	%r7351, %r7222, %r7223, 24;
	mov.b64 	%rd11275, {%r7351, %r7350};
	xor.b64  	%rd11276, %rd11274, %rd11275;
	shr.u64 	%rd11277, %rd11091, 7;
	xor.b64  	%rd11278, %rd11276, %rd11277;
	mov.b64 	{%r7352, %r7353}, %rd11260;
	shf.l.wrap.b32 	%r7354, %r7353, %r7352, 13;
	shf.l.wrap.b32 	%r7355, %r7352, %r7353, 13;
	mov.b64 	%rd11279, {%r7355, %r7354};
	shf.l.wrap.b32 	%r7356, %r7352, %r7353, 3;
	shf.l.wrap.b32 	%r7357, %r7353, %r7352, 3;
	mov.b64 	%rd11280, {%r7357, %r7356};
	xor.b64  	%rd11281, %rd11279, %rd11280;
	shr.u64 	%rd11282, %rd11260, 6;
	xor.b64  	%rd11283, %rd11281, %rd11282;
	add.s64 	%rd11284, %rd11278, %rd11078;
	add.s64 	%rd11285, %rd11284, %rd11195;
	add.s64 	%rd11286, %rd11285, %rd11283;
	shf.l.wrap.b32 	%r7358, %r7233, %r7232, 31;
	shf.l.wrap.b32 	%r7359, %r7232, %r7233, 31;
	mov.b64 	%rd11287, {%r7359, %r7358};
	shf.l.wrap.b32 	%r7360, %r7233, %r7232, 24;
	shf.l.wrap.b32 	%r7361, %r7232, %r7233, 24;
	mov.b64 	%rd11288, {%r7361, %r7360};
	xor.b64  	%rd11289, %rd11287, %rd11288;
	shr.u64 	%rd11290, %rd11104, 7;
	xor.b64  	%rd11291, %rd11289, %rd11290;
	mov.b64 	{%r7362, %r7363}, %rd11273;
	shf.l.wrap.b32 	%r7364, %r7363, %r7362, 13;
	shf.l.wrap.b32 	%r7365, %r7362, %r7363, 13;
	mov.b64 	%rd11292, {%r7365, %r7364};
	shf.l.wrap.b32 	%r7366, %r7362, %r7363, 3;
	shf.l.wrap.b32 	%r7367, %r7363, %r7362, 3;
	mov.b64 	%rd11293, {%r7367, %r7366};
	xor.b64  	%rd11294, %rd11292, %rd11293;
	shr.u64 	%rd11295, %rd11273, 6;
	xor.b64  	%rd11296, %rd11294, %rd11295;
	add.s64 	%rd11297, %rd11291, %rd11091;
	add.s64 	%rd11298, %rd11297, %rd11208;
	add.s64 	%rd11299, %rd11298, %rd11296;
	shf.l.wrap.b32 	%r7368, %r7243, %r7242, 31;
	shf.l.wrap.b32 	%r7369, %r7242, %r7243, 31;
	mov.b64 	%rd11300, {%r7369, %r7368};
	shf.l.wrap.b32 	%r7370, %r7243, %r7242, 24;
	shf.l.wrap.b32 	%r7371, %r7242, %r7243, 24;
	mov.b64 	%rd11301, {%r7371, %r7370};
	xor.b64  	%rd11302, %rd11300, %rd11301;
	shr.u64 	%rd11303, %rd11117, 7;
	xor.b64  	%rd11304, %rd11302, %rd11303;
	mov.b64 	{%r7372, %r7373}, %rd11286;
	shf.l.wrap.b32 	%r7374, %r7373, %r7372, 13;
	shf.l.wrap.b32 	%r7375, %r7372, %r7373, 13;
	mov.b64 	%rd11305, {%r7375, %r7374};
	shf.l.wrap.b32 	%r7376, %r7372, %r7373, 3;
	shf.l.wrap.b32 	%r7377, %r7373, %r7372, 3;
	mov.b64 	%rd11306, {%r7377, %r7376};
	xor.b64  	%rd11307, %rd11305, %rd11306;
	shr.u64 	%rd11308, %rd11286, 6;
	xor.b64  	%rd11309, %rd11307, %rd11308;
	add.s64 	%rd11310, %rd11304, %rd11104;
	add.s64 	%rd11311, %rd11310, %rd11221;
	add.s64 	%rd11312, %rd11311, %rd11309;
	shf.l.wrap.b32 	%r7378, %r7253, %r7252, 31;
	shf.l.wrap.b32 	%r7379, %r7252, %r7253, 31;
	mov.b64 	%rd11313, {%r7379, %r7378};
	shf.l.wrap.b32 	%r7380, %r7253, %r7252, 24;
	shf.l.wrap.b32 	%r7381, %r7252, %r7253, 24;
	mov.b64 	%rd11314, {%r7381, %r7380};
	xor.b64  	%rd11315, %rd11313, %rd11314;
	shr.u64 	%rd11316, %rd11130, 7;
	xor.b64  	%rd11317, %rd11315, %rd11316;
	mov.b64 	{%r7382, %r7383}, %rd11299;
	shf.l.wrap.b32 	%r7384, %r7383, %r7382, 13;
	shf.l.wrap.b32 	%r7385, %r7382, %r7383, 13;
	mov.b64 	%rd11318, {%r7385, %r7384};
	shf.l.wrap.b32 	%r7386, %r7382, %r7383, 3;
	shf.l.wrap.b32 	%r7387, %r7383, %r7382, 3;
	mov.b64 	%rd11319, {%r7387, %r7386};
	xor.b64  	%rd11320, %rd11318, %rd11319;
	shr.u64 	%rd11321, %rd11299, 6;
	xor.b64  	%rd11322, %rd11320, %rd11321;
	add.s64 	%rd11323, %rd11317, %rd11117;
	add.s64 	%rd11324, %rd11323, %rd11234;
	add.s64 	%rd11325, %rd11324, %rd11322;
	shf.l.wrap.b32 	%r7388, %r7263, %r7262, 31;
	shf.l.wrap.b32 	%r7389, %r7262, %r7263, 31;
	mov.b64 	%rd11326, {%r7389, %r7388};
	shf.l.wrap.b32 	%r7390, %r7263, %r7262, 24;
	shf.l.wrap.b32 	%r7391, %r7262, %r7263, 24;
	mov.b64 	%rd11327, {%r7391, %r7390};
	xor.b64  	%rd11328, %rd11326, %rd11327;
	shr.u64 	%rd11329, %rd11143, 7;
	xor.b64  	%rd11330, %rd11328, %rd11329;
	mov.b64 	{%r7392, %r7393}, %rd11312;
	shf.l.wrap.b32 	%r7394, %r7393, %r7392, 13;
	shf.l.wrap.b32 	%r7395, %r7392, %r7393, 13;
	mov.b64 	%rd11331, {%r7395, %r7394};
	shf.l.wrap.b32 	%r7396, %r7392, %r7393, 3;
	shf.l.wrap.b32 	%r7397, %r7393, %r7392, 3;
	mov.b64 	%rd11332, {%r7397, %r7396};
	xor.b64  	%rd11333, %rd11331, %rd11332;
	shr.u64 	%rd11334, %rd11312, 6;
	xor.b64  	%rd11335, %rd11333, %rd11334;
	add.s64 	%rd11336, %rd11330, %rd11130;
	add.s64 	%rd11337, %rd11336, %rd11247;
	add.s64 	%rd11338, %rd11337, %rd11335;
	shf.l.wrap.b32 	%r7398, %r7273, %r7272, 31;
	shf.l.wrap.b32 	%r7399, %r7272, %r7273, 31;
	mov.b64 	%rd11339, {%r7399, %r7398};
	shf.l.wrap.b32 	%r7400, %r7273, %r7272, 24;
	shf.l.wrap.b32 	%r7401, %r7272, %r7273, 24;
	mov.b64 	%rd11340, {%r7401, %r7400};
	xor.b64  	%rd11341, %rd11339, %rd11340;
	shr.u64 	%rd11342, %rd11156, 7;
	xor.b64  	%rd11343, %rd11341, %rd11342;
	mov.b64 	{%r7402, %r7403}, %rd11325;
	shf.l.wrap.b32 	%r7404, %r7403, %r7402, 13;
	shf.l.wrap.b32 	%r7405, %r7402, %r7403, 13;
	mov.b64 	%rd11344, {%r7405, %r7404};
	shf.l.wrap.b32 	%r7406, %r7402, %r7403, 3;
	shf.l.wrap.b32 	%r7407, %r7403, %r7402, 3;
	mov.b64 	%rd11345, {%r7407, %r7406};
	xor.b64  	%rd11346, %rd11344, %rd11345;
	shr.u64 	%rd11347, %rd11325, 6;
	xor.b64  	%rd11348, %rd11346, %rd11347;
	add.s64 	%rd11349, %rd11343, %rd11143;
	add.s64 	%rd11350, %rd11349, %rd11260;
	add.s64 	%rd11351, %rd11350, %rd11348;
	shf.l.wrap.b32 	%r7408, %r7283, %r7282, 31;
	shf.l.wrap.b32 	%r7409, %r7282, %r7283, 31;
	mov.b64 	%rd11352, {%r7409, %r7408};
	shf.l.wrap.b32 	%r7410, %r7283, %r7282, 24;
	shf.l.wrap.b32 	%r7411, %r7282, %r7283, 24;
	mov.b64 	%rd11353, {%r7411, %r7410};
	xor.b64  	%rd11354, %rd11352, %rd11353;
	shr.u64 	%rd11355, %rd11169, 7;
	xor.b64  	%rd11356, %rd11354, %rd11355;
	mov.b64 	{%r7412, %r7413}, %rd11338;
	shf.l.wrap.b32 	%r7414, %r7413, %r7412, 13;
	shf.l.wrap.b32 	%r7415, %r7412, %r7413, 13;
	mov.b64 	%rd11357, {%r7415, %r7414};
	shf.l.wrap.b32 	%r7416, %r7412, %r7413, 3;
	shf.l.wrap.b32 	%r7417, %r7413, %r7412, 3;
	mov.b64 	%rd11358, {%r7417, %r7416};
	xor.b64  	%rd11359, %rd11357, %rd11358;
	shr.u64 	%rd11360, %rd11338, 6;
	xor.b64  	%rd11361, %rd11359, %rd11360;
	add.s64 	%rd11362, %rd11356, %rd11156;
	add.s64 	%rd11363, %rd11362, %rd11273;
	add.s64 	%rd11364, %rd11363, %rd11361;
	shf.l.wrap.b32 	%r7418, %r7293, %r7292, 31;
	shf.l.wrap.b32 	%r7419, %r7292, %r7293, 31;
	mov.b64 	%rd11365, {%r7419, %r7418};
	shf.l.wrap.b32 	%r7420, %r7293, %r7292, 24;
	shf.l.wrap.b32 	%r7421, %r7292, %r7293, 24;
	mov.b64 	%rd11366, {%r7421, %r7420};
	xor.b64  	%rd11367, %rd11365, %rd11366;
	shr.u64 	%rd11368, %rd11182, 7;
	xor.b64  	%rd11369, %rd11367, %rd11368;
	mov.b64 	{%r7422, %r7423}, %rd11351;
	shf.l.wrap.b32 	%r7424, %r7423, %r7422, 13;
	shf.l.wrap.b32 	%r7425, %r7422, %r7423, 13;
	mov.b64 	%rd11370, {%r7425, %r7424};
	shf.l.wrap.b32 	%r7426, %r7422, %r7423, 3;
	shf.l.wrap.b32 	%r7427, %r7423, %r7422, 3;
	mov.b64 	%rd11371, {%r7427, %r7426};
	xor.b64  	%rd11372, %rd11370, %rd11371;
	shr.u64 	%rd11373, %rd11351, 6;
	xor.b64  	%rd11374, %rd11372, %rd11373;
	add.s64 	%rd11375, %rd11369, %rd11169;
	add.s64 	%rd11376, %rd11375, %rd11286;
	add.s64 	%rd11377, %rd11376, %rd11374;
	shf.l.wrap.b32 	%r7428, %r7303, %r7302, 31;
	shf.l.wrap.b32 	%r7429, %r7302, %r7303, 31;
	mov.b64 	%rd11378, {%r7429, %r7428};
	shf.l.wrap.b32 	%r7430, %r7303, %r7302, 24;
	shf.l.wrap.b32 	%r7431, %r7302, %r7303, 24;
	mov.b64 	%rd11379, {%r7431, %r7430};
	xor.b64  	%rd11380, %rd11378, %rd11379;
	shr.u64 	%rd11381, %rd11195, 7;
	xor.b64  	%rd11382, %rd11380, %rd11381;
	mov.b64 	{%r7432, %r7433}, %rd11364;
	shf.l.wrap.b32 	%r7434, %r7433, %r7432, 13;
	shf.l.wrap.b32 	%r7435, %r7432, %r7433, 13;
	mov.b64 	%rd11383, {%r7435, %r7434};
	shf.l.wrap.b32 	%r7436, %r7432, %r7433, 3;
	shf.l.wrap.b32 	%r7437, %r7433, %r7432, 3;
	mov.b64 	%rd11384, {%r7437, %r7436};
	xor.b64  	%rd11385, %rd11383, %rd11384;
	shr.u64 	%rd11386, %rd11364, 6;
	xor.b64  	%rd11387, %rd11385, %rd11386;
	add.s64 	%rd11388, %rd11382, %rd11182;
	add.s64 	%rd11389, %rd11388, %rd11299;
	add.s64 	%rd11390, %rd11389, %rd11387;
	shf.l.wrap.b32 	%r7438, %r7313, %r7312, 31;
	shf.l.wrap.b32 	%r7439, %r7312, %r7313, 31;
	mov.b64 	%rd11391, {%r7439, %r7438};
	shf.l.wrap.b32 	%r7440, %r7313, %r7312, 24;
	shf.l.wrap.b32 	%r7441, %r7312, %r7313, 24;
	mov.b64 	%rd11392, {%r7441, %r7440};
	xor.b64  	%rd11393, %rd11391, %rd11392;
	shr.u64 	%rd11394, %rd11208, 7;
	xor.b64  	%rd11395, %rd11393, %rd11394;
	mov.b64 	{%r7442, %r7443}, %rd11377;
	shf.l.wrap.b32 	%r7444, %r7443, %r7442, 13;
	shf.l.wrap.b32 	%r7445, %r7442, %r7443, 13;
	mov.b64 	%rd11396, {%r7445, %r7444};
	shf.l.wrap.b32 	%r7446, %r7442, %r7443, 3;
	shf.l.wrap.b32 	%r7447, %r7443, %r7442, 3;
	mov.b64 	%rd11397, {%r7447, %r7446};
	xor.b64  	%rd11398, %rd11396, %rd11397;
	shr.u64 	%rd11399, %rd11377, 6;
	xor.b64  	%rd11400, %rd11398, %rd11399;
	add.s64 	%rd11401, %rd11395, %rd11195;
	add.s64 	%rd11402, %rd11401, %rd11312;
	add.s64 	%rd11403, %rd11402, %rd11400;
	shf.l.wrap.b32 	%r7448, %r7323, %r7322, 31;
	shf.l.wrap.b32 	%r7449, %r7322, %r7323, 31;
	mov.b64 	%rd11404, {%r7449, %r7448};
	shf.l.wrap.b32 	%r7450, %r7323, %r7322, 24;
	shf.l.wrap.b32 	%r7451, %r7322, %r7323, 24;
	mov.b64 	%rd11405, {%r7451, %r7450};
	xor.b64  	%rd11406, %rd11404, %rd11405;
	shr.u64 	%rd11407, %rd11221, 7;
	xor.b64  	%rd11408, %rd11406, %rd11407;
	mov.b64 	{%r7452, %r7453}, %rd11390;
	shf.l.wrap.b32 	%r7454, %r7453, %r7452, 13;
	shf.l.wrap.b32 	%r7455, %r7452, %r7453, 13;
	mov.b64 	%rd11409, {%r7455, %r7454};
	shf.l.wrap.b32 	%r7456, %r7452, %r7453, 3;
	shf.l.wrap.b32 	%r7457, %r7453, %r7452, 3;
	mov.b64 	%rd11410, {%r7457, %r7456};
	xor.b64  	%rd11411, %rd11409, %rd11410;
	shr.u64 	%rd11412, %rd11390, 6;
	xor.b64  	%rd11413, %rd11411, %rd11412;
	add.s64 	%rd11414, %rd11408, %rd11208;
	add.s64 	%rd11415, %rd11414, %rd11325;
	add.s64 	%rd11416, %rd11415, %rd11413;
	shf.l.wrap.b32 	%r7458, %r7333, %r7332, 31;
	shf.l.wrap.b32 	%r7459, %r7332, %r7333, 31;
	mov.b64 	%rd11417, {%r7459, %r7458};
	shf.l.wrap.b32 	%r7460, %r7333, %r7332, 24;
	shf.l.wrap.b32 	%r7461, %r7332, %r7333, 24;
	mov.b64 	%rd11418, {%r7461, %r7460};
	xor.b64  	%rd11419, %rd11417, %rd11418;
	shr.u64 	%rd11420, %rd11234, 7;
	xor.b64  	%rd11421, %rd11419, %rd11420;
	mov.b64 	{%r7462, %r7463}, %rd11403;
	shf.l.wrap.b32 	%r7464, %r7463, %r7462, 13;
	shf.l.wrap.b32 	%r7465, %r7462, %r7463, 13;
	mov.b64 	%rd11422, {%r7465, %r7464};
	shf.l.wrap.b32 	%r7466, %r7462, %r7463, 3;
	shf.l.wrap.b32 	%r7467, %r7463, %r7462, 3;
	mov.b64 	%rd11423, {%r7467, %r7466};
	xor.b64  	%rd11424, %rd11422, %rd11423;
	shr.u64 	%rd11425, %rd11403, 6;
	xor.b64  	%rd11426, %rd11424, %rd11425;
	add.s64 	%rd11427, %rd11421, %rd11221;
	add.s64 	%rd11428, %rd11427, %rd11338;
	add.s64 	%rd11429, %rd11428, %rd11426;
	shf.l.wrap.b32 	%r7468, %r7343, %r7342, 31;
	shf.l.wrap.b32 	%r7469, %r7342, %r7343, 31;
	mov.b64 	%rd11430, {%r7469, %r7468};
	shf.l.wrap.b32 	%r7470, %r7343, %r7342, 24;
	shf.l.wrap.b32 	%r7471, %r7342, %r7343, 24;
	mov.b64 	%rd11431, {%r7471, %r7470};
	xor.b64  	%rd11432, %rd11430, %rd11431;
	shr.u64 	%rd11433, %rd11247, 7;
	xor.b64  	%rd11434, %rd11432, %rd11433;
	mov.b64 	{%r7472, %r7473}, %rd11416;
	shf.l.wrap.b32 	%r7474, %r7473, %r7472, 13;
	shf.l.wrap.b32 	%r7475, %r7472, %r7473, 13;
	mov.b64 	%rd11435, {%r7475, %r7474};
	shf.l.wrap.b32 	%r7476, %r7472, %r7473, 3;
	shf.l.wrap.b32 	%r7477, %r7473, %r7472, 3;
	mov.b64 	%rd11436, {%r7477, %r7476};
	xor.b64  	%rd11437, %rd11435, %rd11436;
	shr.u64 	%rd11438, %rd11416, 6;
	xor.b64  	%rd11439, %rd11437, %rd11438;
	add.s64 	%rd11440, %rd11434, %rd11234;
	add.s64 	%rd11441, %rd11440, %rd11351;
	add.s64 	%rd11442, %rd11441, %rd11439;
	shf.l.wrap.b32 	%r7478, %r7353, %r7352, 31;
	shf.l.wrap.b32 	%r7479, %r7352, %r7353, 31;
	mov.b64 	%rd11443, {%r7479, %r7478};
	shf.l.wrap.b32 	%r7480, %r7353, %r7352, 24;
	shf.l.wrap.b32 	%r7481, %r7352, %r7353, 24;
	mov.b64 	%rd11444, {%r7481, %r7480};
	xor.b64  	%rd11445, %rd11443, %rd11444;
	shr.u64 	%rd11446, %rd11260, 7;
	xor.b64  	%rd11447, %rd11445, %rd11446;
	mov.b64 	{%r7482, %r7483}, %rd11429;
	shf.l.wrap.b32 	%r7484, %r7483, %r7482, 13;
	shf.l.wrap.b32 	%r7485, %r7482, %r7483, 13;
	mov.b64 	%rd11448, {%r7485, %r7484};
	shf.l.wrap.b32 	%r7486, %r7482, %r7483, 3;
	shf.l.wrap.b32 	%r7487, %r7483, %r7482, 3;
	mov.b64 	%rd11449, {%r7487, %r7486};
	xor.b64  	%rd11450, %rd11448, %rd11449;
	shr.u64 	%rd11451, %rd11429, 6;
	xor.b64  	%rd11452, %rd11450, %rd11451;
	add.s64 	%rd11453, %rd11447, %rd11247;
	add.s64 	%rd11454, %rd11453, %rd11364;
	add.s64 	%rd11455, %rd11454, %rd11452;
	shf.l.wrap.b32 	%r7488, %r7363, %r7362, 31;
	shf.l.wrap.b32 	%r7489, %r7362, %r7363, 31;
	mov.b64 	%rd11456, {%r7489, %r7488};
	shf.l.wrap.b32 	%r7490, %r7363, %r7362, 24;
	shf.l.wrap.b32 	%r7491, %r7362, %r7363, 24;
	mov.b64 	%rd11457, {%r7491, %r7490};
	xor.b64  	%rd11458, %rd11456, %rd11457;
	shr.u64 	%rd11459, %rd11273, 7;
	xor.b64  	%rd11460, %rd11458, %rd11459;
	mov.b64 	{%r7492, %r7493}, %rd11442;
	shf.l.wrap.b32 	%r7494, %r7493, %r7492, 13;
	shf.l.wrap.b32 	%r7495, %r7492, %r7493, 13;
	mov.b64 	%rd11461, {%r7495, %r7494};
	shf.l.wrap.b32 	%r7496, %r7492, %r7493, 3;
	shf.l.wrap.b32 	%r7497, %r7493, %r7492, 3;
	mov.b64 	%rd11462, {%r7497, %r7496};
	xor.b64  	%rd11463, %rd11461, %rd11462;
	shr.u64 	%rd11464, %rd11442, 6;
	xor.b64  	%rd11465, %rd11463, %rd11464;
	add.s64 	%rd11466, %rd11460, %rd11260;
	add.s64 	%rd11467, %rd11466, %rd11377;
	add.s64 	%rd11468, %rd11467, %rd11465;
	shf.l.wrap.b32 	%r7498, %r7373, %r7372, 31;
	shf.l.wrap.b32 	%r7499, %r7372, %r7373, 31;
	mov.b64 	%rd11469, {%r7499, %r7498};
	shf.l.wrap.b32 	%r7500, %r7373, %r7372, 24;
	shf.l.wrap.b32 	%r7501, %r7372, %r7373, 24;
	mov.b64 	%rd11470, {%r7501, %r7500};
	xor.b64  	%rd11471, %rd11469, %rd11470;
	shr.u64 	%rd11472, %rd11286, 7;
	xor.b64  	%rd11473, %rd11471, %rd11472;
	mov.b64 	{%r7502, %r7503}, %rd11455;
	shf.l.wrap.b32 	%r7504, %r7503, %r7502, 13;
	shf.l.wrap.b32 	%r7505, %r7502, %r7503, 13;
	mov.b64 	%rd11474, {%r7505, %r7504};
	shf.l.wrap.b32 	%r7506, %r7502, %r7503, 3;
	shf.l.wrap.b32 	%r7507, %r7503, %r7502, 3;
	mov.b64 	%rd11475, {%r7507, %r7506};
	xor.b64  	%rd11476, %rd11474, %rd11475;
	shr.u64 	%rd11477, %rd11455, 6;
	xor.b64  	%rd11478, %rd11476, %rd11477;
	add.s64 	%rd11479, %rd11473, %rd11273;
	add.s64 	%rd11480, %rd11479, %rd11390;
	add.s64 	%rd11481, %rd11480, %rd11478;
	shf.l.wrap.b32 	%r7508, %r7383, %r7382, 31;
	shf.l.wrap.b32 	%r7509, %r7382, %r7383, 31;
	mov.b64 	%rd11482, {%r7509, %r7508};
	shf.l.wrap.b32 	%r7510, %r7383, %r7382, 24;
	shf.l.wrap.b32 	%r7511, %r7382, %r7383, 24;
	mov.b64 	%rd11483, {%r7511, %r7510};
	xor.b64  	%rd11484, %rd11482, %rd11483;
	shr.u64 	%rd11485, %rd11299, 7;
	xor.b64  	%rd11486, %rd11484, %rd11485;
	mov.b64 	{%r7512, %r7513}, %rd11468;
	shf.l.wrap.b32 	%r7514, %r7513, %r7512, 13;
	shf.l.wrap.b32 	%r7515, %r7512, %r7513, 13;
	mov.b64 	%rd11487, {%r7515, %r7514};
	shf.l.wrap.b32 	%r7516, %r7512, %r7513, 3;
	shf.l.wrap.b32 	%r7517, %r7513, %r7512, 3;
	mov.b64 	%rd11488, {%r7517, %r7516};
	xor.b64  	%rd11489, %rd11487, %rd11488;
	shr.u64 	%rd11490, %rd11468, 6;
	xor.b64  	%rd11491, %rd11489, %rd11490;
	add.s64 	%rd11492, %rd11486, %rd11286;
	add.s64 	%rd11493, %rd11492, %rd11403;
	add.s64 	%rd11494, %rd11493, %rd11491;
	ld.const.u64 	%rd11495, [K];
	add.s64 	%rd11496, %rd11495, %rd10317;
	add.s64 	%rd11497, %rd11496, -5413767537554067089;
	add.s64 	%rd11498, %rd11496, 5963675889510395859;
	mov.b64 	{%r7518, %r7519}, %rd11497;
	shf.l.wrap.b32 	%r7520, %r7519, %r7518, 18;
	shf.l.wrap.b32 	%r7521, %r7518, %r7519, 18;
	mov.b64 	%rd11499, {%r7521, %r7520};
	shf.l.wrap.b32 	%r7522, %r7519, %r7518, 14;
	shf.l.wrap.b32 	%r7523, %r7518, %r7519, 14;
	mov.b64 	%rd11500, {%r7523, %r7522};
	xor.b64  	%rd11501, %rd11499, %rd11500;
	shf.l.wrap.b32 	%r7524, %r7518, %r7519, 23;
	shf.l.wrap.b32 	%r7525, %r7519, %r7518, 23;
	mov.b64 	%rd11502, {%r7525, %r7524};
	xor.b64  	%rd11503, %rd11501, %rd11502;
	and.b64  	%rd11504, %rd11497, 5840696475078001361;
	sub.s64 	%rd11505, 5413767537554067088, %rd11496;
	and.b64  	%rd11506, %rd11505, -7276294671716946913;
	or.b64  	%rd11507, %rd11504, %rd11506;
	add.s64 	%rd11508, %rd11507, %rd11503;
	ld.const.u64 	%rd11509, [K+8];
	add.s64 	%rd11510, %rd11508, %rd11509;
	add.s64 	%rd11511, %rd11510, %rd10340;
	mov.b64 	{%r7526, %r7527}, %rd11498;
	shf.l.wrap.b32 	%r7528, %r7527, %r7526, 4;
	shf.l.wrap.b32 	%r7529, %r7526, %r7527, 4;
	mov.b64 	%rd11512, {%r7529, %r7528};
	shf.l.wrap.b32 	%r7530, %r7526, %r7527, 30;
	shf.l.wrap.b32 	%r7531, %r7527, %r7526, 30;
	mov.b64 	%rd11513, {%r7531, %r7530};
	xor.b64  	%rd11514, %rd11512, %rd11513;
	shf.l.wrap.b32 	%r7532, %r7526, %r7527, 25;
	shf.l.wrap.b32 	%r7533, %r7527, %r7526, 25;
	mov.b64 	%rd11515, {%r7533, %r7532};
	xor.b64  	%rd11516, %rd11514, %rd11515;
	and.b64  	%rd11517, %rd11498, -3355664534840381901;
	add.s64 	%rd11518, %rd11516, %rd11517;
	add.s64 	%rd11519, %rd11511, %rd11518;
	add.s64 	%rd11520, %rd11511, 6625583534739731862;
	add.s64 	%rd11521, %rd11519, 5297780936934047347;
	mov.b64 	{%r7534, %r7535}, %rd11520;
	shf.l.wrap.b32 	%r7536, %r7535, %r7534, 18;
	shf.l.wrap.b32 	%r7537, %r7534, %r7535, 18;
	mov.b64 	%rd11522, {%r7537, %r7536};
	shf.l.wrap.b32 	%r7538, %r7535, %r7534, 14;
	shf.l.wrap.b32 	%r7539, %r7534, %r7535, 14;
	mov.b64 	%rd11523, {%r7539, %r7538};
	xor.b64  	%rd11524, %rd11522, %rd11523;
	shf.l.wrap.b32 	%r7540, %r7534, %r7535, 23;
	shf.l.wrap.b32 	%r7541, %r7535, %r7534, 23;
	mov.b64 	%rd11525, {%r7541, %r7540};
	xor.b64  	%rd11526, %rd11524, %rd11525;
	and.b64  	%rd11527, %rd11520, %rd11497;
	sub.s64 	%rd11528, 2597788502115043945, %rd11511;
	and.b64  	%rd11529, %rd11528, 5840696475078001361;
	or.b64  	%rd11530, %rd11527, %rd11529;
	add.s64 	%rd11531, %rd11530, %rd11526;
	ld.const.u64 	%rd11532, [K+16];
	add.s64 	%rd11533, %rd11531, %rd11532;
	add.s64 	%rd11534, %rd11533, %rd10363;
	mov.b64 	{%r7542, %r7543}, %rd11521;
	shf.l.wrap.b32 	%r7544, %r7543, %r7542, 4;
	shf.l.wrap.b32 	%r7545, %r7542, %r7543, 4;
	mov.b64 	%rd11535, {%r7545, %r7544};
	shf.l.wrap.b32 	%r7546, %r7542, %r7543, 30;
	shf.l.wrap.b32 	%r7547, %r7543, %r7542, 30;
	mov.b64 	%rd11536, {%r7547, %r7546};
	xor.b64  	%rd11537, %rd11535, %rd11536;
	shf.l.wrap.b32 	%r7548, %r7542, %r7543, 25;
	shf.l.wrap.b32 	%r7549, %r7543, %r7542, 25;
	mov.b64 	%rd11538, {%r7549, %r7548};
	xor.b64  	%rd11539, %rd11537, %rd11538;
	xor.b64  	%rd11540, %rd11498, 7640891576956012808;
	and.b64  	%rd11541, %rd11521, %rd11540;
	and.b64  	%rd11542, %rd11498, 7640891576956012808;
	xor.b64  	%rd11543, %rd11541, %rd11542;
	add.s64 	%rd11544, %rd11539, %rd11543;
	add.s64 	%rd11545, %rd11534, %rd11544;
	add.s64 	%rd11546, %rd11534, 6227659224458531674;
	add.s64 	%rd11547, %rd11545, -7276294671716946913;
	mov.b64 	{%r7550, %r7551}, %rd11546;
	shf.l.wrap.b32 	%r7552, %r7551, %r7550, 18;
	shf.l.wrap.b32 	%r7553, %r7550, %r7551, 18;
	mov.b64 	%rd11548, {%r7553, %r7552};
	shf.l.wrap.b32 	%r7554, %r7551, %r7550, 14;
	shf.l.wrap.b32 	%r7555, %r7550, %r7551, 14;
	mov.b64 	%rd11549, {%r7555, %r7554};
	xor.b64  	%rd11550, %rd11548, %rd11549;
	shf.l.wrap.b32 	%r7556, %r7550, %r7551, 23;
	shf.l.wrap.b32 	%r7557, %r7551, %r7550, 23;
	mov.b64 	%rd11551, {%r7557, %r7556};
	xor.b64  	%rd11552, %rd11550, %rd11551;
	and.b64  	%rd11553, %rd11546, %rd11520;
	sub.s64 	%rd11554, -6227659224458531675, %rd11534;
	and.b64  	%rd11555, %rd11497, %rd11554;
	or.b64  	%rd11556, %rd11553, %rd11555;
	add.s64 	%rd11557, %rd11556, %rd11552;
	add.s64 	%rd11558, %rd11557, %rd1650;
	add.s64 	%rd11559, %rd11558, %rd10386;
	mov.b64 	{%r7558, %r7559}, %rd11547;
	shf.l.wrap.b32 	%r7560, %r7559, %r7558, 4;
	shf.l.wrap.b32 	%r7561, %r7558, %r7559, 4;
	mov.b64 	%rd11560, {%r7561, %r7560};
	shf.l.wrap.b32 	%r7562, %r7558, %r7559, 30;
	shf.l.wrap.b32 	%r7563, %r7559, %r7558, 30;
	mov.b64 	%rd11561, {%r7563, %r7562};
	xor.b64  	%rd11562, %rd11560, %rd11561;
	shf.l.wrap.b32 	%r7564, %r7558, %r7559, 25;
	shf.l.wrap.b32 	%r7565, %r7559, %r7558, 25;
	mov.b64 	%rd11563, {%r7565, %r7564};
	xor.b64  	%rd11564, %rd11562, %rd11563;
	xor.b64  	%rd11565, %rd11521, %rd11498;
	and.b64  	%rd11566, %rd11547, %rd11565;
	and.b64  	%rd11567, %rd11521, %rd11498;
	xor.b64  	%rd11568, %rd11566, %rd11567;
	add.s64 	%rd11569, %rd11564, %rd11568;
	add.s64 	%rd11570, %rd11559, %rd11569;
	add.s64 	%rd11571, %rd11559, -4965156021675537447;
	add.s64 	%rd11572, %rd11570, 5840696475078001361;
	mov.b64 	{%r7566, %r7567}, %rd11571;
	shf.l.wrap.b32 	%r7568, %r7567, %r7566, 18;
	shf.l.wrap.b32 	%r7569, %r7566, %r7567, 18;
	mov.b64 	%rd11573, {%r7569, %r7568};
	shf.l.wrap.b32 	%r7570, %r7567, %r7566, 14;
	shf.l.wrap.b32 	%r7571, %r7566, %r7567, 14;
	mov.b64 	%rd11574, {%r7571, %r7570};
	xor.b64  	%rd11575, %rd11573, %rd11574;
	shf.l.wrap.b32 	%r7572, %r7566, %r7567, 23;
	shf.l.wrap.b32 	%r7573, %r7567, %r7566, 23;
	mov.b64 	%rd11576, {%r7573, %r7572};
	xor.b64  	%rd11577, %rd11575, %rd11576;
	and.b64  	%rd11578, %rd11571, %rd11546;
	sub.s64 	%rd11579, 4965156021675537446, %rd11559;
	and.b64  	%rd11580, %rd11520, %rd11579;
	or.b64  	%rd11581, %rd11578, %rd11580;
	add.s64 	%rd11582, %rd11581, %rd11497;
	add.s64 	%rd11583, %rd11582, %rd11577;
	add.s64 	%rd11584, %rd11583, %rd1676;
	add.s64 	%rd11585, %rd11584, %rd10409;
	mov.b64 	{%r7574, %r7575}, %rd11572;
	shf.l.wrap.b32 	%r7576, %r7575, %r7574, 4;
	shf.l.wrap.b32 	%r7577, %r7574, %r7575, 4;
	mov.b64 	%rd11586, {%r7577, %r7576};
	shf.l.wrap.b32 	%r7578, %r7574, %r7575, 30;
	shf.l.wrap.b32 	%r7579, %r7575, %r7574, 30;
	mov.b64 	%rd11587, {%r7579, %r7578};
	xor.b64  	%rd11588, %rd11586, %rd11587;
	shf.l.wrap.b32 	%r7580, %r7574, %r7575, 25;
	shf.l.wrap.b32 	%r7581, %r7575, %r7574, 25;
	mov.b64 	%rd11589, {%r7581, %r7580};
	xor.b64  	%rd11590, %rd11588, %rd11589;
	xor.b64  	%rd11591, %rd11547, %rd11521;
	and.b64  	%rd11592, %rd11572, %rd11591;
	and.b64  	%rd11593, %rd11547, %rd11521;
	xor.b64  	%rd11594, %rd11592, %rd11593;
	add.s64 	%rd11595, %rd11590, %rd11594;
	add.s64 	%rd11596, %rd11585, %rd11498;
	add.s64 	%rd11597, %rd11595, %rd11585;
	mov.b64 	{%r7582, %r7583}, %rd11596;
	shf.l.wrap.b32 	%r7584, %r7583, %r7582, 18;
	shf.l.wrap.b32 	%r7585, %r7582, %r7583, 18;
	mov.b64 	%rd11598, {%r7585, %r7584};
	shf.l.wrap.b32 	%r7586, %r7583, %r7582, 14;
	shf.l.wrap.b32 	%r7587, %r7582, %r7583, 14;
	mov.b64 	%rd11599, {%r7587, %r7586};
	xor.b64  	%rd11600, %rd11598, %rd11599;
	shf.l.wrap.b32 	%r7588, %r7582, %r7583, 23;
	shf.l.wrap.b32 	%r7589, %r7583, %r7582, 23;
	mov.b64 	%rd11601, {%r7589, %r7588};
	xor.b64  	%rd11602, %rd11600, %rd11601;
	and.b64  	%rd11603, %rd11596, %rd11571;
	not.b64 	%rd11604, %rd11596;
	and.b64  	%rd11605, %rd11546, %rd11604;
	or.b64  	%rd11606, %rd11603, %rd11605;
	add.s64 	%rd11607, %rd11606, %rd11520;
	add.s64 	%rd11608, %rd11607, %rd11602;
	ld.const.u64 	%rd11609, [K+40];
	add.s64 	%rd11610, %rd11608, %rd11609;
	add.s64 	%rd11611, %rd11610, %rd10432;
	mov.b64 	{%r7590, %r7591}, %rd11597;
	shf.l.wrap.b32 	%r7592, %r7591, %r7590, 4;
	shf.l.wrap.b32 	%r7593, %r7590, %r7591, 4;
	mov.b64 	%rd11612, {%r7593, %r7592};
	shf.l.wrap.b32 	%r7594, %r7590, %r7591, 30;
	shf.l.wrap.b32 	%r7595, %r7591, %r7590, 30;
	mov.b64 	%rd11613, {%r7595, %r7594};
	xor.b64  	%rd11614, %rd11612, %rd11613;
	shf.l.wrap.b32 	%r7596, %r7590, %r7591, 25;
	shf.l.wrap.b32 	%r7597, %r7591, %r7590, 25;
	mov.b64 	%rd11615, {%r7597, %r7596};
	xor.b64  	%rd11616, %rd11614, %rd11615;
	xor.b64  	%rd11617, %rd11572, %rd11547;
	and.b64  	%rd11618, %rd11597, %rd11617;
	and.b64  	%rd11619, %rd11572, %rd11547;
	xor.b64  	%rd11620, %rd11618, %rd11619;
	add.s64 	%rd11621, %rd11616, %rd11620;
	add.s64 	%rd11622, %rd11611, %rd11521;
	add.s64 	%rd11623, %rd11621, %rd11611;
	mov.b64 	{%r7598, %r7599}, %rd11622;
	shf.l.wrap.b32 	%r7600, %r7599, %r7598, 18;
	shf.l.wrap.b32 	%r7601, %r7598, %r7599, 18;
	mov.b64 	%rd11624, {%r7601, %r7600};
	shf.l.wrap.b32 	%r7602, %r7599, %r7598, 14;
	shf.l.wrap.b32 	%r7603, %r7598, %r7599, 14;
	mov.b64 	%rd11625, {%r7603, %r7602};
	xor.b64  	%rd11626, %rd11624, %rd11625;
	shf.l.wrap.b32 	%r7604, %r7598, %r7599, 23;
	shf.l.wrap.b32 	%r7605, %r7599, %r7598, 23;
	mov.b64 	%rd11627, {%r7605, %r7604};
	xor.b64  	%rd11628, %rd11626, %rd11627;
	and.b64  	%rd11629, %rd11622, %rd11596;
	not.b64 	%rd11630, %rd11622;
	and.b64  	%rd11631, %rd11571, %rd11630;
	or.b64  	%rd11632, %rd11629, %rd11631;
	add.s64 	%rd11633, %rd11632, %rd11546;
	add.s64 	%rd11634, %rd11633, %rd11628;
	ld.const.u64 	%rd11635, [K+48];
	add.s64 	%rd11636, %rd11634, %rd11635;
	add.s64 	%rd11637, %rd11636, %rd10455;
	mov.b64 	{%r7606, %r7607}, %rd11623;
	shf.l.wrap.b32 	%r7608, %r7607, %r7606, 4;
	shf.l.wrap.b32 	%r7609, %r7606, %r7607, 4;
	mov.b64 	%rd11638, {%r7609, %r7608};
	shf.l.wrap.b32 	%r7610, %r7606, %r7607, 30;
	shf.l.wrap.b32 	%r7611, %r7607, %r7606, 30;
	mov.b64 	%rd11639, {%r7611, %r7610};
	xor.b64  	%rd11640, %rd11638, %rd11639;
	shf.l.wrap.b32 	%r7612, %r7606, %r7607, 25;
	shf.l.wrap.b32 	%r7613, %r7607, %r7606, 25;
	mov.b64 	%rd11641, {%r7613, %r7612};
	xor.b64  	%rd11642, %rd11640, %rd11641;
	xor.b64  	%rd11643, %rd11597, %rd11572;
	and.b64  	%rd11644, %rd11623, %rd11643;
	and.b64  	%rd11645, %rd11597, %rd11572;
	xor.b64  	%rd11646, %rd11644, %rd11645;
	add.s64 	%rd11647, %rd11642, %rd11646;
	add.s64 	%rd11648, %rd11637, %rd11547;
	add.s64 	%rd11649, %rd11647, %rd11637;
	mov.b64 	{%r7614, %r7615}, %rd11648;
	shf.l.wrap.b32 	%r7616, %r7615, %r7614, 18;
	shf.l.wrap.b32 	%r7617, %r7614, %r7615, 18;
	mov.b64 	%rd11650, {%r7617, %r7616};
	shf.l.wrap.b32 	%r7618, %r7615, %r7614, 14;
	shf.l.wrap.b32 	%r7619, %r7614, %r7615, 14;
	mov.b64 	%rd11651, {%r7619, %r7618};
	xor.b64  	%rd11652, %rd11650, %rd11651;
	shf.l.wrap.b32 	%r7620, %r7614, %r7615, 23;
	shf.l.wrap.b32 	%r7621, %r7615, %r7614, 23;
	mov.b64 	%rd11653, {%r7621, %r7620};
	xor.b64  	%rd11654, %rd11652, %rd11653;
	and.b64  	%rd11655, %rd11648, %rd11622;
	not.b64 	%rd11656, %rd11648;
	and.b64  	%rd11657, %rd11596, %rd11656;
	or.b64  	%rd11658, %rd11655, %rd11657;
	add.s64 	%rd11659, %rd11658, %rd11571;
	add.s64 	%rd11660, %rd11659, %rd11654;
	ld.const.u64 	%rd11661, [K+56];
	add.s64 	%rd11662, %rd11660, %rd11661;
	add.s64 	%rd11663, %rd11662, %rd10478;
	mov.b64 	{%r7622, %r7623}, %rd11649;
	shf.l.wrap.b32 	%r7624, %r7623, %r7622, 4;
	shf.l.wrap.b32 	%r7625, %r7622, %r7623, 4;
	mov.b64 	%rd11664, {%r7625, %r7624};
	shf.l.wrap.b32 	%r7626, %r7622, %r7623, 30;
	shf.l.wrap.b32 	%r7627, %r7623, %r7622, 30;
	mov.b64 	%rd11665, {%r7627, %r7626};
	xor.b64  	%rd11666, %rd11664, %rd11665;
	shf.l.wrap.b32 	%r7628, %r7622, %r7623, 25;
	shf.l.wrap.b32 	%r7629, %r7623, %r7622, 25;
	mov.b64 	%rd11667, {%r7629, %r7628};
	xor.b64  	%rd11668, %rd11666, %rd11667;
	xor.b64  	%rd11669, %rd11623, %rd11597;
	and.b64  	%rd11670, %rd11649, %rd11669;
	and.b64  	%rd11671, %rd11623, %rd11597;
	xor.b64  	%rd11672, %rd11670, %rd11671;
	add.s64 	%rd11673, %rd11668, %rd11672;
	add.s64 	%rd11674, %rd11663, %rd11572;
	add.s64 	%rd11675, %rd11673, %rd11663;
	mov.b64 	{%r7630, %r7631}, %rd11674;
	shf.l.wrap.b32 	%r7632, %r7631, %r7630, 18;
	shf.l.wrap.b32 	%r7633, %r7630, %r7631, 18;
	mov.b64 	%rd11676, {%r7633, %r7632};
	shf.l.wrap.b32 	%r7634, %r7631, %r7630, 14;
	shf.l.wrap.b32 	%r7635, %r7630, %r7631, 14;
	mov.b64 	%rd11677, {%r7635, %r7634};
	xor.b64  	%rd11678, %rd11676, %rd11677;
	shf.l.wrap.b32 	%r7636, %r7630, %r7631, 23;
	shf.l.wrap.b32 	%r7637, %r7631, %r7630, 23;
	mov.b64 	%rd11679, {%r7637, %r7636};
	xor.b64  	%rd11680, %rd11678, %rd11679;
	and.b64  	%rd11681, %rd11674, %rd11648;
	not.b64 	%rd11682, %rd11674;
	and.b64  	%rd11683, %rd11622, %rd11682;
	or.b64  	%rd11684, %rd11681, %rd11683;
	add.s64 	%rd11685, %rd11684, %rd11596;
	add.s64 	%rd11686, %rd11685, %rd11680;
	ld.const.u64 	%rd11687, [K+64];
	add.s64 	%rd11688, %rd11686, %rd11687;
	add.s64 	%rd11689, %rd11688, %rd10501;
	mov.b64 	{%r7638, %r7639}, %rd11675;
	shf.l.wrap.b32 	%r7640, %r7639, %r7638, 4;
	shf.l.wrap.b32 	%r7641, %r7638, %r7639, 4;
	mov.b64 	%rd11690, {%r7641, %r7640};
	shf.l.wrap.b32 	%r7642, %r7638, %r7639, 30;
	shf.l.wrap.b32 	%r7643, %r7639, %r7638, 30;
	mov.b64 	%rd11691, {%r7643, %r7642};
	xor.b64  	%rd11692, %rd11690, %rd11691;
	shf.l.wrap.b32 	%r7644, %r7638, %r7639, 25;
	shf.l.wrap.b32 	%r7645, %r7639, %r7638, 25;
	mov.b64 	%rd11693, {%r7645, %r7644};
	xor.b64  	%rd11694, %rd11692, %rd11693;
	xor.b64  	%rd11695, %rd11649, %rd11623;
	and.b64  	%rd11696, %rd11675, %rd11695;
	and.b64  	%rd11697, %rd11649, %rd11623;
	xor.b64  	%rd11698, %rd11696, %rd11697;
	add.s64 	%rd11699, %rd11694, %rd11698;
	add.s64 	%rd11700, %rd11689, %rd11597;
	add.s64 	%rd11701, %rd11699, %rd11689;
	mov.b64 	{%r7646, %r7647}, %rd11700;
	shf.l.wrap.b32 	%r7648, %r7647, %r7646, 18;
	shf.l.wrap.b32 	%r7649, %r7646, %r7647, 18;
	mov.b64 	%rd11702, {%r7649, %r7648};
	shf.l.wrap.b32 	%r7650, %r7647, %r7646, 14;
	shf.l.wrap.b32 	%r7651, %r7646, %r7647, 14;
	mov.b64 	%rd11703, {%r7651, %r7650};
	xor.b64  	%rd11704, %rd11702, %rd11703;
	shf.l.wrap.b32 	%r7652, %r7646, %r7647, 23;
	shf.l.wrap.b32 	%r7653, %r7647, %r7646, 23;
	mov.b64 	%rd11705, {%r7653, %r7652};
	xor.b64  	%rd11706, %rd11704, %rd11705;
	and.b64  	%rd11707, %rd11700, %rd11674;
	not.b64 	%rd11708, %rd11700;
	and.b64  	%rd11709, %rd11648, %rd11708;
	or.b64  	%rd11710, %rd11707, %rd11709;
	add.s64 	%rd11711, %rd11710, %rd11622;
	add.s64 	%rd11712, %rd11711, %rd11706;
	ld.const.u64 	%rd11713, [K+72];
	add.s64 	%rd11714, %rd11712, %rd11713;
	add.s64 	%rd11715, %rd11714, %rd10524;
	mov.b64 	{%r7654, %r7655}, %rd11701;
	shf.l.wrap.b32 	%r7656, %r7655, %r7654, 4;
	shf.l.wrap.b32 	%r7657, %r7654, %r7655, 4;
	mov.b64 	%rd11716, {%r7657, %r7656};
	shf.l.wrap.b32 	%r7658, %r7654, %r7655, 30;
	shf.l.wrap.b32 	%r7659, %r7655, %r7654, 30;
	mov.b64 	%rd11717, {%r7659, %r7658};
	xor.b64  	%rd11718, %rd11716, %rd11717;
	shf.l.wrap.b32 	%r7660, %r7654, %r7655, 25;
	shf.l.wrap.b32 	%r7661, %r7655, %r7654, 25;
	mov.b64 	%rd11719, {%r7661, %r7660};
	xor.b64  	%rd11720, %rd11718, %rd11719;
	xor.b64  	%rd11721, %rd11675, %rd11649;
	and.b64  	%rd11722, %rd11701, %rd11721;
	and.b64  	%rd11723, %rd11675, %rd11649;
	xor.b64  	%rd11724, %rd11722, %rd11723;
	add.s64 	%rd11725, %rd11720, %rd11724;
	add.s64 	%rd11726, %rd11715, %rd11623;
	add.s64 	%rd11727, %rd11725, %rd11715;
	mov.b64 	{%r7662, %r7663}, %rd11726;
	shf.l.wrap.b32 	%r7664, %r7663, %r7662, 18;
	shf.l.wrap.b32 	%r7665, %r7662, %r7663, 18;
	mov.b64 	%rd11728, {%r7665, %r7664};
	shf.l.wrap.b32 	%r7666, %r7663, %r7662, 14;
	shf.l.wrap.b32 	%r7667, %r7662, %r7663, 14;
	mov.b64 	%rd11729, {%r7667, %r7666};
	xor.b64  	%rd11730, %rd11728, %rd11729;
	shf.l.wrap.b32 	%r7668, %r7662, %r7663, 23;
	shf.l.wrap.b32 	%r7669, %r7663, %r7662, 23;
	mov.b64 	%rd11731, {%r7669, %r7668};
	xor.b64  	%rd11732, %rd11730, %rd11731;
	and.b64  	%rd11733, %rd11726, %rd11700;
	not.b64 	%rd11734, %rd11726;
	and.b64  	%rd11735, %rd11674, %rd11734;
	or.b64  	%rd11736, %rd11733, %rd11735;
	add.s64 	%rd11737, %rd11736, %rd11648;
	add.s64 	%rd11738, %rd11737, %rd11732;
	ld.const.u64 	%rd11739, [K+80];
	add.s64 	%rd11740, %rd11738, %rd11739;
	add.s64 	%rd11741, %rd11740, %rd10547;
	mov.b64 	{%r7670, %r7671}, %rd11727;
	shf.l.wrap.b32 	%r7672, %r7671, %r7670, 4;
	shf.l.wrap.b32 	%r7673, %r7670, %r7671, 4;
	mov.b64 	%rd11742, {%r7673, %r7672};
	shf.l.wrap.b32 	%r7674, %r7670, %r7671, 30;
	shf.l.wrap.b32 	%r7675, %r7671, %r7670, 30;
	mov.b64 	%rd11743, {%r7675, %r7674};
	xor.b64  	%rd11744, %rd11742, %rd11743;
	shf.l.wrap.b32 	%r7676, %r7670, %r7671, 25;
	shf.l.wrap.b32 	%r7677, %r7671, %r7670, 25;
	mov.b64 	%rd11745, {%r7677, %r7676};
	xor.b64  	%rd11746, %rd11744, %rd11745;
	xor.b64  	%rd11747, %rd11701, %rd11675;
	and.b64  	%rd11748, %rd11727, %rd11747;
	and.b64  	%rd11749, %rd11701, %rd11675;
	xor.b64  	%rd11750, %rd11748, %rd11749;
	add.s64 	%rd11751, %rd11746, %rd11750;
	add.s64 	%rd11752, %rd11741, %rd11649;
	add.s64 	%rd11753, %rd11751, %rd11741;
	mov.b64 	{%r7678, %r7679}, %rd11752;
	shf.l.wrap.b32 	%r7680, %r7679, %r7678, 18;
	shf.l.wrap.b32 	%r7681, %r7678, %r7679, 18;
	mov.b64 	%rd11754, {%r7681, %r7680};
	shf.l.wrap.b32 	%r7682, %r7679, %r7678, 14;
	shf.l.wrap.b32 	%r7683, %r7678, %r7679, 14;
	mov.b64 	%rd11755, {%r7683, %r7682};
	xor.b64  	%rd11756, %rd11754, %rd11755;
	shf.l.wrap.b32 	%r7684, %r7678, %r7679, 23;
	shf.l.wrap.b32 	%r7685, %r7679, %r7678, 23;
	mov.b64 	%rd11757, {%r7685, %r7684};
	xor.b64  	%rd11758, %rd11756, %rd11757;
	and.b64  	%rd11759, %rd11752, %rd11726;
	not.b64 	%rd11760, %rd11752;
	and.b64  	%rd11761, %rd11700, %rd11760;
	or.b64  	%rd11762, %rd11759, %rd11761;
	add.s64 	%rd11763, %rd11762, %rd11674;
	add.s64 	%rd11764, %rd11763, %rd11758;
	ld.const.u64 	%rd11765, [K+88];
	add.s64 	%rd11766, %rd11764, %rd11765;
	add.s64 	%rd11767, %rd11766, %rd10570;
	mov.b64 	{%r7686, %r7687}, %rd11753;
	shf.l.wrap.b32 	%r7688, %r7687, %r7686, 4;
	shf.l.wrap.b32 	%r7689, %r7686, %r7687, 4;
	mov.b64 	%rd11768, {%r7689, %r7688};
	shf.l.wrap.b32 	%r7690, %r7686, %r7687, 30;
	shf.l.wrap.b32 	%r7691, %r7687, %r7686, 30;
	mov.b64 	%rd11769, {%r7691, %r7690};
	xor.b64  	%rd11770, %rd11768, %rd11769;
	shf.l.wrap.b32 	%r7692, %r7686, %r7687, 25;
	shf.l.wrap.b32 	%r7693, %r7687, %r7686, 25;
	mov.b64 	%rd11771, {%r7693, %r7692};
	xor.b64  	%rd11772, %rd11770, %rd11771;
	xor.b64  	%rd11773, %rd11727, %rd11701;
	and.b64  	%rd11774, %rd11753, %rd11773;
	and.b64  	%rd11775, %rd11727, %rd11701;
	xor.b64  	%rd11776, %rd11774, %rd11775;
	add.s64 	%rd11777, %rd11772, %rd11776;
	add.s64 	%rd11778, %rd11767, %rd11675;
	add.s64 	%rd11779, %rd11777, %rd11767;
	mov.b64 	{%r7694, %r7695}, %rd11778;
	shf.l.wrap.b32 	%r7696, %r7695, %r7694, 18;
	shf.l.wrap.b32 	%r7697, %r7694, %r7695, 18;
	mov.b64 	%rd11780, {%r7697, %r7696};
	shf.l.wrap.b32 	%r7698, %r7695, %r7694, 14;
	shf.l.wrap.b32 	%r7699, %r7694, %r7695, 14;
	mov.b64 	%rd11781, {%r7699, %r7698};
	xor.b64  	%rd11782, %rd11780, %rd11781;
	shf.l.wrap.b32 	%r7700, %r7694, %r7695, 23;
	shf.l.wrap.b32 	%r7701, %r7695, %r7694, 23;
	mov.b64 	%rd11783, {%r7701, %r7700};
	xor.b64  	%rd11784, %rd11782, %rd11783;
	and.b64  	%rd11785, %rd11778, %rd11752;
	not.b64 	%rd11786, %rd11778;
	and.b64  	%rd11787, %rd11726, %rd11786;
	or.b64  	%rd11788, %rd11785, %rd11787;
	add.s64 	%rd11789, %rd11788, %rd11700;
	add.s64 	%rd11790, %rd11789, %rd11784;
	add.s64 	%rd11791, %rd11790, %rd67;
	add.s64 	%rd11792, %rd11791, %rd10593;
	mov.b64 	{%r7702, %r7703}, %rd11779;
	shf.l.wrap.b32 	%r7704, %r7703, %r7702, 4;
	shf.l.wrap.b32 	%r7705, %r7702, %r7703, 4;
	mov.b64 	%rd11793, {%r7705, %r7704};
	shf.l.wrap.b32 	%r7706, %r7702, %r7703, 30;
	shf.l.wrap.b32 	%r7707, %r7703, %r7702, 30;
	mov.b64 	%rd11794, {%r7707, %r7706};
	xor.b64  	%rd11795, %rd11793, %rd11794;
	shf.l.wrap.b32 	%r7708, %r7702, %r7703, 25;
	shf.l.wrap.b32 	%r7709, %r7703, %r7702, 25;
	mov.b64 	%rd11796, {%r7709, %r7708};
	xor.b64  	%rd11797, %rd11795, %rd11796;
	xor.b64  	%rd11798, %rd11753, %rd11727;
	and.b64  	%rd11799, %rd11779, %rd11798;
	and.b64  	%rd11800, %rd11753, %rd11727;
	xor.b64  	%rd11801, %rd11799, %rd11800;
	add.s64 	%rd11802, %rd11797, %rd11801;
	add.s64 	%rd11803, %rd11792, %rd11701;
	add.s64 	%rd11804, %rd11802, %rd11792;
	mov.b64 	{%r7710, %r7711}, %rd11803;
	shf.l.wrap.b32 	%r7712, %r7711, %r7710, 18;
	shf.l.wrap.b32 	%r7713, %r7710, %r7711, 18;
	mov.b64 	%rd11805, {%r7713, %r7712};
	shf.l.wrap.b32 	%r7714, %r7711, %r7710, 14;
	shf.l.wrap.b32 	%r7715, %r7710, %r7711, 14;
	mov.b64 	%rd11806, {%r7715, %r7714};
	xor.b64  	%rd11807, %rd11805, %rd11806;
	shf.l.wrap.b32 	%r7716, %r7710, %r7711, 23;
	shf.l.wrap.b32 	%r7717, %r7711, %r7710, 23;
	mov.b64 	%rd11808, {%r7717, %r7716};
	xor.b64  	%rd11809, %rd11807, %rd11808;
	and.b64  	%rd11810, %rd11803, %rd11778;
	not.b64 	%rd11811, %rd11803;
	and.b64  	%rd11812, %rd11752, %rd11811;
	or.b64  	%rd11813, %rd11810, %rd11812;
	add.s64 	%rd11814, %rd11813, %rd11726;
	add.s64 	%rd11815, %rd11814, %rd11809;
	ld.const.u64 	%rd11816, [K+104];
	add.s64 	%rd11817, %rd11815, %rd11816;
	add.s64 	%rd11818, %rd11817, %rd10616;
	mov.b64 	{%r7718, %r7719}, %rd11804;
	shf.l.wrap.b32 	%r7720, %r7719, %r7718, 4;
	shf.l.wrap.b32 	%r7721, %r7718, %r7719, 4;
	mov.b64 	%rd11819, {%r7721, %r7720};
	shf.l.wrap.b32 	%r7722, %r7718, %r7719, 30;
	shf.l.wrap.b32 	%r7723, %r7719, %r7718, 30;
	mov.b64 	%rd11820, {%r7723, %r7722};
	xor.b64  	%rd11821, %rd11819, %rd11820;
	shf.l.wrap.b32 	%r7724, %r7718, %r7719, 25;
	shf.l.wrap.b32 	%r7725, %r7719, %r7718, 25;
	mov.b64 	%rd11822, {%r7725, %r7724};
	xor.b64  	%rd11823, %rd11821, %rd11822;
	xor.b64  	%rd11824, %rd11779, %rd11753;
	and.b64  	%rd11825, %rd11804, %rd11824;
	and.b64  	%rd11826, %rd11779, %rd11753;
	xor.b64  	%rd11827, %rd11825, %rd11826;
	add.s64 	%rd11828, %rd11823, %rd11827;
	add.s64 	%rd11829, %rd11818, %rd11727;
	add.s64 	%rd11830, %rd11828, %rd11818;
	mov.b64 	{%r7726, %r7727}, %rd11829;
	shf.l.wrap.b32 	%r7728, %r7727, %r7726, 18;
	shf.l.wrap.b32 	%r7729, %r7726, %r7727, 18;
	mov.b64 	%rd11831, {%r7729, %r7728};
	shf.l.wrap.b32 	%r7730, %r7727, %r7726, 14;
	shf.l.wrap.b32 	%r7731, %r7726, %r7727, 14;
	mov.b64 	%rd11832, {%r7731, %r7730};
	xor.b64  	%rd11833, %rd11831, %rd11832;
	shf.l.wrap.b32 	%r7732, %r7726, %r7727, 23;
	shf.l.wrap.b32 	%r7733, %r7727, %r7726, 23;
	mov.b64 	%rd11834, {%r7733, %r7732};
	xor.b64  	%rd11835, %rd11833, %rd11834;
	and.b64  	%rd11836, %rd11829, %rd11803;
	not.b64 	%rd11837, %rd11829;
	and.b64  	%rd11838, %rd11778, %rd11837;
	or.b64  	%rd11839, %rd11836, %rd11838;
	add.s64 	%rd11840, %rd11839, %rd11752;
	add.s64 	%rd11841, %rd11840, %rd11835;
	ld.const.u64 	%rd11842, [K+112];
	add.s64 	%rd11843, %rd11841, %rd11842;
	add.s64 	%rd11844, %rd11843, %rd10639;
	mov.b64 	{%r7734, %r7735}, %rd11830;
	shf.l.wrap.b32 	%r7736, %r7735, %r7734, 4;
	shf.l.wrap.b32 	%r7737, %r7734, %r7735, 4;
	mov.b64 	%rd11845, {%r7737, %r7736};
	shf.l.wrap.b32 	%r7738, %r7734, %r7735, 30;
	shf.l.wrap.b32 	%r7739, %r7735, %r7734, 30;
	mov.b64 	%rd11846, {%r7739, %r7738};
	xor.b64  	%rd11847, %rd11845, %rd11846;
	shf.l.wrap.b32 	%r7740, %r7734, %r7735, 25;
	shf.l.wrap.b32 	%r7741, %r7735, %r7734, 25;
	mov.b64 	%rd11848, {%r7741, %r7740};
	xor.b64  	%rd11849, %rd11847, %rd11848;
	xor.b64  	%rd11850, %rd11804, %rd11779;
	and.b64  	%rd11851, %rd11830, %rd11850;
	and.b64  	%rd11852, %rd11804, %rd11779;
	xor.b64  	%rd11853, %rd11851, %rd11852;
	add.s64 	%rd11854, %rd11849, %rd11853;
	add.s64 	%rd11855, %rd11844, %rd11753;
	add.s64 	%rd11856, %rd11854, %rd11844;
	mov.b64 	{%r7742, %r7743}, %rd11855;
	shf.l.wrap.b32 	%r7744, %r7743, %r7742, 18;
	shf.l.wrap.b32 	%r7745, %r7742, %r7743, 18;
	mov.b64 	%rd11857, {%r7745, %r7744};
	shf.l.wrap.b32 	%r7746, %r7743, %r7742, 14;
	shf.l.wrap.b32 	%r7747, %r7742, %r7743, 14;
	mov.b64 	%rd11858, {%r7747, %r7746};
	xor.b64  	%rd11859, %rd11857, %rd11858;
	shf.l.wrap.b32 	%r7748, %r7742, %r7743, 23;
	shf.l.wrap.b32 	%r7749, %r7743, %r7742, 23;
	mov.b64 	%rd11860, {%r7749, %r7748};
	xor.b64  	%rd11861, %rd11859, %rd11860;
	and.b64  	%rd11862, %rd11855, %rd11829;
	not.b64 	%rd11863, %rd11855;
	and.b64  	%rd11864, %rd11803, %rd11863;
	or.b64  	%rd11865, %rd11862, %rd11864;
	add.s64 	%rd11866, %rd11865, %rd11778;
	add.s64 	%rd11867, %rd11866, %rd11861;
	ld.const.u64 	%rd11868, [K+120];
	add.s64 	%rd11869, %rd11867, %rd11868;
	add.s64 	%rd11870, %rd11869, %rd10662;
	mov.b64 	{%r7750, %r7751}, %rd11856;
	shf.l.wrap.b32 	%r7752, %r7751, %r7750, 4;
	shf.l.wrap.b32 	%r7753, %r7750, %r7751, 4;
	mov.b64 	%rd11871, {%r7753, %r7752};
	shf.l.wrap.b32 	%r7754, %r7750, %r7751, 30;
	shf.l.wrap.b32 	%r7755, %r7751, %r7750, 30;
	mov.b64 	%rd11872, {%r7755, %r7754};
	xor.b64  	%rd11873, %rd11871, %rd11872;
	shf.l.wrap.b32 	%r7756, %r7750, %r7751, 25;
	shf.l.wrap.b32 	%r7757, %r7751, %r7750, 25;
	mov.b64 	%rd11874, {%r7757, %r7756};
	xor.b64  	%rd11875, %rd11873, %rd11874;
	xor.b64  	%rd11876, %rd11830, %rd11804;
	and.b64  	%rd11877, %rd11856, %rd11876;
	and.b64  	%rd11878, %rd11830, %rd11804;
	xor.b64  	%rd11879, %rd11877, %rd11878;
	add.s64 	%rd11880, %rd11875, %rd11879;
	add.s64 	%rd11881, %rd11870, %rd11779;
	add.s64 	%rd11882, %rd11880, %rd11870;
	mov.b64 	{%r7758, %r7759}, %rd11881;
	shf.l.wrap.b32 	%r7760, %r7759, %r7758, 18;
	shf.l.wrap.b32 	%r7761, %r7758, %r7759, 18;
	mov.b64 	%rd11883, {%r7761, %r7760};
	shf.l.wrap.b32 	%r7762, %r7759, %r7758, 14;
	shf.l.wrap.b32 	%r7763, %r7758, %r7759, 14;
	mov.b64 	%rd11884, {%r7763, %r7762};
	xor.b64  	%rd11885, %rd11883, %rd11884;
	shf.l.wrap.b32 	%r7764, %r7758, %r7759, 23;
	shf.l.wrap.b32 	%r7765, %r7759, %r7758, 23;
	mov.b64 	%rd11886, {%r7765, %r7764};
	xor.b64  	%rd11887, %rd11885, %rd11886;
	and.b64  	%rd11888, %rd11881, %rd11855;
	not.b64 	%rd11889, %rd11881;
	and.b64  	%rd11890, %rd11829, %rd11889;
	or.b64  	%rd11891, %rd11888, %rd11890;
	add.s64 	%rd11892, %rd11891, %rd11803;
	add.s64 	%rd11893, %rd11892, %rd11887;
	ld.const.u64 	%rd11894, [K+128];
	add.s64 	%rd11895, %rd11893, %rd11894;
	add.s64 	%rd11896, %rd11895, %rd10675;
	mov.b64 	{%r7766, %r7767}, %rd11882;
	shf.l.wrap.b32 	%r7768, %r7767, %r7766, 4;
	shf.l.wrap.b32 	%r7769, %r7766, %r7767, 4;
	mov.b64 	%rd11897, {%r7769, %r7768};
	shf.l.wrap.b32 	%r7770, %r7766, %r7767, 30;
	shf.l.wrap.b32 	%r7771, %r7767, %r7766, 30;
	mov.b64 	%rd11898, {%r7771, %r7770};
	xor.b64  	%rd11899, %rd11897, %rd11898;
	shf.l.wrap.b32 	%r7772, %r7766, %r7767, 25;
	shf.l.wrap.b32 	%r7773, %r7767, %r7766, 25;
	mov.b64 	%rd11900, {%r7773, %r7772};
	xor.b64  	%rd11901, %rd11899, %rd11900;
	xor.b64  	%rd11902, %rd11856, %rd11830;
	and.b64  	%rd11903, %rd11882, %rd11902;
	and.b64  	%rd11904, %rd11856, %rd11830;
	xor.b64  	%rd11905, %rd11903, %rd11904;
	add.s64 	%rd11906, %rd11901, %rd11905;
	add.s64 	%rd11907, %rd11896, %rd11804;
	add.s64 	%rd11908, %rd11906, %rd11896;
	mov.b64 	{%r7774, %r7775}, %rd11907;
	shf.l.wrap.b32 	%r7776, %r7775, %r7774, 18;
	shf.l.wrap.b32 	%r7777, %r7774, %r7775, 18;
	mov.b64 	%rd11909, {%r7777, %r7776};
	shf.l.wrap.b32 	%r7778, %r7775, %r7774, 14;
	shf.l.wrap.b32 	%r7779, %r7774, %r7775, 14;
	mov.b64 	%rd11910, {%r7779, %r7778};
	xor.b64  	%rd11911, %rd11909, %rd11910;
	shf.l.wrap.b32 	%r7780, %r7774, %r7775, 23;
	shf.l.wrap.b32 	%r7781, %r7775, %r7774, 23;
	mov.b64 	%rd11912, {%r7781, %r7780};
	xor.b64  	%rd11913, %rd11911, %rd11912;
	and.b64  	%rd11914, %rd11907, %rd11881;
	not.b64 	%rd11915, %rd11907;
	and.b64  	%rd11916, %rd11855, %rd11915;
	or.b64  	%rd11917, %rd11914, %rd11916;
	add.s64 	%rd11918, %rd11917, %rd11829;
	add.s64 	%rd11919, %rd11918, %rd11913;
	ld.const.u64 	%rd11920, [K+136];
	add.s64 	%rd11921, %rd11919, %rd11920;
	add.s64 	%rd11922, %rd11921, %rd10688;
	mov.b64 	{%r7782, %r7783}, %rd11908;
	shf.l.wrap.b32 	%r7784, %r7783, %r7782, 4;
	shf.l.wrap.b32 	%r7785, %r7782, %r7783, 4;
	mov.b64 	%rd11923, {%r7785, %r7784};
	shf.l.wrap.b32 	%r7786, %r7782, %r7783, 30;
	shf.l.wrap.b32 	%r7787, %r7783, %r7782, 30;
	mov.b64 	%rd11924, {%r7787, %r7786};
	xor.b64  	%rd11925, %rd11923, %rd11924;
	shf.l.wrap.b32 	%r7788, %r7782, %r7783, 25;
	shf.l.wrap.b32 	%r7789, %r7783, %r7782, 25;
	mov.b64 	%rd11926, {%r7789, %r7788};
	xor.b64  	%rd11927, %rd11925, %rd11926;
	xor.b64  	%rd11928, %rd11882, %rd11856;
	and.b64  	%rd11929, %rd11908, %rd11928;
	and.b64  	%rd11930, %rd11882, %rd11856;
	xor.b64  	%rd11931, %rd11929, %rd11930;
	add.s64 	%rd11932, %rd11927, %rd11931;
	add.s64 	%rd11933, %rd11922, %rd11830;
	add.s64 	%rd11934, %rd11932, %rd11922;
	mov.b64 	{%r7790, %r7791}, %rd11933;
	shf.l.wrap.b32 	%r7792, %r7791, %r7790, 18;
	shf.l.wrap.b32 	%r7793, %r7790, %r7791, 18;
	mov.b64 	%rd11935, {%r7793, %r7792};
	shf.l.wrap.b32 	%r7794, %r7791, %r7790, 14;
	shf.l.wrap.b32 	%r7795, %r7790, %r7791, 14;
	mov.b64 	%rd11936, {%r7795, %r7794};
	xor.b64  	%rd11937, %rd11935, %rd11936;
	shf.l.wrap.b32 	%r7796, %r7790, %r7791, 23;
	shf.l.wrap.b32 	%r7797, %r7791, %r7790, 23;
	mov.b64 	%rd11938, {%r7797, %r7796};
	xor.b64  	%rd11939, %rd11937, %rd11938;
	and.b64  	%rd11940, %rd11933, %rd11907;
	not.b64 	%rd11941, %rd11933;
	and.b64  	%rd11942, %rd11881, %rd11941;
	or.b64  	%rd11943, %rd11940, %rd11942;
	add.s64 	%rd11944, %rd11943, %rd11855;
	add.s64 	%rd11945, %rd11944, %rd11939;
	ld.const.u64 	%rd11946, [K+144];
	add.s64 	%rd11947, %rd11945, %rd11946;
	add.s64 	%rd11948, %rd11947, %rd10701;
	mov.b64 	{%r7798, %r7799}, %rd11934;
	shf.l.wrap.b32 	%r7800, %r7799, %r7798, 4;
	shf.l.wrap.b32 	%r7801, %r7798, %r7799, 4;
	mov.b64 	%rd11949, {%r7801, %r7800};
	shf.l.wrap.b32 	%r7802, %r7798, %r7799, 30;
	shf.l.wrap.b32 	%r7803, %r7799, %r7798, 30;
	mov.b64 	%rd11950, {%r7803, %r7802};
	xor.b64  	%rd11951, %rd11949, %rd11950;
	shf.l.wrap.b32 	%r7804, %r7798, %r7799, 25;
	shf.l.wrap.b32 	%r7805, %r7799, %r7798, 25;
	mov.b64 	%rd11952, {%r7805, %r7804};
	xor.b64  	%rd11953, %rd11951, %rd11952;
	xor.b64  	%rd11954, %rd11908, %rd11882;
	and.b64  	%rd11955, %rd11934, %rd11954;
	and.b64  	%rd11956, %rd11908, %rd11882;
	xor.b64  	%rd11957, %rd11955, %rd11956;
	add.s64 	%rd11958, %rd11953, %rd11957;
	add.s64 	%rd11959, %rd11948, %rd11856;
	add.s64 	%rd11960, %rd11958, %rd11948;
	mov.b64 	{%r7806, %r7807}, %rd11959;
	shf.l.wrap.b32 	%r7808, %r7807, %r7806, 18;
	shf.l.wrap.b32 	%r7809, %r7806, %r7807, 18;
	mov.b64 	%rd11961, {%r7809, %r7808};
	shf.l.wrap.b32 	%r7810, %r7807, %r7806, 14;
	shf.l.wrap.b32 	%r7811, %r7806, %r7807, 14;
	mov.b64 	%rd11962, {%r7811, %r7810};
	xor.b64  	%rd11963, %rd11961, %rd11962;
	shf.l.wrap.b32 	%r7812, %r7806, %r7807, 23;
	shf.l.wrap.b32 	%r7813, %r7807, %r7806, 23;
	mov.b64 	%rd11964, {%r7813, %r7812};
	xor.b64  	%rd11965, %rd11963, %rd11964;
	and.b64  	%rd11966, %rd11959, %rd11933;
	not.b64 	%rd11967, %rd11959;
	and.b64  	%rd11968, %rd11907, %rd11967;
	or.b64  	%rd11969, %rd11966, %rd11968;
	add.s64 	%rd11970, %rd11969, %rd11881;
	add.s64 	%rd11971, %rd11970, %rd11965;
	add.s64 	%rd11972, %rd11971, %rd68;
	add.s64 	%rd11973, %rd11972, %rd10714;
	mov.b64 	{%r7814, %r7815}, %rd11960;
	shf.l.wrap.b32 	%r7816, %r7815, %r7814, 4;
	shf.l.wrap.b32 	%r7817, %r7814, %r7815, 4;
	mov.b64 	%rd11974, {%r7817, %r7816};
	shf.l.wrap.b32 	%r7818, %r7814, %r7815, 30;
	shf.l.wrap.b32 	%r7819, %r7815, %r7814, 30;
	mov.b64 	%rd11975, {%r7819, %r7818};
	xor.b64  	%rd11976, %rd11974, %rd11975;
	shf.l.wrap.b32 	%r7820, %r7814, %r7815, 25;
	shf.l.wrap.b32 	%r7821, %r7815, %r7814, 25;
	mov.b64 	%rd11977, {%r7821, %r7820};
	xor.b64  	%rd11978, %rd11976, %rd11977;
	xor.b64  	%rd11979, %rd11934, %rd11908;
	and.b64  	%rd11980, %rd11960, %rd11979;
	and.b64  	%rd11981, %rd11934, %rd11908;
	xor.b64  	%rd11982, %rd11980, %rd11981;
	add.s64 	%rd11983, %rd11978, %rd11982;
	add.s64 	%rd11984, %rd11973, %rd11882;
	add.s64 	%rd11985, %rd11983, %rd11973;
	mov.b64 	{%r7822, %r7823}, %rd11984;
	shf.l.wrap.b32 	%r7824, %r7823, %r7822, 18;
	shf.l.wrap.b32 	%r7825, %r7822, %r7823, 18;
	mov.b64 	%rd11986, {%r7825, %r7824};
	shf.l.wrap.b32 	%r7826, %r7823, %r7822, 14;
	shf.l.wrap.b32 	%r7827, %r7822, %r7823, 14;
	mov.b64 	%rd11987, {%r7827, %r7826};
	xor.b64  	%rd11988, %rd11986, %rd11987;
	shf.l.wrap.b32 	%r7828, %r7822, %r7823, 23;
	shf.l.wrap.b32 	%r7829, %r7823, %r7822, 23;
	mov.b64 	%rd11989, {%r7829, %r7828};
	xor.b64  	%rd11990, %rd11988, %rd11989;
	and.b64  	%rd11991, %rd11984, %rd11959;
	not.b64 	%rd11992, %rd11984;
	and.b64  	%rd11993, %rd11933, %rd11992;
	or.b64  	%rd11994, %rd11991, %rd11993;
	add.s64 	%rd11995, %rd11994, %rd11907;
	add.s64 	%rd11996, %rd11995, %rd11990;
	add.s64 	%rd11997, %rd11996, %rd69;
	add.s64 	%rd11998, %rd11997, %rd10727;
	mov.b64 	{%r7830, %r7831}, %rd11985;
	shf.l.wrap.b32 	%r7832, %r7831, %r7830, 4;
	shf.l.wrap.b32 	%r7833, %r7830, %r7831, 4;
	mov.b64 	%rd11999, {%r7833, %r7832};
	shf.l.wrap.b32 	%r7834, %r7830, %r7831, 30;
	shf.l.wrap.b32 	%r7835, %r7831, %r7830, 30;
	mov.b64 	%rd12000, {%r7835, %r7834};
	xor.b64  	%rd12001, %rd11999, %rd12000;
	shf.l.wrap.b32 	%r7836, %r7830, %r7831, 25;
	shf.l.wrap.b32 	%r7837, %r7831, %r7830, 25;
	mov.b64 	%rd12002, {%r7837, %r7836};
	xor.b64  	%rd12003, %rd12001, %rd12002;
	xor.b64  	%rd12004, %rd11960, %rd11934;
	and.b64  	%rd12005, %rd11985, %rd12004;
	and.b64  	%rd12006, %rd11960, %rd11934;
	xor.b64  	%rd12007, %rd12005, %rd12006;
	add.s64 	%rd12008, %rd12003, %rd12007;
	add.s64 	%rd12009, %rd11998, %rd11908;
	add.s64 	%rd12010, %rd12008, %rd11998;
	mov.b64 	{%r7838, %r7839}, %rd12009;
	shf.l.wrap.b32 	%r7840, %r7839, %r7838, 18;
	shf.l.wrap.b32 	%r7841, %r7838, %r7839, 18;
	mov.b64 	%rd12011, {%r7841, %r7840};
	shf.l.wrap.b32 	%r7842, %r7839, %r7838, 14;
	shf.l.wrap.b32 	%r7843, %r7838, %r7839, 14;
	mov.b64 	%rd12012, {%r7843, %r7842};
	xor.b64  	%rd12013, %rd12011, %rd12012;
	shf.l.wrap.b32 	%r7844, %r7838, %r7839, 23;
	shf.l.wrap.b32 	%r7845, %r7839, %r7838, 23;
	mov.b64 	%rd12014, {%r7845, %r7844};
	xor.b64  	%rd12015, %rd12013, %rd12014;
	and.b64  	%rd12016, %rd12009, %rd11984;
	not.b64 	%rd12017, %rd12009;
	and.b64  	%rd12018, %rd11959, %rd12017;
	or.b64  	%rd12019, %rd12016, %rd12018;
	add.s64 	%rd12020, %rd12019, %rd11933;
	add.s64 	%rd12021, %rd12020, %rd12015;
	ld.const.u64 	%rd12022, [K+168];
	add.s64 	%rd12023, %rd12021, %rd12022;
	add.s64 	%rd12024, %rd12023, %rd10740;
	mov.b64 	{%r7846, %r7847}, %rd12010;
	shf.l.wrap.b32 	%r7848, %r7847, %r7846, 4;
	shf.l.wrap.b32 	%r7849, %r7846, %r7847, 4;
	mov.b64 	%rd12025, {%r7849, %r7848};
	shf.l.wrap.b32 	%r7850, %r7846, %r7847, 30;
	shf.l.wrap.b32 	%r7851, %r7847, %r7846, 30;
	mov.b64 	%rd12026, {%r7851, %r7850};
	xor.b64  	%rd12027, %rd12025, %rd12026;
	shf.l.wrap.b32 	%r7852, %r7846, %r7847, 25;
	shf.l.wrap.b32 	%r7853, %r7847, %r7846, 25;
	mov.b64 	%rd12028, {%r7853, %r7852};
	xor.b64  	%rd12029, %rd12027, %rd12028;
	xor.b64  	%rd12030, %rd11985, %rd11960;
	and.b64  	%rd12031, %rd12010, %rd12030;
	and.b64  	%rd12032, %rd11985, %rd11960;
	xor.b64  	%rd12033, %rd12031, %rd12032;
	add.s64 	%rd12034, %rd12029, %rd12033;
	add.s64 	%rd12035, %rd12024, %rd11934;
	add.s64 	%rd12036, %rd12034, %rd12024;
	mov.b64 	{%r7854, %r7855}, %rd12035;
	shf.l.wrap.b32 	%r7856, %r7855, %r7854, 18;
	shf.l.wrap.b32 	%r7857, %r7854, %r7855, 18;
	mov.b64 	%rd12037, {%r7857, %r7856};
	shf.l.wrap.b32 	%r7858, %r7855, %r7854, 14;
	shf.l.wrap.b32 	%r7859, %r7854, %r7855, 14;
	mov.b64 	%rd12038, {%r7859, %r7858};
	xor.b64  	%rd12039, %rd12037, %rd12038;
	shf.l.wrap.b32 	%r7860, %r7854, %r7855, 23;
	shf.l.wrap.b32 	%r7861, %r7855, %r7854, 23;
	mov.b64 	%rd12040, {%r7861, %r7860};
	xor.b64  	%rd12041, %rd12039, %rd12040;
	and.b64  	%rd12042, %rd12035, %rd12009;
	not.b64 	%rd12043, %rd12035;
	and.b64  	%rd12044, %rd11984, %rd12043;
	or.b64  	%rd12045, %rd12042, %rd12044;
	add.s64 	%rd12046, %rd12045, %rd11959;
	add.s64 	%rd12047, %rd12046, %rd12041;
	ld.const.u64 	%rd12048, [K+176];
	add.s64 	%rd12049, %rd12047, %rd12048;
	add.s64 	%rd12050, %rd12049, %rd10753;
	mov.b64 	{%r7862, %r7863}, %rd12036;
	shf.l.wrap.b32 	%r7864, %r7863, %r7862, 4;
	shf.l.wrap.b32 	%r7865, %r7862, %r7863, 4;
	mov.b64 	%rd12051, {%r7865, %r7864};
	shf.l.wrap.b32 	%r7866, %r7862, %r7863, 30;
	shf.l.wrap.b32 	%r7867, %r7863, %r7862, 30;
	mov.b64 	%rd12052, {%r7867, %r7866};
	xor.b64  	%rd12053, %rd12051, %rd12052;
	shf.l.wrap.b32 	%r7868, %r7862, %r7863, 25;
	shf.l.wrap.b32 	%r7869, %r7863, %r7862, 25;
	mov.b64 	%rd12054, {%r7869, %r7868};
	xor.b64  	%rd12055, %rd12053, %rd12054;
	xor.b64  	%rd12056, %rd12010, %rd11985;
	and.b64  	%rd12057, %rd12036, %rd12056;
	and.b64  	%rd12058, %rd12010, %rd11985;
	xor.b64  	%rd12059, %rd12057, %rd12058;
	add.s64 	%rd12060, %rd12055, %rd12059;
	add.s64 	%rd12061, %rd12050, %rd11960;
	add.s64 	%rd12062, %rd12060, %rd12050;
	mov.b64 	{%r7870, %r7871}, %rd12061;
	shf.l.wrap.b32 	%r7872, %r7871, %r7870, 18;
	shf.l.wrap.b32 	%r7873, %r7870, %r7871, 18;
	mov.b64 	%rd12063, {%r7873, %r7872};
	shf.l.wrap.b32 	%r7874, %r7871, %r7870, 14;
	shf.l.wrap.b32 	%r7875, %r7870, %r7871, 14;
	mov.b64 	%rd12064, {%r7875, %r7874};
	xor.b64  	%rd12065, %rd12063, %rd12064;
	shf.l.wrap.b32 	%r7876, %r7870, %r7871, 23;
	shf.l.wrap.b32 	%r7877, %r7871, %r7870, 23;
	mov.b64 	%rd12066, {%r7877, %r7876};
	xor.b64  	%rd12067, %rd12065, %rd12066;
	and.b64  	%rd12068, %rd12061, %rd12035;
	not.b64 	%rd12069, %rd12061;
	and.b64  	%rd12070, %rd12009, %rd12069;
	or.b64  	%rd12071, %rd12068, %rd12070;
	add.s64 	%rd12072, %rd12071, %rd11984;
	add.s64 	%rd12073, %rd12072, %rd12067;
	add.s64 	%rd12074, %rd12073, %rd70;
	add.s64 	%rd12075, %rd12074, %rd10766;
	mov.b64 	{%r7878, %r7879}, %rd12062;
	shf.l.wrap.b32 	%r7880, %r7879, %r7878, 4;
	shf.l.wrap.b32 	%r7881, %r7878, %r7879, 4;
	mov.b64 	%rd12076, {%r7881, %r7880};
	shf.l.wrap.b32 	%r7882, %r7878, %r7879, 30;
	shf.l.wrap.b32 	%r7883, %r7879, %r7878, 30;
	mov.b64 	%rd12077, {%r7883, %r7882};
	xor.b64  	%rd12078, %rd12076, %rd12077;
	shf.l.wrap.b32 	%r7884, %r7878, %r7879, 25;
	shf.l.wrap.b32 	%r7885, %r7879, %r7878, 25;
	mov.b64 	%rd12079, {%r7885, %r7884};
	xor.b64  	%rd12080, %rd12078, %rd12079;
	xor.b64  	%rd12081, %rd12036, %rd12010;
	and.b64  	%rd12082, %rd12062, %rd12081;
	and.b64  	%rd12083, %rd12036, %rd12010;
	xor.b64  	%rd12084, %rd12082, %rd12083;
	add.s64 	%rd12085, %rd12080, %rd12084;
	add.s64 	%rd12086, %rd12075, %rd11985;
	add.s64 	%rd12087, %rd12085, %rd12075;
	mov.b64 	{%r7886, %r7887}, %rd12086;
	shf.l.wrap.b32 	%r7888, %r7887, %r7886, 18;
	shf.l.wrap.b32 	%r7889, %r7886, %r7887, 18;
	mov.b64 	%rd12088, {%r7889, %r7888};
	shf.l.wrap.b32 	%r7890, %r7887, %r7886, 14;
	shf.l.wrap.b32 	%r7891, %r7886, %r7887, 14;
	mov.b64 	%rd12089, {%r7891, %r7890};
	xor.b64  	%rd12090, %rd12088, %rd12089;
	shf.l.wrap.b32 	%r7892, %r7886, %r7887, 23;
	shf.l.wrap.b32 	%r7893, %r7887, %r7886, 23;
	mov.b64 	%rd12091, {%r7893, %r7892};
	xor.b64  	%rd12092, %rd12090, %rd12091;
	and.b64  	%rd12093, %rd12086, %rd12061;
	not.b64 	%rd12094, %rd12086;
	and.b64  	%rd12095, %rd12035, %rd12094;
	or.b64  	%rd12096, %rd12093, %rd12095;
	add.s64 	%rd12097, %rd12096, %rd12009;
	add.s64 	%rd12098, %rd12097, %rd12092;
	ld.const.u64 	%rd12099, [K+192];
	add.s64 	%rd12100, %rd12098, %rd12099;
	add.s64 	%rd12101, %rd12100, %rd10779;
	mov.b64 	{%r7894, %r7895}, %rd12087;
	shf.l.wrap.b32 	%r7896, %r7895, %r7894, 4;
	shf.l.wrap.b32 	%r7897, %r7894, %r7895, 4;
	mov.b64 	%rd12102, {%r7897, %r7896};
	shf.l.wrap.b32 	%r7898, %r7894, %r7895, 30;
	shf.l.wrap.b32 	%r7899, %r7895, %r7894, 30;
	mov.b64 	%rd12103, {%r7899, %r7898};
	xor.b64  	%rd12104, %rd12102, %rd12103;
	shf.l.wrap.b32 	%r7900, %r7894, %r7895, 25;
	shf.l.wrap.b32 	%r7901, %r7895, %r7894, 25;
	mov.b64 	%rd12105, {%r7901, %r7900};
	xor.b64  	%rd12106, %rd12104, %rd12105;
	xor.b64  	%rd12107, %rd12062, %rd12036;
	and.b64  	%rd12108, %rd12087, %rd12107;
	and.b64  	%rd12109, %rd12062, %rd12036;
	xor.b64  	%rd12110, %rd12108, %rd12109;
	add.s64 	%rd12111, %rd12106, %rd12110;
	add.s64 	%rd12112, %rd12101, %rd12010;
	add.s64 	%rd12113, %rd12111, %rd12101;
	mov.b64 	{%r7902, %r7903}, %rd12112;
	shf.l.wrap.b32 	%r7904, %r7903, %r7902, 18;
	shf.l.wrap.b32 	%r7905, %r7902, %r7903, 18;
	mov.b64 	%rd12114, {%r7905, %r7904};
	shf.l.wrap.b32 	%r7906, %r7903, %r7902, 14;
	shf.l.wrap.b32 	%r7907, %r7902, %r7903, 14;
	mov.b64 	%rd12115, {%r7907, %r7906};
	xor.b64  	%rd12116, %rd12114, %rd12115;
	shf.l.wrap.b32 	%r7908, %r7902, %r7903, 23;
	shf.l.wrap.b32 	%r7909, %r7903, %r7902, 23;
	mov.b64 	%rd12117, {%r7909, %r7908};
	xor.b64  	%rd12118, %rd12116, %rd12117;
	and.b64  	%rd12119, %rd12112, %rd12086;
	not.b64 	%rd12120, %rd12112;
	and.b64  	%rd12121, %rd12061, %rd12120;
	or.b64  	%rd12122, %rd12119, %rd12121;
	add.s64 	%rd12123, %rd12122, %rd12035;
	add.s64 	%rd12124, %rd12123, %rd12118;
	add.s64 	%rd12125, %rd12124, %rd71;
	add.s64 	%rd12126, %rd12125, %rd10792;
	mov.b64 	{%r7910, %r7911}, %rd12113;
	shf.l.wrap.b32 	%r7912, %r7911, %r7910, 4;
	shf.l.wrap.b32 	%r7913, %r7910, %r7911, 4;
	mov.b64 	%rd12127, {%r7913, %r7912};
	shf.l.wrap.b32 	%r7914, %r7910, %r7911, 30;
	shf.l.wrap.b32 	%r7915, %r7911, %r7910, 30;
	mov.b64 	%rd12128, {%r7915, %r7914};
	xor.b64  	%rd12129, %rd12127, %rd12128;
	shf.l.wrap.b32 	%r7916, %r7910, %r7911, 25;
	shf.l.wrap.b32 	%r7917, %r7911, %r7910, 25;
	mov.b64 	%rd12130, {%r7917, %r7916};
	xor.b64  	%rd12131, %rd12129, %rd12130;
	xor.b64  	%rd12132, %rd12087, %rd12062;
	and.b64  	%rd12133, %rd12113, %rd12132;
	and.b64  	%rd12134, %rd12087, %rd12062;
	xor.b64  	%rd12135, %rd12133, %rd12134;
	add.s64 	%rd12136, %rd12131, %rd12135;
	add.s64 	%rd12137, %rd12126, %rd12036;
	add.s64 	%rd12138, %rd12136, %rd12126;
	mov.b64 	{%r7918, %r7919}, %rd12137;
	shf.l.wrap.b32 	%r7920, %r7919, %r7918, 18;
	shf.l.wrap.b32 	%r7921, %r7918, %r7919, 18;
	mov.b64 	%rd12139, {%r7921, %r7920};
	shf.l.wrap.b32 	%r7922, %r7919, %r7918, 14;
	shf.l.wrap.b32 	%r7923, %r7918, %r7919, 14;
	mov.b64 	%rd12140, {%r7923, %r7922};
	xor.b64  	%rd12141, %rd12139, %rd12140;
	shf.l.wrap.b32 	%r7924, %r7918, %r7919, 23;
	shf.l.wrap.b32 	%r7925, %r7919, %r7918, 23;
	mov.b64 	%rd12142, {%r7925, %r7924};
	xor.b64  	%rd12143, %rd12141, %rd12142;
	and.b64  	%rd12144, %rd12137, %rd12112;
	not.b64 	%rd12145, %rd12137;
	and.b64  	%rd12146, %rd12086, %rd12145;
	or.b64  	%rd12147, %rd12144, %rd12146;
	add.s64 	%rd12148, %rd12147, %rd12061;
	add.s64 	%rd12149, %rd12148, %rd12143;
	ld.const.u64 	%rd12150, [K+208];
	add.s64 	%rd12151, %rd12149, %rd12150;
	add.s64 	%rd12152, %rd12151, %rd10805;
	mov.b64 	{%r7926, %r7927}, %rd12138;
	shf.l.wrap.b32 	%r7928, %r7927, %r7926, 4;
	shf.l.wrap.b32 	%r7929, %r7926, %r7927, 4;
	mov.b64 	%rd12153, {%r7929, %r7928};
	shf.l.wrap.b32 	%r7930, %r7926, %r7927, 30;
	shf.l.wrap.b32 	%r7931, %r7927, %r7926, 30;
	mov.b64 	%rd12154, {%r7931, %r7930};
	xor.b64  	%rd12155, %rd12153, %rd12154;
	shf.l.wrap.b32 	%r7932, %r7926, %r7927, 25;
	shf.l.wrap.b32 	%r7933, %r7927, %r7926, 25;
	mov.b64 	%rd12156, {%r7933, %r7932};
	xor.b64  	%rd12157, %rd12155, %rd12156;
	xor.b64  	%rd12158, %rd12113, %rd12087;
	and.b64  	%rd12159, %rd12138, %rd12158;
	and.b64  	%rd12160, %rd12113, %rd12087;
	xor.b64  	%rd12161, %rd12159, %rd12160;
	add.s64 	%rd12162, %rd12157, %rd12161;
	add.s64 	%rd12163, %rd12152, %rd12062;
	add.s64 	%rd12164, %rd12162, %rd12152;
	mov.b64 	{%r7934, %r7935}, %rd12163;
	shf.l.wrap.b32 	%r7936, %r7935, %r7934, 18;
	shf.l.wrap.b32 	%r7937, %r7934, %r7935, 18;
	mov.b64 	%rd12165, {%r7937, %r7936};
	shf.l.wrap.b32 	%r7938, %r7935, %r7934, 14;
	shf.l.wrap.b32 	%r7939, %r7934, %r7935, 14;
	mov.b64 	%rd12166, {%r7939, %r7938};
	xor.b64  	%rd12167, %rd12165, %rd12166;
	shf.l.wrap.b32 	%r7940, %r7934, %r7935, 23;
	shf.l.wrap.b32 	%r7941, %r7935, %r7934, 23;
	mov.b64 	%rd12168, {%r7941, %r7940};
	xor.b64  	%rd12169, %rd12167, %rd12168;
	and.b64  	%rd12170, %rd12163, %rd12137;
	not.b64 	%rd12171, %rd12163;
	and.b64  	%rd12172, %rd12112, %rd12171;
	or.b64  	%rd12173, %rd12170, %rd12172;
	add.s64 	%rd12174, %rd12173, %rd12086;
	add.s64 	%rd12175, %rd12174, %rd12169;
	ld.const.u64 	%rd12176, [K+216];
	add.s64 	%rd12177, %rd12175, %rd12176;
	add.s64 	%rd12178, %rd12177, %rd10818;
	mov.b64 	{%r7942, %r7943}, %rd12164;
	shf.l.wrap.b32 	%r7944, %r7943, %r7942, 4;
	shf.l.wrap.b32 	%r7945, %r7942, %r7943, 4;
	mov.b64 	%rd12179, {%r7945, %r7944};
	shf.l.wrap.b32 	%r7946, %r7942, %r7943, 30;
	shf.l.wrap.b32 	%r7947, %r7943, %r7942, 30;
	mov.b64 	%rd12180, {%r7947, %r7946};
	xor.b64  	%rd12181, %rd12179, %rd12180;
	shf.l.wrap.b32 	%r7948, %r7942, %r7943, 25;
	shf.l.wrap.b32 	%r7949, %r7943, %r7942, 25;
	mov.b64 	%rd12182, {%r7949, %r7948};
	xor.b64  	%rd12183, %rd12181, %rd12182;
	xor.b64  	%rd12184, %rd12138, %rd12113;
	and.b64  	%rd12185, %rd12164, %rd12184;
	and.b64  	%rd12186, %rd12138, %rd12113;
	xor.b64  	%rd12187, %rd12185, %rd12186;
	add.s64 	%rd12188, %rd12183, %rd12187;
	add.s64 	%rd12189, %rd12178, %rd12087;
	add.s64 	%rd12190, %rd12188, %rd12178;
	mov.b64 	{%r7950, %r7951}, %rd12189;
	shf.l.wrap.b32 	%r7952, %r7951, %r7950, 18;
	shf.l.wrap.b32 	%r7953, %r7950, %r7951, 18;
	mov.b64 	%rd12191, {%r7953, %r7952};
	shf.l.wrap.b32 	%r7954, %r7951, %r7950, 14;
	shf.l.wrap.b32 	%r7955, %r7950, %r7951, 14;
	mov.b64 	%rd12192, {%r7955, %r7954};
	xor.b64  	%rd12193, %rd12191, %rd12192;
	shf.l.wrap.b32 	%r7956, %r7950, %r7951, 23;
	shf.l.wrap.b32 	%r7957, %r7951, %r7950, 23;
	mov.b64 	%rd12194, {%r7957, %r7956};
	xor.b64  	%rd12195, %rd12193, %rd12194;
	and.b64  	%rd12196, %rd12189, %rd12163;
	not.b64 	%rd12197, %rd12189;
	and.b64  	%rd12198, %rd12137, %rd12197;
	or.b64  	%rd12199, %rd12196, %rd12198;
	add.s64 	%rd12200, %rd12199, %rd12112;
	add.s64 	%rd12201, %rd12200, %rd12195;
	ld.const.u64 	%rd12202, [K+224];
	add.s64 	%rd12203, %rd12201, %rd12202;
	add.s64 	%rd12204, %rd12203, %rd10831;
	mov.b64 	{%r7958, %r7959}, %rd12190;
	shf.l.wrap.b32 	%r7960, %r7959, %r7958, 4;
	shf.l.wrap.b32 	%r7961, %r7958, %r7959, 4;
	mov.b64 	%rd12205, {%r7961, %r7960};
	shf.l.wrap.b32 	%r7962, %r7958, %r7959, 30;
	shf.l.wrap.b32 	%r7963, %r7959, %r7958, 30;
	mov.b64 	%rd12206, {%r7963, %r7962};
	xor.b64  	%rd12207, %rd12205, %rd12206;
	shf.l.wrap.b32 	%r7964, %r7958, %r7959, 25;
	shf.l.wrap.b32 	%r7965, %r7959, %r7958, 25;
	mov.b64 	%rd12208, {%r7965, %r7964};
	xor.b64  	%rd12209, %rd12207, %rd12208;
	xor.b64  	%rd12210, %rd12164, %rd12138;
	and.b64  	%rd12211, %rd12190, %rd12210;
	and.b64  	%rd12212, %rd12164, %rd12138;
	xor.b64  	%rd12213, %rd12211, %rd12212;
	add.s64 	%rd12214, %rd12209, %rd12213;
	add.s64 	%rd12215, %rd12204, %rd12113;
	add.s64 	%rd12216, %rd12214, %rd12204;
	mov.b64 	{%r7966, %r7967}, %rd12215;
	shf.l.wrap.b32 	%r7968, %r7967, %r7966, 18;
	shf.l.wrap.b32 	%r7969, %r7966, %r7967, 18;
	mov.b64 	%rd12217, {%r7969, %r7968};
	shf.l.wrap.b32 	%r7970, %r7967, %r7966, 14;
	shf.l.wrap.b32 	%r7971, %r7966, %r7967, 14;
	mov.b64 	%rd12218, {%r7971, %r7970};
	xor.b64  	%rd12219, %rd12217, %rd12218;
	shf.l.wrap.b32 	%r7972, %r7966, %r7967, 23;
	shf.l.wrap.b32 	%r7973, %r7967, %r7966, 23;
	mov.b64 	%rd12220, {%r7973, %r7972};
	xor.b64  	%rd12221, %rd12219, %rd12220;
	and.b64  	%rd12222, %rd12215, %rd12189;
	not.b64 	%rd12223, %rd12215;
	and.b64  	%rd12224, %rd12163, %rd12223;
	or.b64  	%rd12225, %rd12222, %rd12224;
	add.s64 	%rd12226, %rd12225, %rd12137;
	add.s64 	%rd12227, %rd12226, %rd12221;
	ld.const.u64 	%rd12228, [K+232];
	add.s64 	%rd12229, %rd12227, %rd12228;
	add.s64 	%rd12230, %rd12229, %rd10844;
	mov.b64 	{%r7974, %r7975}, %rd12216;
	shf.l.wrap.b32 	%r7976, %r7975, %r7974, 4;
	shf.l.wrap.b32 	%r7977, %r7974, %r7975, 4;
	mov.b64 	%rd12231, {%r7977, %r7976};
	shf.l.wrap.b32 	%r7978, %r7974, %r7975, 30;
	shf.l.wrap.b32 	%r7979, %r7975, %r7974, 30;
	mov.b64 	%rd12232, {%r7979, %r7978};
	xor.b64  	%rd12233, %rd12231, %rd12232;
	shf.l.wrap.b32 	%r7980, %r7974, %r7975, 25;
	shf.l.wrap.b32 	%r7981, %r7975, %r7974, 25;
	mov.b64 	%rd12234, {%r7981, %r7980};
	xor.b64  	%rd12235, %rd12233, %rd12234;
	xor.b64  	%rd12236, %rd12190, %rd12164;
	and.b64  	%rd12237, %rd12216, %rd12236;
	and.b64  	%rd12238, %rd12190, %rd12164;
	xor.b64  	%rd12239, %rd12237, %rd12238;
	add.s64 	%rd12240, %rd12235, %rd12239;
	add.s64 	%rd12241, %rd12230, %rd12138;
	add.s64 	%rd12242, %rd12240, %rd12230;
	mov.b64 	{%r7982, %r7983}, %rd12241;
	shf.l.wrap.b32 	%r7984, %r7983, %r7982, 18;
	shf.l.wrap.b32 	%r7985, %r7982, %r7983, 18;
	mov.b64 	%rd12243, {%r7985, %r7984};
	shf.l.wrap.b32 	%r7986, %r7983, %r7982, 14;
	shf.l.wrap.b32 	%r7987, %r7982, %r7983, 14;
	mov.b64 	%rd12244, {%r7987, %r7986};
	xor.b64  	%rd12245, %rd12243, %rd12244;
	shf.l.wrap.b32 	%r7988, %r7982, %r7983, 23;
	shf.l.wrap.b32 	%r7989, %r7983, %r7982, 23;
	mov.b64 	%rd12246, {%r7989, %r7988};
	xor.b64  	%rd12247, %rd12245, %rd12246;
	and.b64  	%rd12248, %rd12241, %rd12215;
	not.b64 	%rd12249, %rd12241;
	and.b64  	%rd12250, %rd12189, %rd12249;
	or.b64  	%rd12251, %rd12248, %rd12250;
	add.s64 	%rd12252, %rd12251, %rd12163;
	add.s64 	%rd12253, %rd12252, %rd12247;
	ld.const.u64 	%rd12254, [K+240];
	add.s64 	%rd12255, %rd12253, %rd12254;
	add.s64 	%rd12256, %rd12255, %rd10857;
	mov.b64 	{%r7990, %r7991}, %rd12242;
	shf.l.wrap.b32 	%r7992, %r7991, %r7990, 4;
	shf.l.wrap.b32 	%r7993, %r7990, %r7991, 4;
	mov.b64 	%rd12257, {%r7993, %r7992};
	shf.l.wrap.b32 	%r7994, %r7990, %r7991, 30;
	shf.l.wrap.b32 	%r7995, %r7991, %r7990, 30;
	mov.b64 	%rd12258, {%r7995, %r7994};
	xor.b64  	%rd12259, %rd12257, %rd12258;
	shf.l.wrap.b32 	%r7996, %r7990, %r7991, 25;
	shf.l.wrap.b32 	%r7997, %r7991, %r7990, 25;
	mov.b64 	%rd12260, {%r7997, %r7996};
	xor.b64  	%rd12261, %rd12259, %rd12260;
	xor.b64  	%rd12262, %rd12216, %rd12190;
	and.b64  	%rd12263, %rd12242, %rd12262;
	and.b64  	%rd12264, %rd12216, %rd12190;
	xor.b64  	%rd12265, %rd12263, %rd12264;
	add.s64 	%rd12266, %rd12261, %rd12265;
	add.s64 	%rd12267, %rd12256, %rd12164;
	add.s64 	%rd12268, %rd12266, %rd12256;
	mov.b64 	{%r7998, %r7999}, %rd12267;
	shf.l.wrap.b32 	%r8000, %r7999, %r7998, 18;
	shf.l.wrap.b32 	%r8001, %r7998, %r7999, 18;
	mov.b64 	%rd12269, {%r8001, %r8000};
	shf.l.wrap.b32 	%r8002, %r7999, %r7998, 14;
	shf.l.wrap.b32 	%r8003, %r7998, %r7999, 14;
	mov.b64 	%rd12270, {%r8003, %r8002};
	xor.b64  	%rd12271, %rd12269, %rd12270;
	shf.l.wrap.b32 	%r8004, %r7998, %r7999, 23;
	shf.l.wrap.b32 	%r8005, %r7999, %r7998, 23;
	mov.b64 	%rd12272, {%r8005, %r8004};
	xor.b64  	%rd12273, %rd12271, %rd12272;
	and.b64  	%rd12274, %rd12267, %rd12241;
	not.b64 	%rd12275, %rd12267;
	and.b64  	%rd12276, %rd12215, %rd12275;
	or.b64  	%rd12277, %rd12274, %rd12276;
	add.s64 	%rd12278, %rd12277, %rd12189;
	add.s64 	%rd12279, %rd12278, %rd12273;
	ld.const.u64 	%rd12280, [K+248];
	add.s64 	%rd12281, %rd12279, %rd12280;
	add.s64 	%rd12282, %rd12281, %rd10870;
	mov.b64 	{%r8006, %r8007}, %rd12268;
	shf.l.wrap.b32 	%r8008, %r8007, %r8006, 4;
	shf.l.wrap.b32 	%r8009, %r8006, %r8007, 4;
	mov.b64 	%rd12283, {%r8009, %r8008};
	shf.l.wrap.b32 	%r8010, %r8006, %r8007, 30;
	shf.l.wrap.b32 	%r8011, %r8007, %r8006, 30;
	mov.b64 	%rd12284, {%r8011, %r8010};
	xor.b64  	%rd12285, %rd12283, %rd12284;
	shf.l.wrap.b32 	%r8012, %r8006, %r8007, 25;
	shf.l.wrap.b32 	%r8013, %r8007, %r8006, 25;
	mov.b64 	%rd12286, {%r8013, %r8012};
	xor.b64  	%rd12287, %rd12285, %rd12286;
	xor.b64  	%rd12288, %rd12242, %rd12216;
	and.b64  	%rd12289, %rd12268, %rd12288;
	and.b64  	%rd12290, %rd12242, %rd12216;
	xor.b64  	%rd12291, %rd12289, %rd12290;
	add.s64 	%rd12292, %rd12287, %rd12291;
	add.s64 	%rd12293, %rd12282, %rd12190;
	add.s64 	%rd12294, %rd12292, %rd12282;
	mov.b64 	{%r8014, %r8015}, %rd12293;
	shf.l.wrap.b32 	%r8016, %r8015, %r8014, 18;
	shf.l.wrap.b32 	%r8017, %r8014, %r8015, 18;
	mov.b64 	%rd12295, {%r8017, %r8016};
	shf.l.wrap.b32 	%r8018, %r8015, %r8014, 14;
	shf.l.wrap.b32 	%r8019, %r8014, %r8015, 14;
	mov.b64 	%rd12296, {%r8019, %r8018};
	xor.b64  	%rd12297, %rd12295, %rd12296;
	shf.l.wrap.b32 	%r8020, %r8014, %r8015, 23;
	shf.l.wrap.b32 	%r8021, %r8015, %r8014, 23;
	mov.b64 	%rd12298, {%r8021, %r8020};
	xor.b64  	%rd12299, %rd12297, %rd12298;
	and.b64  	%rd12300, %rd12293, %rd12267;
	not.b64 	%rd12301, %rd12293;
	and.b64  	%rd12302, %rd12241, %rd12301;
	or.b64  	%rd12303, %rd12300, %rd12302;
	add.s64 	%rd12304, %rd12303, %rd12215;
	add.s64 	%rd12305, %rd12304, %rd12299;
	ld.const.u64 	%rd12306, [K+256];
	add.s64 	%rd12307, %rd12305, %rd12306;
	add.s64 	%rd12308, %rd12307, %rd10883;
	mov.b64 	{%r8022, %r8023}, %rd12294;
	shf.l.wrap.b32 	%r8024, %r8023, %r8022, 4;
	shf.l.wrap.b32 	%r8025, %r8022, %r8023, 4;
	mov.b64 	%rd12309, {%r8025, %r8024};
	shf.l.wrap.b32 	%r8026, %r8022, %r8023, 30;
	shf.l.wrap.b32 	%r8027, %r8023, %r8022, 30;
	mov.b64 	%rd12310, {%r8027, %r8026};
	xor.b64  	%rd12311, %rd12309, %rd12310;
	shf.l.wrap.b32 	%r8028, %r8022, %r8023, 25;
	shf.l.wrap.b32 	%r8029, %r8023, %r8022, 25;
	mov.b64 	%rd12312, {%r8029, %r8028};
	xor.b64  	%rd12313, %rd12311, %rd12312;
	xor.b64  	%rd12314, %rd12268, %rd12242;
	and.b64  	%rd12315, %rd12294, %rd12314;
	and.b64  	%rd12316, %rd12268, %rd12242;
	xor.b64  	%rd12317, %rd12315, %rd12316;
	add.s64 	%rd12318, %rd12313, %rd12317;
	add.s64 	%rd12319, %rd12308, %rd12216;
	add.s64 	%rd12320, %rd12318, %rd12308;
	mov.b64 	{%r8030, %r8031}, %rd12319;
	shf.l.wrap.b32 	%r8032, %r8031, %r8030, 18;
	shf.l.wrap.b32 	%r8033, %r8030, %r8031, 18;
	mov.b64 	%rd12321, {%r8033, %r8032};
	shf.l.wrap.b32 	%r8034, %r8031, %r8030, 14;
	shf.l.wrap.b32 	%r8035, %r8030, %r8031, 14;
	mov.b64 	%rd12322, {%r8035, %r8034};
	xor.b64  	%rd12323, %rd12321, %rd12322;
	shf.l.wrap.b32 	%r8036, %r8030, %r8031, 23;
	shf.l.wrap.b32 	%r8037, %r8031, %r8030, 23;
	mov.b64 	%rd12324, {%r8037, %r8036};
	xor.b64  	%rd12325, %rd12323, %rd12324;
	and.b64  	%rd12326, %rd12319, %rd12293;
	not.b64 	%rd12327, %rd12319;
	and.b64  	%rd12328, %rd12267, %rd12327;
	or.b64  	%rd12329, %rd12326, %rd12328;
	add.s64 	%rd12330, %rd12329, %rd12241;
	add.s64 	%rd12331, %rd12330, %rd12325;
	ld.const.u64 	%rd12332, [K+264];
	add.s64 	%rd12333, %rd12331, %rd12332;
	add.s64 	%rd12334, %rd12333, %rd10896;
	mov.b64 	{%r8038, %r8039}, %rd12320;
	shf.l.wrap.b32 	%r8040, %r8039, %r8038, 4;
	shf.l.wrap.b32 	%r8041, %r8038, %r8039, 4;
	mov.b64 	%rd12335, {%r8041, %r8040};
	shf.l.wrap.b32 	%r8042, %r8038, %r8039, 30;
	shf.l.wrap.b32 	%r8043, %r8039, %r8038, 30;
	mov.b64 	%rd12336, {%r8043, %r8042};
	xor.b64  	%rd12337, %rd12335, %rd12336;
	shf.l.wrap.b32 	%r8044, %r8038, %r8039, 25;
	shf.l.wrap.b32 	%r8045, %r8039, %r8038, 25;
	mov.b64 	%rd12338, {%r8045, %r8044};
	xor.b64  	%rd12339, %rd12337, %rd12338;
	xor.b64  	%rd12340, %rd12294, %rd12268;
	and.b64  	%rd12341, %rd12320, %rd12340;
	and.b64  	%rd12342, %rd12294, %rd12268;
	xor.b64  	%rd12343, %rd12341, %rd12342;
	add.s64 	%rd12344, %rd12339, %rd12343;
	add.s64 	%rd12345, %rd12334, %rd12242;
	add.s64 	%rd12346, %rd12344, %rd12334;
	mov.b64 	{%r8046, %r8047}, %rd12345;
	shf.l.wrap.b32 	%r8048, %r8047, %r8046, 18;
	shf.l.wrap.b32 	%r8049, %r8046, %r8047, 18;
	mov.b64 	%rd12347, {%r8049, %r8048};
	shf.l.wrap.b32 	%r8050, %r8047, %r8046, 14;
	shf.l.wrap.b32 	%r8051, %r8046, %r8047, 14;
	mov.b64 	%rd12348, {%r8051, %r8050};
	xor.b64  	%rd12349, %rd12347, %rd12348;
	shf.l.wrap.b32 	%r8052, %r8046, %r8047, 23;
	shf.l.wrap.b32 	%r8053, %r8047, %r8046, 23;
	mov.b64 	%rd12350, {%r8053, %r8052};
	xor.b64  	%rd12351, %rd12349, %rd12350;
	and.b64  	%rd12352, %rd12345, %rd12319;
	not.b64 	%rd12353, %rd12345;
	and.b64  	%rd12354, %rd12293, %rd12353;
	or.b64  	%rd12355, %rd12352, %rd12354;
	add.s64 	%rd12356, %rd12355, %rd12267;
	add.s64 	%rd12357, %rd12356, %rd12351;
	ld.const.u64 	%rd12358, [K+272];
	add.s64 	%rd12359, %rd12357, %rd12358;
	add.s64 	%rd12360, %rd12359, %rd10909;
	mov.b64 	{%r8054, %r8055}, %rd12346;
	shf.l.wrap.b32 	%r8056, %r8055, %r8054, 4;
	shf.l.wrap.b32 	%r8057, %r8054, %r8055, 4;
	mov.b64 	%rd12361, {%r8057, %r8056};
	shf.l.wrap.b32 	%r8058, %r8054, %r8055, 30;
	shf.l.wrap.b32 	%r8059, %r8055, %r8054, 30;
	mov.b64 	%rd12362, {%r8059, %r8058};
	xor.b64  	%rd12363, %rd12361, %rd12362;
	shf.l.wrap.b32 	%r8060, %r8054, %r8055, 25;
	shf.l.wrap.b32 	%r8061, %r8055, %r8054, 25;
	mov.b64 	%rd12364, {%r8061, %r8060};
	xor.b64  	%rd12365, %rd12363, %rd12364;
	xor.b64  	%rd12366, %rd12320, %rd12294;
	and.b64  	%rd12367, %rd12346, %rd12366;
	and.b64  	%rd12368, %rd12320, %rd12294;
	xor.b64  	%rd12369, %rd12367, %rd12368;
	add.s64 	%rd12370, %rd12365, %rd12369;
	add.s64 	%rd12371, %rd12360, %rd12268;
	add.s64 	%rd12372, %rd12370, %rd12360;
	mov.b64 	{%r8062, %r8063}, %rd12371;
	shf.l.wrap.b32 	%r8064, %r8063, %r8062, 18;
	shf.l.wrap.b32 	%r8065, %r8062, %r8063, 18;
	mov.b64 	%rd12373, {%r8065, %r8064};
	shf.l.wrap.b32 	%r8066, %r8063, %r8062, 14;
	shf.l.wrap.b32 	%r8067, %r8062, %r8063, 14;
	mov.b64 	%rd12374, {%r8067, %r8066};
	xor.b64  	%rd12375, %rd12373, %rd12374;
	shf.l.wrap.b32 	%r8068, %r8062, %r8063, 23;
	shf.l.wrap.b32 	%r8069, %r8063, %r8062, 23;
	mov.b64 	%rd12376, {%r8069, %r8068};
	xor.b64  	%rd12377, %rd12375, %rd12376;
	and.b64  	%rd12378, %rd12371, %rd12345;
	not.b64 	%rd12379, %rd12371;
	and.b64  	%rd12380, %rd12319, %rd12379;
	or.b64  	%rd12381, %rd12378, %rd12380;
	add.s64 	%rd12382, %rd12381, %rd12293;
	add.s64 	%rd12383, %rd12382, %rd12377;
	ld.const.u64 	%rd12384, [K+280];
	add.s64 	%rd12385, %rd12383, %rd12384;
	add.s64 	%rd12386, %rd12385, %rd10922;
	mov.b64 	{%r8070, %r8071}, %rd12372;
	shf.l.wrap.b32 	%r8072, %r8071, %r8070, 4;
	shf.l.wrap.b32 	%r8073, %r8070, %r8071, 4;
	mov.b64 	%rd12387, {%r8073, %r8072};
	shf.l.wrap.b32 	%r8074, %r8070, %r8071, 30;
	shf.l.wrap.b32 	%r8075, %r8071, %r8070, 30;
	mov.b64 	%rd12388, {%r8075, %r8074};
	xor.b64  	%rd12389, %rd12387, %rd12388;
	shf.l.wrap.b32 	%r8076, %r8070, %r8071, 25;
	shf.l.wrap.b32 	%r8077, %r8071, %r8070, 25;
	mov.b64 	%rd12390, {%r8077, %r8076};
	xor.b64  	%rd12391, %rd12389, %rd12390;
	xor.b64  	%rd12392, %rd12346, %rd12320;
	and.b64  	%rd12393, %rd12372, %rd12392;
	and.b64  	%rd12394, %rd12346, %rd12320;
	xor.b64  	%rd12395, %rd12393, %rd12394;
	add.s64 	%rd12396, %rd12391, %rd12395;
	add.s64 	%rd12397, %rd12386, %rd12294;
	add.s64 	%rd12398, %rd12396, %rd12386;
	mov.b64 	{%r8078, %r8079}, %rd12397;
	shf.l.wrap.b32 	%r8080, %r8079, %r8078, 18;
	shf.l.wrap.b32 	%r8081, %r8078, %r8079, 18;
	mov.b64 	%rd12399, {%r8081, %r8080};
	shf.l.wrap.b32 	%r8082, %r8079, %r8078, 14;
	shf.l.wrap.b32 	%r8083, %r8078, %r8079, 14;
	mov.b64 	%rd12400, {%r8083, %r8082};
	xor.b64  	%rd12401, %rd12399, %rd12400;
	shf.l.wrap.b32 	%r8084, %r8078, %r8079, 23;
	shf.l.wrap.b32 	%r8085, %r8079, %r8078, 23;
	mov.b64 	%rd12402, {%r8085, %r8084};
	xor.b64  	%rd12403, %rd12401, %rd12402;
	and.b64  	%rd12404, %rd12397, %rd12371;
	not.b64 	%rd12405, %rd12397;
	and.b64  	%rd12406, %rd12345, %rd12405;
	or.b64  	%rd12407, %rd12404, %rd12406;
	add.s64 	%rd12408, %rd12407, %rd12319;
	add.s64 	%rd12409, %rd12408, %rd12403;
	ld.const.u64 	%rd12410, [K+288];
	add.s64 	%rd12411, %rd12409, %rd12410;
	add.s64 	%rd12412, %rd12411, %rd10935;
	mov.b64 	{%r8086, %r8087}, %rd12398;
	shf.l.wrap.b32 	%r8088, %r8087, %r8086, 4;
	shf.l.wrap.b32 	%r8089, %r8086, %r8087, 4;
	mov.b64 	%rd12413, {%r8089, %r8088};
	shf.l.wrap.b32 	%r8090, %r8086, %r8087, 30;
	shf.l.wrap.b32 	%r8091, %r8087, %r8086, 30;
	mov.b64 	%rd12414, {%r8091, %r8090};
	xor.b64  	%rd12415, %rd12413, %rd12414;
	shf.l.wrap.b32 	%r8092, %r8086, %r8087, 25;
	shf.l.wrap.b32 	%r8093, %r8087, %r8086, 25;
	mov.b64 	%rd12416, {%r8093, %r8092};
	xor.b64  	%rd12417, %rd12415, %rd12416;
	xor.b64  	%rd12418, %rd12372, %rd12346;
	and.b64  	%rd12419, %rd12398, %rd12418;
	and.b64  	%rd12420, %rd12372, %rd12346;
	xor.b64  	%rd12421, %rd12419, %rd12420;
	add.s64 	%rd12422, %rd12417, %rd12421;
	add.s64 	%rd12423, %rd12412, %rd12320;
	add.s64 	%rd12424, %rd12422, %rd12412;
	mov.b64 	{%r8094, %r8095}, %rd12423;
	shf.l.wrap.b32 	%r8096, %r8095, %r8094, 18;
	shf.l.wrap.b32 	%r8097, %r8094, %r8095, 18;
	mov.b64 	%rd12425, {%r8097, %r8096};
	shf.l.wrap.b32 	%r8098, %r8095, %r8094, 14;
	shf.l.wrap.b32 	%r8099, %r8094, %r8095, 14;
	mov.b64 	%rd12426, {%r8099, %r8098};
	xor.b64  	%rd12427, %rd12425, %rd12426;
	shf.l.wrap.b32 	%r8100, %r8094, %r8095, 23;
	shf.l.wrap.b32 	%r8101, %r8095, %r8094, 23;
	mov.b64 	%rd12428, {%r8101, %r8100};
	xor.b64  	%rd12429, %rd12427, %rd12428;
	and.b64  	%rd12430, %rd12423, %rd12397;
	not.b64 	%rd12431, %rd12423;
	and.b64  	%rd12432, %rd12371, %rd12431;
	or.b64  	%rd12433, %rd12430, %rd12432;
	add.s64 	%rd12434, %rd12433, %rd12345;
	add.s64 	%rd12435, %rd12434, %rd12429;
	ld.const.u64 	%rd12436, [K+296];
	add.s64 	%rd12437, %rd12435, %rd12436;
	add.s64 	%rd12438, %rd12437, %rd10948;
	mov.b64 	{%r8102, %r8103}, %rd12424;
	shf.l.wrap.b32 	%r8104, %r8103, %r8102, 4;
	shf.l.wrap.b32 	%r8105, %r8102, %r8103, 4;
	mov.b64 	%rd12439, {%r8105, %r8104};
	shf.l.wrap.b32 	%r8106, %r8102, %r8103, 30;
	shf.l.wrap.b32 	%r8107, %r8103, %r8102, 30;
	mov.b64 	%rd12440, {%r8107, %r8106};
	xor.b64  	%rd12441, %rd12439, %rd12440;
	shf.l.wrap.b32 	%r8108, %r8102, %r8103, 25;
	shf.l.wrap.b32 	%r8109, %r8103, %r8102, 25;
	mov.b64 	%rd12442, {%r8109, %r8108};
	xor.b64  	%rd12443, %rd12441, %rd12442;
	xor.b64  	%rd12444, %rd12398, %rd12372;
	and.b64  	%rd12445, %rd12424, %rd12444;
	and.b64  	%rd12446, %rd12398, %rd12372;
	xor.b64  	%rd12447, %rd12445, %rd12446;
	add.s64 	%rd12448, %rd12443, %rd12447;
	add.s64 	%rd12449, %rd12438, %rd12346;
	add.s64 	%rd12450, %rd12448, %rd12438;
	mov.b64 	{%r8110, %r8111}, %rd12449;
	shf.l.wrap.b32 	%r8112, %r8111, %r8110, 18;
	shf.l.wrap.b32 	%r8113, %r8110, %r8111, 18;
	mov.b64 	%rd12451, {%r8113, %r8112};
	shf.l.wrap.b32 	%r8114, %r8111, %r8110, 14;
	shf.l.wrap.b32 	%r8115, %r8110, %r8111, 14;
	mov.b64 	%rd12452, {%r8115, %r8114};
	xor.b64  	%rd12453, %rd12451, %rd12452;
	shf.l.wrap.b32 	%r8116, %r8110, %r8111, 23;
	shf.l.wrap.b32 	%r8117, %r8111, %r8110, 23;
	mov.b64 	%rd12454, {%r8117, %r8116};
	xor.b64  	%rd12455, %rd12453, %rd12454;
	and.b64  	%rd12456, %rd12449, %rd12423;
	not.b64 	%rd12457, %rd12449;
	and.b64  	%rd12458, %rd12397, %rd12457;
	or.b64  	%rd12459, %rd12456, %rd12458;
	add.s64 	%rd12460, %rd12459, %rd12371;
	add.s64 	%rd12461, %rd12460, %rd12455;
	ld.const.u64 	%rd12462, [K+304];
	add.s64 	%rd12463, %rd12461, %rd12462;
	add.s64 	%rd12464, %rd12463, %rd10961;
	mov.b64 	{%r8118, %r8119}, %rd12450;
	shf.l.wrap.b32 	%r8120, %r8119, %r8118, 4;
	shf.l.wrap.b32 	%r8121, %r8118, %r8119, 4;
	mov.b64 	%rd12465, {%r8121, %r8120};
	shf.l.wrap.b32 	%r8122, %r8118, %r8119, 30;
	shf.l.wrap.b32 	%r8123, %r8119, %r8118, 30;
	mov.b64 	%rd12466, {%r8123, %r8122};
	xor.b64  	%rd12467, %rd12465, %rd12466;
	shf.l.wrap.b32 	%r8124, %r8118, %r8119, 25;
	shf.l.wrap.b32 	%r8125, %r8119, %r8118, 25;
	mov.b64 	%rd12468, {%r8125, %r8124};
	xor.b64  	%rd12469, %rd12467, %rd12468;
	xor.b64  	%rd12470, %rd12424, %rd12398;
	and.b64  	%rd12471, %rd12450, %rd12470;
	and.b64  	%rd12472, %rd12424, %rd12398;
	xor.b64  	%rd12473, %rd12471, %rd12472;
	add.s64 	%rd12474, %rd12469, %rd12473;
	add.s64 	%rd12475, %rd12464, %rd12372;
	add.s64 	%rd12476, %rd12474, %rd12464;
	mov.b64 	{%r8126, %r8127}, %rd12475;
	shf.l.wrap.b32 	%r8128, %r8127, %r8126, 18;
	shf.l.wrap.b32 	%r8129, %r8126, %r8127, 18;
	mov.b64 	%rd12477, {%r8129, %r8128};
	shf.l.wrap.b32 	%r8130, %r8127, %r8126, 14;
	shf.l.wrap.b32 	%r8131, %r8126, %r8127, 14;
	mov.b64 	%rd12478, {%r8131, %r8130};
	xor.b64  	%rd12479, %rd12477, %rd12478;
	shf.l.wrap.b32 	%r8132, %r8126, %r8127, 23;
	shf.l.wrap.b32 	%r8133, %r8127, %r8126, 23;
	mov.b64 	%rd12480, {%r8133, %r8132};
	xor.b64  	%rd12481, %rd12479, %rd12480;
	and.b64  	%rd12482, %rd12475, %rd12449;
	not.b64 	%rd12483, %rd12475;
	and.b64  	%rd12484, %rd12423, %rd12483;
	or.b64  	%rd12485, %rd12482, %rd12484;
	add.s64 	%rd12486, %rd12485, %rd12397;
	add.s64 	%rd12487, %rd12486, %rd12481;
	ld.const.u64 	%rd12488, [K+312];
	add.s64 	%rd12489, %rd12487, %rd12488;
	add.s64 	%rd12490, %rd12489, %rd10974;
	mov.b64 	{%r8134, %r8135}, %rd12476;
	shf.l.wrap.b32 	%r8136, %r8135, %r8134, 4;
	shf.l.wrap.b32 	%r8137, %r8134, %r8135, 4;
	mov.b64 	%rd12491, {%r8137, %r8136};
	shf.l.wrap.b32 	%r8138, %r8134, %r8135, 30;
	shf.l.wrap.b32 	%r8139, %r8135, %r8134, 30;
	mov.b64 	%rd12492, {%r8139, %r8138};
	xor.b64  	%rd12493, %rd12491, %rd12492;
	shf.l.wrap.b32 	%r8140, %r8134, %r8135, 25;
	shf.l.wrap.b32 	%r8141, %r8135, %r8134, 25;
	mov.b64 	%rd12494, {%r8141, %r8140};
	xor.b64  	%rd12495, %rd12493, %rd12494;
	xor.b64  	%rd12496, %rd12450, %rd12424;
	and.b64  	%rd12497, %rd12476, %rd12496;
	and.b64  	%rd12498, %rd12450, %rd12424;
	xor.b64  	%rd12499, %rd12497, %rd12498;
	add.s64 	%rd12500, %rd12495, %rd12499;
	add.s64 	%rd12501, %rd12490, %rd12398;
	add.s64 	%rd12502, %rd12500, %rd12490;
	mov.b64 	{%r8142, %r8143}, %rd12501;
	shf.l.wrap.b32 	%r8144, %r8143, %r8142, 18;
	shf.l.wrap.b32 	%r8145, %r8142, %r8143, 18;
	mov.b64 	%rd12503, {%r8145, %r8144};
	shf.l.wrap.b32 	%r8146, %r8143, %r8142, 14;
	shf.l.wrap.b32 	%r8147, %r8142, %r8143, 14;
	mov.b64 	%rd12504, {%r8147, %r8146};
	xor.b64  	%rd12505, %rd12503, %rd12504;
	shf.l.wrap.b32 	%r8148, %r8142, %r8143, 23;
	shf.l.wrap.b32 	%r8149, %r8143, %r8142, 23;
	mov.b64 	%rd12506, {%r8149, %r8148};
	xor.b64  	%rd12507, %rd12505, %rd12506;
	and.b64  	%rd12508, %rd12501, %rd12475;
	not.b64 	%rd12509, %rd12501;
	and.b64  	%rd12510, %rd12449, %rd12509;
	or.b64  	%rd12511, %rd12508, %rd12510;
	add.s64 	%rd12512, %rd12511, %rd12423;
	add.s64 	%rd12513, %rd12512, %rd12507;
	ld.const.u64 	%rd12514, [K+320];
	add.s64 	%rd12515, %rd12513, %rd12514;
	add.s64 	%rd12516, %rd12515, %rd10987;
	mov.b64 	{%r8150, %r8151}, %rd12502;
	shf.l.wrap.b32 	%r8152, %r8151, %r8150, 4;
	shf.l.wrap.b32 	%r8153, %r8150, %r8151, 4;
	mov.b64 	%rd12517, {%r8153, %r8152};
	shf.l.wrap.b32 	%r8154, %r8150, %r8151, 30;
	shf.l.wrap.b32 	%r8155, %r8151, %r8150, 30;
	mov.b64 	%rd12518, {%r8155, %r8154};
	xor.b64  	%rd12519, %rd12517, %rd12518;
	shf.l.wrap.b32 	%r8156, %r8150, %r8151, 25;
	shf.l.wrap.b32 	%r8157, %r8151, %r8150, 25;
	mov.b64 	%rd12520, {%r8157, %r8156};
	xor.b64  	%rd12521, %rd12519, %rd12520;
	xor.b64  	%rd12522, %rd12476, %rd12450;
	and.b64  	%rd12523, %rd12502, %rd12522;
	and.b64  	%rd12524, %rd12476, %rd12450;
	xor.b64  	%rd12525, %rd12523, %rd12524;
	add.s64 	%rd12526, %rd12521, %rd12525;
	add.s64 	%rd12527, %rd12516, %rd12424;
	add.s64 	%rd12528, %rd12526, %rd12516;
	mov.b64 	{%r8158, %r8159}, %rd12527;
	shf.l.wrap.b32 	%r8160, %r8159, %r8158, 18;
	shf.l.wrap.b32 	%r8161, %r8158, %r8159, 18;
	mov.b64 	%rd12529, {%r8161, %r8160};
	shf.l.wrap.b32 	%r8162, %r8159, %r8158, 14;
	shf.l.wrap.b32 	%r8163, %r8158, %r8159, 14;
	mov.b64 	%rd12530, {%r8163, %r8162};
	xor.b64  	%rd12531, %rd12529, %rd12530;
	shf.l.wrap.b32 	%r8164, %r8158, %r8159, 23;
	shf.l.wrap.b32 	%r8165, %r8159, %r8158, 23;
	mov.b64 	%rd12532, {%r8165, %r8164};
	xor.b64  	%rd12533, %rd12531, %rd12532;
	and.b64  	%rd12534, %rd12527, %rd12501;
	not.b64 	%rd12535, %rd12527;
	and.b64  	%rd12536, %rd12475, %rd12535;
	or.b64  	%rd12537, %rd12534, %rd12536;
	add.s64 	%rd12538, %rd12537, %rd12449;
	add.s64 	%rd12539, %rd12538, %rd12533;
	ld.const.u64 	%rd12540, [K+328];
	add.s64 	%rd12541, %rd12539, %rd12540;
	add.s64 	%rd12542, %rd12541, %rd11000;
	mov.b64 	{%r8166, %r8167}, %rd12528;
	shf.l.wrap.b32 	%r8168, %r8167, %r8166, 4;
	shf.l.wrap.b32 	%r8169, %r8166, %r8167, 4;
	mov.b64 	%rd12543, {%r8169, %r8168};
	shf.l.wrap.b32 	%r8170, %r8166, %r8167, 30;
	shf.l.wrap.b32 	%r8171, %r8167, %r8166, 30;
	mov.b64 	%rd12544, {%r8171, %r8170};
	xor.b64  	%rd12545, %rd12543, %rd12544;
	shf.l.wrap.b32 	%r8172, %r8166, %r8167, 25;
	shf.l.wrap.b32 	%r8173, %r8167, %r8166, 25;
	mov.b64 	%rd12546, {%r8173, %r8172};
	xor.b64  	%rd12547, %rd12545, %rd12546;
	xor.b64  	%rd12548, %rd12502, %rd12476;
	and.b64  	%rd12549, %rd12528, %rd12548;
	and.b64  	%rd12550, %rd12502, %rd12476;
	xor.b64  	%rd12551, %rd12549, %rd12550;
	add.s64 	%rd12552, %rd12547, %rd12551;
	add.s64 	%rd12553, %rd12542, %rd12450;
	add.s64 	%rd12554, %rd12552, %rd12542;
	mov.b64 	{%r8174, %r8175}, %rd12553;
	shf.l.wrap.b32 	%r8176, %r8175, %r8174, 18;
	shf.l.wrap.b32 	%r8177, %r8174, %r8175, 18;
	mov.b64 	%rd12555, {%r8177, %r8176};
	shf.l.wrap.b32 	%r8178, %r8175, %r8174, 14;
	shf.l.wrap.b32 	%r8179, %r8174, %r8175, 14;
	mov.b64 	%rd12556, {%r8179, %r8178};
	xor.b64  	%rd12557, %rd12555, %rd12556;
	shf.l.wrap.b32 	%r8180, %r8174, %r8175, 23;
	shf.l.wrap.b32 	%r8181, %r8175, %r8174, 23;
	mov.b64 	%rd12558, {%r8181, %r8180};
	xor.b64  	%rd12559, %rd12557, %rd12558;
	and.b64  	%rd12560, %rd12553, %rd12527;
	not.b64 	%rd12561, %rd12553;
	and.b64  	%rd12562, %rd12501, %rd12561;
	or.b64  	%rd12563, %rd12560, %rd12562;
	add.s64 	%rd12564, %rd12563, %rd12475;
	add.s64 	%rd12565, %rd12564, %rd12559;
	add.s64 	%rd12566, %rd12565, %rd72;
	add.s64 	%rd12567, %rd12566, %rd11013;
	mov.b64 	{%r8182, %r8183}, %rd12554;
	shf.l.wrap.b32 	%r8184, %r8183, %r8182, 4;
	shf.l.wrap.b32 	%r8185, %r8182, %r8183, 4;
	mov.b64 	%rd12568, {%r8185, %r8184};
	shf.l.wrap.b32 	%r8186, %r8182, %r8183, 30;
	shf.l.wrap.b32 	%r8187, %r8183, %r8182, 30;
	mov.b64 	%rd12569, {%r8187, %r8186};
	xor.b64  	%rd12570, %rd12568, %rd12569;
	shf.l.wrap.b32 	%r8188, %r8182, %r8183, 25;
	shf.l.wrap.b32 	%r8189, %r8183, %r8182, 25;
	mov.b64 	%rd12571, {%r8189, %r8188};
	xor.b64  	%rd12572, %rd12570, %rd12571;
	xor.b64  	%rd12573, %rd12528, %rd12502;
	and.b64  	%rd12574, %rd12554, %rd12573;
	and.b64  	%rd12575, %rd12528, %rd12502;
	xor.b64  	%rd12576, %rd12574, %rd12575;
	add.s64 	%rd12577, %rd12572, %rd12576;
	add.s64 	%rd12578, %rd12567, %rd12476;
	add.s64 	%rd12579, %rd12577, %rd12567;
	mov.b64 	{%r8190, %r8191}, %rd12578;
	shf.l.wrap.b32 	%r8192, %r8191, %r8190, 18;
	shf.l.wrap.b32 	%r8193, %r8190, %r8191, 18;
	mov.b64 	%rd12580, {%r8193, %r8192};
	shf.l.wrap.b32 	%r8194, %r8191, %r8190, 14;
	shf.l.wrap.b32 	%r8195, %r8190, %r8191, 14;
	mov.b64 	%rd12581, {%r8195, %r8194};
	xor.b64  	%rd12582, %rd12580, %rd12581;
	shf.l.wrap.b32 	%r8196, %r8190, %r8191, 23;
	shf.l.wrap.b32 	%r8197, %r8191, %r8190, 23;
	mov.b64 	%rd12583, {%r8197, %r8196};
	xor.b64  	%rd12584, %rd12582, %rd12583;
	and.b64  	%rd12585, %rd12578, %rd12553;
	not.b64 	%rd12586, %rd12578;
	and.b64  	%rd12587, %rd12527, %rd12586;
	or.b64  	%rd12588, %rd12585, %rd12587;
	add.s64 	%rd12589, %rd12588, %rd12501;
	add.s64 	%rd12590, %rd12589, %rd12584;
	ld.const.u64 	%rd12591, [K+344];
	add.s64 	%rd12592, %rd12590, %rd12591;
	add.s64 	%rd12593, %rd12592, %rd11026;
	mov.b64 	{%r8198, %r8199}, %rd12579;
	shf.l.wrap.b32 	%r8200, %r8199, %r8198, 4;
	shf.l.wrap.b32 	%r8201, %r8198, %r8199, 4;
	mov.b64 	%rd12594, {%r8201, %r8200};
	shf.l.wrap.b32 	%r8202, %r8198, %r8199, 30;
	shf.l.wrap.b32 	%r8203, %r8199, %r8198, 30;
	mov.b64 	%rd12595, {%r8203, %r8202};
	xor.b64  	%rd12596, %rd12594, %rd12595;
	shf.l.wrap.b32 	%r8204, %r8198, %r8199, 25;
	shf.l.wrap.b32 	%r8205, %r8199, %r8198, 25;
	mov.b64 	%rd12597, {%r8205, %r8204};
	xor.b64  	%rd12598, %rd12596, %rd12597;
	xor.b64  	%rd12599, %rd12554, %rd12528;
	and.b64  	%rd12600, %rd12579, %rd12599;
	and.b64  	%rd12601, %rd12554, %rd12528;
	xor.b64  	%rd12602, %rd12600, %rd12601;
	add.s64 	%rd12603, %rd12598, %rd12602;
	add.s64 	%rd12604, %rd12593, %rd12502;
	add.s64 	%rd12605, %rd12603, %rd12593;
	mov.b64 	{%r8206, %r8207}, %rd12604;
	shf.l.wrap.b32 	%r8208, %r8207, %r8206, 18;
	shf.l.wrap.b32 	%r8209, %r8206, %r8207, 18;
	mov.b64 	%rd12606, {%r8209, %r8208};
	shf.l.wrap.b32 	%r8210, %r8207, %r8206, 14;
	shf.l.wrap.b32 	%r8211, %r8206, %r8207, 14;
	mov.b64 	%rd12607, {%r8211, %r8210};
	xor.b64  	%rd12608, %rd12606, %rd12607;
	shf.l.wrap.b32 	%r8212, %r8206, %r8207, 23;
	shf.l.wrap.b32 	%r8213, %r8207, %r8206, 23;
	mov.b64 	%rd12609, {%r8213, %r8212};
	xor.b64  	%rd12610, %rd12608, %rd12609;
	and.b64  	%rd12611, %rd12604, %rd12578;
	not.b64 	%rd12612, %rd12604;
	and.b64  	%rd12613, %rd12553, %rd12612;
	or.b64  	%rd12614, %rd12611, %rd12613;
	add.s64 	%rd12615, %rd12614, %rd12527;
	add.s64 	%rd12616, %rd12615, %rd12610;
	ld.const.u64 	%rd12617, [K+352];
	add.s64 	%rd12618, %rd12616, %rd12617;
	add.s64 	%rd12619, %rd12618, %rd11039;
	mov.b64 	{%r8214, %r8215}, %rd12605;
	shf.l.wrap.b32 	%r8216, %r8215, %r8214, 4;
	shf.l.wrap.b32 	%r8217, %r8214, %r8215, 4;
	mov.b64 	%rd12620, {%r8217, %r8216};
	shf.l.wrap.b32 	%r8218, %r8214, %r8215, 30;
	shf.l.wrap.b32 	%r8219, %r8215, %r8214, 30;
	mov.b64 	%rd12621, {%r8219, %r8218};
	xor.b64  	%rd12622, %rd12620, %rd12621;
	shf.l.wrap.b32 	%r8220, %r8214, %r8215, 25;
	shf.l.wrap.b32 	%r8221, %r8215, %r8214, 25;
	mov.b64 	%rd12623, {%r8221, %r8220};
	xor.b64  	%rd12624, %rd12622, %rd12623;
	xor.b64  	%rd12625, %rd12579, %rd12554;
	and.b64  	%rd12626, %rd12605, %rd12625;
	and.b64  	%rd12627, %rd12579, %rd12554;
	xor.b64  	%rd12628, %rd12626, %rd12627;
	add.s64 	%rd12629, %rd12624, %rd12628;
	add.s64 	%rd12630, %rd12619, %rd12528;
	add.s64 	%rd12631, %rd12629, %rd12619;
	mov.b64 	{%r8222, %r8223}, %rd12630;
	shf.l.wrap.b32 	%r8224, %r8223, %r8222, 18;
	shf.l.wrap.b32 	%r8225, %r8222, %r8223, 18;
	mov.b64 	%rd12632, {%r8225, %r8224};
	shf.l.wrap.b32 	%r8226, %r8223, %r8222, 14;
	shf.l.wrap.b32 	%r8227, %r8222, %r8223, 14;
	mov.b64 	%rd12633, {%r8227, %r8226};
	xor.b64  	%rd12634, %rd12632, %rd12633;
	shf.l.wrap.b32 	%r8228, %r8222, %r8223, 23;
	shf.l.wrap.b32 	%r8229, %r8223, %r8222, 23;
	mov.b64 	%rd12635, {%r8229, %r8228};
	xor.b64  	%rd12636, %rd12634, %rd12635;
	and.b64  	%rd12637, %rd12630, %rd12604;
	not.b64 	%rd12638, %rd12630;
	and.b64  	%rd12639, %rd12578, %rd12638;
	or.b64  	%rd12640, %rd12637, %rd12639;
	add.s64 	%rd12641, %rd12640, %rd12553;
	add.s64 	%rd12642, %rd12641, %rd12636;
	add.s64 	%rd12643, %rd12642, %rd73;
	add.s64 	%rd12644, %rd12643, %rd11052;
	mov.b64 	{%r8230, %r8231}, %rd12631;
	shf.l.wrap.b32 	%r8232, %r8231, %r8230, 4;
	shf.l.wrap.b32 	%r8233, %r8230, %r8231, 4;
	mov.b64 	%rd12645, {%r8233, %r8232};
	shf.l.wrap.b32 	%r8234, %r8230, %r8231, 30;
	shf.l.wrap.b32 	%r8235, %r8231, %r8230, 30;
	mov.b64 	%rd12646, {%r8235, %r8234};
	xor.b64  	%rd12647, %rd12645, %rd12646;
	shf.l.wrap.b32 	%r8236, %r8230, %r8231, 25;
	shf.l.wrap.b32 	%r8237, %r8231, %r8230, 25;
	mov.b64 	%rd12648, {%r8237, %r8236};
	xor.b64  	%rd12649, %rd12647, %rd12648;
	xor.b64  	%rd12650, %rd12605, %rd12579;
	and.b64  	%rd12651, %rd12631, %rd12650;
	and.b64  	%rd12652, %rd12605, %rd12579;
	xor.b64  	%rd12653, %rd12651, %rd12652;
	add.s64 	%rd12654, %rd12649, %rd12653;
	add.s64 	%rd12655, %rd12644, %rd12554;
	add.s64 	%rd12656, %rd12654, %rd12644;
	mov.b64 	{%r8238, %r8239}, %rd12655;
	shf.l.wrap.b32 	%r8240, %r8239, %r8238, 18;
	shf.l.wrap.b32 	%r8241, %r8238, %r8239, 18;
	mov.b64 	%rd12657, {%r8241, %r8240};
	shf.l.wrap.b32 	%r8242, %r8239, %r8238, 14;
	shf.l.wrap.b32 	%r8243, %r8238, %r8239, 14;
	mov.b64 	%rd12658, {%r8243, %r8242};
	xor.b64  	%rd12659, %rd12657, %rd12658;
	shf.l.wrap.b32 	%r8244, %r8238, %r8239, 23;
	shf.l.wrap.b32 	%r8245, %r8239, %r8238, 23;
	mov.b64 	%rd12660, {%r8245, %r8244};
	xor.b64  	%rd12661, %rd12659, %rd12660;
	and.b64  	%rd12662, %rd12655, %rd12630;
	not.b64 	%rd12663, %rd12655;
	and.b64  	%rd12664, %rd12604, %rd12663;
	or.b64  	%rd12665, %rd12662, %rd12664;
	add.s64 	%rd12666, %rd12665, %rd12578;
	add.s64 	%rd12667, %rd12666, %rd12661;
	ld.const.u64 	%rd12668, [K+368];
	add.s64 	%rd12669, %rd12667, %rd12668;
	add.s64 	%rd12670, %rd12669, %rd11065;
	mov.b64 	{%r8246, %r8247}, %rd12656;
	shf.l.wrap.b32 	%r8248, %r8247, %r8246, 4;
	shf.l.wrap.b32 	%r8249, %r8246, %r8247, 4;
	mov.b64 	%rd12671, {%r8249, %r8248};
	shf.l.wrap.b32 	%r8250, %r8246, %r8247, 30;
	shf.l.wrap.b32 	%r8251, %r8247, %r8246, 30;
	mov.b64 	%rd12672, {%r8251, %r8250};
	xor.b64  	%rd12673, %rd12671, %rd12672;
	shf.l.wrap.b32 	%r8252, %r8246, %r8247, 25;
	shf.l.wrap.b32 	%r8253, %r8247, %r8246, 25;
	mov.b64 	%rd12674, {%r8253, %r8252};
	xor.b64  	%rd12675, %rd12673, %rd12674;
	xor.b64  	%rd12676, %rd12631, %rd12605;
	and.b64  	%rd12677, %rd12656, %rd12676;
	and.b64  	%rd12678, %rd12631, %rd12605;
	xor.b64  	%rd12679, %rd12677, %rd12678;
	add.s64 	%rd12680, %rd12675, %rd12679;
	add.s64 	%rd12681, %rd12670, %rd12579;
	add.s64 	%rd12682, %rd12680, %rd12670;
	mov.b64 	{%r8254, %r8255}, %rd12681;
	shf.l.wrap.b32 	%r8256, %r8255, %r8254, 18;
	shf.l.wrap.b32 	%r8257, %r8254, %r8255, 18;
	mov.b64 	%rd12683, {%r8257, %r8256};
	shf.l.wrap.b32 	%r8258, %r8255, %r8254, 14;
	shf.l.wrap.b32 	%r8259, %r8254, %r8255, 14;
	mov.b64 	%rd12684, {%r8259, %r8258};
	xor.b64  	%rd12685, %rd12683, %rd12684;
	shf.l.wrap.b32 	%r8260, %r8254, %r8255, 23;
	shf.l.wrap.b32 	%r8261, %r8255, %r8254, 23;
	mov.b64 	%rd12686, {%r8261, %r8260};
	xor.b64  	%rd12687, %rd12685, %rd12686;
	and.b64  	%rd12688, %rd12681, %rd12655;
	not.b64 	%rd12689, %rd12681;
	and.b64  	%rd12690, %rd12630, %rd12689;
	or.b64  	%rd12691, %rd12688, %rd12690;
	add.s64 	%rd12692, %rd12691, %rd12604;
	add.s64 	%rd12693, %rd12692, %rd12687;
	ld.const.u64 	%rd12694, [K+376];
	add.s64 	%rd12695, %rd12693, %rd12694;
	add.s64 	%rd12696, %rd12695, %rd11078;
	mov.b64 	{%r8262, %r8263}, %rd12682;
	shf.l.wrap.b32 	%r8264, %r8263, %r8262, 4;
	shf.l.wrap.b32 	%r8265, %r8262, %r8263, 4;
	mov.b64 	%rd12697, {%r8265, %r8264};
	shf.l.wrap.b32 	%r8266, %r8262, %r8263, 30;
	shf.l.wrap.b32 	%r8267, %r8263, %r8262, 30;
	mov.b64 	%rd12698, {%r8267, %r8266};
	xor.b64  	%rd12699, %rd12697, %rd12698;
	shf.l.wrap.b32 	%r8268, %r8262, %r8263, 25;
	shf.l.wrap.b32 	%r8269, %r8263, %r8262, 25;
	mov.b64 	%rd12700, {%r8269, %r8268};
	xor.b64  	%rd12701, %rd12699, %rd12700;
	xor.b64  	%rd12702, %rd12656, %rd12631;
	and.b64  	%rd12703, %rd12682, %rd12702;
	and.b64  	%rd12704, %rd12656, %rd12631;
	xor.b64  	%rd12705, %rd12703, %rd12704;
	add.s64 	%rd12706, %rd12701, %rd12705;
	add.s64 	%rd12707, %rd12696, %rd12605;
	add.s64 	%rd12708, %rd12706, %rd12696;
	mov.b64 	{%r8270, %r8271}, %rd12707;
	shf.l.wrap.b32 	%r8272, %r8271, %r8270, 18;
	shf.l.wrap.b32 	%r8273, %r8270, %r8271, 18;
	mov.b64 	%rd12709, {%r8273, %r8272};
	shf.l.wrap.b32 	%r8274, %r8271, %r8270, 14;
	shf.l.wrap.b32 	%r8275, %r8270, %r8271, 14;
	mov.b64 	%rd12710, {%r8275, %r8274};
	xor.b64  	%rd12711, %rd12709, %rd12710;
	shf.l.wrap.b32 	%r8276, %r8270, %r8271, 23;
	shf.l.wrap.b32 	%r8277, %r8271, %r8270, 23;
	mov.b64 	%rd12712, {%r8277, %r8276};
	xor.b64  	%rd12713, %rd12711, %rd12712;
	and.b64  	%rd12714, %rd12707, %rd12681;
	not.b64 	%rd12715, %rd12707;
	and.b64  	%rd12716, %rd12655, %rd12715;
	or.b64  	%rd12717, %rd12714, %rd12716;
	add.s64 	%rd12718, %rd12717, %rd12630;
	add.s64 	%rd12719, %rd12718, %rd12713;
	ld.const.u64 	%rd12720, [K+384];
	add.s64 	%rd12721, %rd12719, %rd12720;
	add.s64 	%rd12722, %rd12721, %rd11091;
	mov.b64 	{%r8278, %r8279}, %rd12708;
	shf.l.wrap.b32 	%r8280, %r8279, %r8278, 4;
	shf.l.wrap.b32 	%r8281, %r8278, %r8279, 4;
	mov.b64 	%rd12723, {%r8281, %r8280};
	shf.l.wrap.b32 	%r8282, %r8278, %r8279, 30;
	shf.l.wrap.b32 	%r8283, %r8279, %r8278, 30;
	mov.b64 	%rd12724, {%r8283, %r8282};
	xor.b64  	%rd12725, %rd12723, %rd12724;
	shf.l.wrap.b32 	%r8284, %r8278, %r8279, 25;
	shf.l.wrap.b32 	%r8285, %r8279, %r8278, 25;
	mov.b64 	%rd12726, {%r8285, %r8284};
	xor.b64  	%rd12727, %rd12725, %rd12726;
	xor.b64  	%rd12728, %rd12682, %rd12656;
	and.b64  	%rd12729, %rd12708, %rd12728;
	and.b64  	%rd12730, %rd12682, %rd12656;
	xor.b64  	%rd12731, %rd12729, %rd12730;
	add.s64 	%rd12732, %rd12727, %rd12731;
	add.s64 	%rd12733, %rd12722, %rd12631;
	add.s64 	%rd12734, %rd12732, %rd12722;
	mov.b64 	{%r8286, %r8287}, %rd12733;
	shf.l.wrap.b32 	%r8288, %r8287, %r8286, 18;
	shf.l.wrap.b32 	%r8289, %r8286, %r8287, 18;
	mov.b64 	%rd12735, {%r8289, %r8288};
	shf.l.wrap.b32 	%r8290, %r8287, %r8286, 14;
	shf.l.wrap.b32 	%r8291, %r8286, %r8287, 14;
	mov.b64 	%rd12736, {%r8291, %r8290};
	xor.b64  	%rd12737, %rd12735, %rd12736;
	shf.l.wrap.b32 	%r8292, %r8286, %r8287, 23;
	shf.l.wrap.b32 	%r8293, %r8287, %r8286, 23;
	mov.b64 	%rd12738, {%r8293, %r8292};
	xor.b64  	%rd12739, %rd12737, %rd12738;
	and.b64  	%rd12740, %rd12733, %rd12707;
	not.b64 	%rd12741, %rd12733;
	and.b64  	%rd12742, %rd12681, %rd12741;
	or.b64  	%rd12743, %rd12740, %rd12742;
	add.s64 	%rd12744, %rd12743, %rd12655;
	add.s64 	%rd12745, %rd12744, %rd12739;
	add.s64 	%rd12746, %rd12745, %rd74;
	add.s64 	%rd12747, %rd12746, %rd11104;
	mov.b64 	{%r8294, %r8295}, %rd12734;
	shf.l.wrap.b32 	%r8296, %r8295, %r8294, 4;
	shf.l.wrap.b32 	%r8297, %r8294, %r8295, 4;
	mov.b64 	%rd12748, {%r8297, %r8296};
	shf.l.wrap.b32 	%r8298, %r8294, %r8295, 30;
	shf.l.wrap.b32 	%r8299, %r8295, %r8294, 30;
	mov.b64 	%rd12749, {%r8299, %r8298};
	xor.b64  	%rd12750, %rd12748, %rd12749;
	shf.l.wrap.b32 	%r8300, %r8294, %r8295, 25;
	shf.l.wrap.b32 	%r8301, %r8295, %r8294, 25;
	mov.b64 	%rd12751, {%r8301, %r8300};
	xor.b64  	%rd12752, %rd12750, %rd12751;
	xor.b64  	%rd12753, %rd12708, %rd12682;
	and.b64  	%rd12754, %rd12734, %rd12753;
	and.b64  	%rd12755, %rd12708, %rd12682;
	xor.b64  	%rd12756, %rd12754, %rd12755;
	add.s64 	%rd12757, %rd12752, %rd12756;
	add.s64 	%rd12758, %rd12747, %rd12656;
	add.s64 	%rd12759, %rd12757, %rd12747;
	mov.b64 	{%r8302, %r8303}, %rd12758;
	shf.l.wrap.b32 	%r8304, %r8303, %r8302, 18;
	shf.l.wrap.b32 	%r8305, %r8302, %r8303, 18;
	mov.b64 	%rd12760, {%r8305, %r8304};
	shf.l.wrap.b32 	%r8306, %r8303, %r8302, 14;
	shf.l.wrap.b32 	%r8307, %r8302, %r8303, 14;
	mov.b64 	%rd12761, {%r8307, %r8306};
	xor.b64  	%rd12762, %rd12760, %rd12761;
	shf.l.wrap.b32 	%r8308, %r8302, %r8303, 23;
	shf.l.wrap.b32 	%r8309, %r8303, %r8302, 23;
	mov.b64 	%rd12763, {%r8309, %r8308};
	xor.b64  	%rd12764, %rd12762, %rd12763;
	and.b64  	%rd12765, %rd12758, %rd12733;
	not.b64 	%rd12766, %rd12758;
	and.b64  	%rd12767, %rd12707, %rd12766;
	or.b64  	%rd12768, %rd12765, %rd12767;
	add.s64 	%rd12769, %rd12768, %rd12681;
	add.s64 	%rd12770, %rd12769, %rd12764;
	ld.const.u64 	%rd12771, [K+400];
	add.s64 	%rd12772, %rd12770, %rd12771;
	add.s64 	%rd12773, %rd12772, %rd11117;
	mov.b64 	{%r8310, %r8311}, %rd12759;
	shf.l.wrap.b32 	%r8312, %r8311, %r8310, 4;
	shf.l.wrap.b32 	%r8313, %r8310, %r8311, 4;
	mov.b64 	%rd12774, {%r8313, %r8312};
	shf.l.wrap.b32 	%r8314, %r8310, %r8311, 30;
	shf.l.wrap.b32 	%r8315, %r8311, %r8310, 30;
	mov.b64 	%rd12775, {%r8315, %r8314};
	xor.b64  	%rd12776, %rd12774, %rd12775;
	shf.l.wrap.b32 	%r8316, %r8310, %r8311, 25;
	shf.l.wrap.b32 	%r8317, %r8311, %r8310, 25;
	mov.b64 	%rd12777, {%r8317, %r8316};
	xor.b64  	%rd12778, %rd12776, %rd12777;
	xor.b64  	%rd12779, %rd12734, %rd12708;
	and.b64  	%rd12780, %rd12759, %rd12779;
	and.b64  	%rd12781, %rd12734, %rd12708;
	xor.b64  	%rd12782, %rd12780, %rd12781;
	add.s64 	%rd12783, %rd12778, %rd12782;
	add.s64 	%rd12784, %rd12773, %rd12682;
	add.s64 	%rd12785, %rd12783, %rd12773;
	mov.b64 	{%r8318, %r8319}, %rd12784;
	shf.l.wrap.b32 	%r8320, %r8319, %r8318, 18;
	shf.l.wrap.b32 	%r8321, %r8318, %r8319, 18;
	mov.b64 	%rd12786, {%r8321, %r8320};
	shf.l.wrap.b32 	%r8322, %r8319, %r8318, 14;
	shf.l.wrap.b32 	%r8323, %r8318, %r8319, 14;
	mov.b64 	%rd12787, {%r8323, %r8322};
	xor.b64  	%rd12788, %rd12786, %rd12787;
	shf.l.wrap.b32 	%r8324, %r8318, %r8319, 23;
	shf.l.wrap.b32 	%r8325, %r8319, %r8318, 23;
	mov.b64 	%rd12789, {%r8325, %r8324};
	xor.b64  	%rd12790, %rd12788, %rd12789;
	and.b64  	%rd12791, %rd12784, %rd12758;
	not.b64 	%rd12792, %rd12784;
	and.b64  	%rd12793, %rd12733, %rd12792;
	or.b64  	%rd12794, %rd12791, %rd12793;
	add.s64 	%rd12795, %rd12794, %rd12707;
	add.s64 	%rd12796, %rd12795, %rd12790;
	ld.const.u64 	%rd12797, [K+408];
	add.s64 	%rd12798, %rd12796, %rd12797;
	add.s64 	%rd12799, %rd12798, %rd11130;
	mov.b64 	{%r8326, %r8327}, %rd12785;
	shf.l.wrap.b32 	%r8328, %r8327, %r8326, 4;
	shf.l.wrap.b32 	%r8329, %r8326, %r8327, 4;
	mov.b64 	%rd12800, {%r8329, %r8328};
	shf.l.wrap.b32 	%r8330, %r8326, %r8327, 30;
	shf.l.wrap.b32 	%r8331, %r8327, %r8326, 30;
	mov.b64 	%rd12801, {%r8331, %r8330};
	xor.b64  	%rd12802, %rd12800, %rd12801;
	shf.l.wrap.b32 	%r8332, %r8326, %r8327, 25;
	shf.l.wrap.b32 	%r8333, %r8327, %r8326, 25;
	mov.b64 	%rd12803, {%r8333, %r8332};
	xor.b64  	%rd12804, %rd12802, %rd12803;
	xor.b64  	%rd12805, %rd12759, %rd12734;
	and.b64  	%rd12806, %rd12785, %rd12805;
	and.b64  	%rd12807, %rd12759, %rd12734;
	xor.b64  	%rd12808, %rd12806, %rd12807;
	add.s64 	%rd12809, %rd12804, %rd12808;
	add.s64 	%rd12810, %rd12799, %rd12708;
	add.s64 	%rd12811, %rd12809, %rd12799;
	mov.b64 	{%r8334, %r8335}, %rd12810;
	shf.l.wrap.b32 	%r8336, %r8335, %r8334, 18;
	shf.l.wrap.b32 	%r8337, %r8334, %r8335, 18;
	mov.b64 	%rd12812, {%r8337, %r8336};
	shf.l.wrap.b32 	%r8338, %r8335, %r8334, 14;
	shf.l.wrap.b32 	%r8339, %r8334, %r8335, 14;
	mov.b64 	%rd12813, {%r8339, %r8338};
	xor.b64  	%rd12814, %rd12812, %rd12813;
	shf.l.wrap.b32 	%r8340, %r8334, %r8335, 23;
	shf.l.wrap.b32 	%r8341, %r8335, %r8334, 23;
	mov.b64 	%rd12815, {%r8341, %r8340};
	xor.b64  	%rd12816, %rd12814, %rd12815;
	and.b64  	%rd12817, %rd12810, %rd12784;
	not.b64 	%rd12818, %rd12810;
	and.b64  	%rd12819, %rd12758, %rd12818;
	or.b64  	%rd12820, %rd12817, %rd12819;
	add.s64 	%rd12821, %rd12820, %rd12733;
	add.s64 	%rd12822, %rd12821, %rd12816;
	ld.const.u64 	%rd12823, [K+416];
	add.s64 	%rd12824, %rd12822, %rd12823;
	add.s64 	%rd12825, %rd12824, %rd11143;
	mov.b64 	{%r8342, %r8343}, %rd12811;
	shf.l.wrap.b32 	%r8344, %r8343, %r8342, 4;
	shf.l.wrap.b32 	%r8345, %r8342, %r8343, 4;
	mov.b64 	%rd12826, {%r8345, %r8344};
	shf.l.wrap.b32 	%r8346, %r8342, %r8343, 30;
	shf.l.wrap.b32 	%r8347, %r8343, %r8342, 30;
	mov.b64 	%rd12827, {%r8347, %r8346};
	xor.b64  	%rd12828, %rd12826, %rd12827;
	shf.l.wrap.b32 	%r8348, %r8342, %r8343, 25;
	shf.l.wrap.b32 	%r8349, %r8343, %r8342, 25;
	mov.b64 	%rd12829, {%r8349, %r8348};
	xor.b64  	%rd12830, %rd12828, %rd12829;
	xor.b64  	%rd12831, %rd12785, %rd12759;
	and.b64  	%rd12832, %rd12811, %rd12831;
	and.b64  	%rd12833, %rd12785, %rd12759;
	xor.b64  	%rd12834, %rd12832, %rd12833;
	add.s64 	%rd12835, %rd12830, %rd12834;
	add.s64 	%rd12836, %rd12825, %rd12734;
	add.s64 	%rd12837, %rd12835, %rd12825;
	mov.b64 	{%r8350, %r8351}, %rd12836;
	shf.l.wrap.b32 	%r8352, %r8351, %r8350, 18;
	shf.l.wrap.b32 	%r8353, %r8350, %r8351, 18;
	mov.b64 	%rd12838, {%r8353, %r8352};
	shf.l.wrap.b32 	%r8354, %r8351, %r8350, 14;
	shf.l.wrap.b32 	%r8355, %r8350, %r8351, 14;
	mov.b64 	%rd12839, {%r8355, %r8354};
	xor.b64  	%rd12840, %rd12838, %rd12839;
	shf.l.wrap.b32 	%r8356, %r8350, %r8351, 23;
	shf.l.wrap.b32 	%r8357, %r8351, %r8350, 23;
	mov.b64 	%rd12841, {%r8357, %r8356};
	xor.b64  	%rd12842, %rd12840, %rd12841;
	and.b64  	%rd12843, %rd12836, %rd12810;
	not.b64 	%rd12844, %rd12836;
	and.b64  	%rd12845, %rd12784, %rd12844;
	or.b64  	%rd12846, %rd12843, %rd12845;
	add.s64 	%rd12847, %rd12846, %rd12758;
	add.s64 	%rd12848, %rd12847, %rd12842;
	ld.const.u64 	%rd12849, [K+424];
	add.s64 	%rd12850, %rd12848, %rd12849;
	add.s64 	%rd12851, %rd12850, %rd11156;
	mov.b64 	{%r8358, %r8359}, %rd12837;
	shf.l.wrap.b32 	%r8360, %r8359, %r8358, 4;
	shf.l.wrap.b32 	%r8361, %r8358, %r8359, 4;
	mov.b64 	%rd12852, {%r8361, %r8360};
	shf.l.wrap.b32 	%r8362, %r8358, %r8359, 30;
	shf.l.wrap.b32 	%r8363, %r8359, %r8358, 30;
	mov.b64 	%rd12853, {%r8363, %r8362};
	xor.b64  	%rd12854, %rd12852, %rd12853;
	shf.l.wrap.b32 	%r8364, %r8358, %r8359, 25;
	shf.l.wrap.b32 	%r8365, %r8359, %r8358, 25;
	mov.b64 	%rd12855, {%r8365, %r8364};
	xor.b64  	%rd12856, %rd12854, %rd12855;
	xor.b64  	%rd12857, %rd12811, %rd12785;
	and.b64  	%rd12858, %rd12837, %rd12857;
	and.b64  	%rd12859, %rd12811, %rd12785;
	xor.b64  	%rd12860, %rd12858, %rd12859;
	add.s64 	%rd12861, %rd12856, %rd12860;
	add.s64 	%rd12862, %rd12851, %rd12759;
	add.s64 	%rd12863, %rd12861, %rd12851;
	mov.b64 	{%r8366, %r8367}, %rd12862;
	shf.l.wrap.b32 	%r8368, %r8367, %r8366, 18;
	shf.l.wrap.b32 	%r8369, %r8366, %r8367, 18;
	mov.b64 	%rd12864, {%r8369, %r8368};
	shf.l.wrap.b32 	%r8370, %r8367, %r8366, 14;
	shf.l.wrap.b32 	%r8371, %r8366, %r8367, 14;
	mov.b64 	%rd12865, {%r8371, %r8370};
	xor.b64  	%rd12866, %rd12864, %rd12865;
	shf.l.wrap.b32 	%r8372, %r8366, %r8367, 23;
	shf.l.wrap.b32 	%r8373, %r8367, %r8366, 23;
	mov.b64 	%rd12867, {%r8373, %r8372};
	xor.b64  	%rd12868, %rd12866, %rd12867;
	and.b64  	%rd12869, %rd12862, %rd12836;
	not.b64 	%rd12870, %rd12862;
	and.b64  	%rd12871, %rd12810, %rd12870;
	or.b64  	%rd12872, %rd12869, %rd12871;
	add.s64 	%rd12873, %rd12872, %rd12784;
	add.s64 	%rd12874, %rd12873, %rd12868;
	ld.const.u64 	%rd12875, [K+432];
	add.s64 	%rd12876, %rd12874, %rd12875;
	add.s64 	%rd12877, %rd12876, %rd11169;
	mov.b64 	{%r8374, %r8375}, %rd12863;
	shf.l.wrap.b32 	%r8376, %r8375, %r8374, 4;
	shf.l.wrap.b32 	%r8377, %r8374, %r8375, 4;
	mov.b64 	%rd12878, {%r8377, %r8376};
	shf.l.wrap.b32 	%r8378, %r8374, %r8375, 30;
	shf.l.wrap.b32 	%r8379, %r8375, %r8374, 30;
	mov.b64 	%rd12879, {%r8379, %r8378};
	xor.b64  	%rd12880, %rd12878, %rd12879;
	shf.l.wrap.b32 	%r8380, %r8374, %r8375, 25;
	shf.l.wrap.b32 	%r8381, %r8375, %r8374, 25;
	mov.b64 	%rd12881, {%r8381, %r8380};
	xor.b64  	%rd12882, %rd12880, %rd12881;
	xor.b64  	%rd12883, %rd12837, %rd12811;
	and.b64  	%rd12884, %rd12863, %rd12883;
	and.b64  	%rd12885, %rd12837, %rd12811;
	xor.b64  	%rd12886, %rd12884, %rd12885;
	add.s64 	%rd12887, %rd12882, %rd12886;
	add.s64 	%rd12888, %rd12877, %rd12785;
	add.s64 	%rd12889, %rd12887, %rd12877;
	mov.b64 	{%r8382, %r8383}, %rd12888;
	shf.l.wrap.b32 	%r8384, %r8383, %r8382, 18;
	shf.l.wrap.b32 	%r8385, %r8382, %r8383, 18;
	mov.b64 	%rd12890, {%r8385, %r8384};
	shf.l.wrap.b32 	%r8386, %r8383, %r8382, 14;
	shf.l.wrap.b32 	%r8387, %r8382, %r8383, 14;
	mov.b64 	%rd12891, {%r8387, %r8386};
	xor.b64  	%rd12892, %rd12890, %rd12891;
	shf.l.wrap.b32 	%r8388, %r8382, %r8383, 23;
	shf.l.wrap.b32 	%r8389, %r8383, %r8382, 23;
	mov.b64 	%rd12893, {%r8389, %r8388};
	xor.b64  	%rd12894, %rd12892, %rd12893;
	and.b64  	%rd12895, %rd12888, %rd12862;
	not.b64 	%rd12896, %rd12888;
	and.b64  	%rd12897, %rd12836, %rd12896;
	or.b64  	%rd12898, %rd12895, %rd12897;
	add.s64 	%rd12899, %rd12898, %rd12810;
	add.s64 	%rd12900, %rd12899, %rd12894;
	ld.const.u64 	%rd12901, [K+440];
	add.s64 	%rd12902, %rd12900, %rd12901;
	add.s64 	%rd12903, %rd12902, %rd11182;
	mov.b64 	{%r8390, %r8391}, %rd12889;
	shf.l.wrap.b32 	%r8392, %r8391, %r8390, 4;
	shf.l.wrap.b32 	%r8393, %r8390, %r8391, 4;
	mov.b64 	%rd12904, {%r8393, %r8392};
	shf.l.wrap.b32 	%r8394, %r8390, %r8391, 30;
	shf.l.wrap.b32 	%r8395, %r8391, %r8390, 30;
	mov.b64 	%rd12905, {%r8395, %r8394};
	xor.b64  	%rd12906, %rd12904, %rd12905;
	shf.l.wrap.b32 	%r8396, %r8390, %r8391, 25;
	shf.l.wrap.b32 	%r8397, %r8391, %r8390, 25;
	mov.b64 	%rd12907, {%r8397, %r8396};
	xor.b64  	%rd12908, %rd12906, %rd12907;
	xor.b64  	%rd12909, %rd12863, %rd12837;
	and.b64  	%rd12910, %rd12889, %rd12909;
	and.b64  	%rd12911, %rd12863, %rd12837;
	xor.b64  	%rd12912, %rd12910, %rd12911;
	add.s64 	%rd12913, %rd12908, %rd12912;
	add.s64 	%rd12914, %rd12903, %rd12811;
	add.s64 	%rd12915, %rd12913, %rd12903;
	mov.b64 	{%r8398, %r8399}, %rd12914;
	shf.l.wrap.b32 	%r8400, %r8399, %r8398, 18;
	shf.l.wrap.b32 	%r8401, %r8398, %r8399, 18;
	mov.b64 	%rd12916, {%r8401, %r8400};
	shf.l.wrap.b32 	%r8402, %r8399, %r8398, 14;
	shf.l.wrap.b32 	%r8403, %r8398, %r8399, 14;
	mov.b64 	%rd12917, {%r8403, %r8402};
	xor.b64  	%rd12918, %rd12916, %rd12917;
	shf.l.wrap.b32 	%r8404, %r8398, %r8399, 23;
	shf.l.wrap.b32 	%r8405, %r8399, %r8398, 23;
	mov.b64 	%rd12919, {%r8405, %r8404};
	xor.b64  	%rd12920, %rd12918, %rd12919;
	and.b64  	%rd12921, %rd12914, %rd12888;
	not.b64 	%rd12922, %rd12914;
	and.b64  	%rd12923, %rd12862, %rd12922;
	or.b64  	%rd12924, %rd12921, %rd12923;
	add.s64 	%rd12925, %rd12924, %rd12836;
	add.s64 	%rd12926, %rd12925, %rd12920;
	add.s64 	%rd12927, %rd12926, %rd75;
	add.s64 	%rd12928, %rd12927, %rd11195;
	mov.b64 	{%r8406, %r8407}, %rd12915;
	shf.l.wrap.b32 	%r8408, %r8407, %r8406, 4;
	shf.l.wrap.b32 	%r8409, %r8406, %r8407, 4;
	mov.b64 	%rd12929, {%r8409, %r8408};
	shf.l.wrap.b32 	%r8410, %r8406, %r8407, 30;
	shf.l.wrap.b32 	%r8411, %r8407, %r8406, 30;
	mov.b64 	%rd12930, {%r8411, %r8410};
	xor.b64  	%rd12931, %rd12929, %rd12930;
	shf.l.wrap.b32 	%r8412, %r8406, %r8407, 25;
	shf.l.wrap.b32 	%r8413, %r8407, %r8406, 25;
	mov.b64 	%rd12932, {%r8413, %r8412};
	xor.b64  	%rd12933, %rd12931, %rd12932;
	xor.b64  	%rd12934, %rd12889, %rd12863;
	and.b64  	%rd12935, %rd12915, %rd12934;
	and.b64  	%rd12936, %rd12889, %rd12863;
	xor.b64  	%rd12937, %rd12935, %rd12936;
	add.s64 	%rd12938, %rd12933, %rd12937;
	add.s64 	%rd12939, %rd12928, %rd12837;
	add.s64 	%rd12940, %rd12938, %rd12928;
	mov.b64 	{%r8414, %r8415}, %rd12939;
	shf.l.wrap.b32 	%r8416, %r8415, %r8414, 18;
	shf.l.wrap.b32 	%r8417, %r8414, %r8415, 18;
	mov.b64 	%rd12941, {%r8417, %r8416};
	shf.l.wrap.b32 	%r8418, %r8415, %r8414, 14;
	shf.l.wrap.b32 	%r8419, %r8414, %r8415, 14;
	mov.b64 	%rd12942, {%r8419, %r8418};
	xor.b64  	%rd12943, %rd12941, %rd12942;
	shf.l.wrap.b32 	%r8420, %r8414, %r8415, 23;
	shf.l.wrap.b32 	%r8421, %r8415, %r8414, 23;
	mov.b64 	%rd12944, {%r8421, %r8420};
	xor.b64  	%rd12945, %rd12943, %rd12944;
	and.b64  	%rd12946, %rd12939, %rd12914;
	not.b64 	%rd12947, %rd12939;
	and.b64  	%rd12948, %rd12888, %rd12947;
	or.b64  	%rd12949, %rd12946, %rd12948;
	add.s64 	%rd12950, %rd12949, %rd12862;
	add.s64 	%rd12951, %rd12950, %rd12945;
	add.s64 	%rd12952, %rd12951, %rd76;
	add.s64 	%rd12953, %rd12952, %rd11208;
	mov.b64 	{%r8422, %r8423}, %rd12940;
	shf.l.wrap.b32 	%r8424, %r8423, %r8422, 4;
	shf.l.wrap.b32 	%r8425, %r8422, %r8423, 4;
	mov.b64 	%rd12954, {%r8425, %r8424};
	shf.l.wrap.b32 	%r8426, %r8422, %r8423, 30;
	shf.l.wrap.b32 	%r8427, %r8423, %r8422, 30;
	mov.b64 	%rd12955, {%r8427, %r8426};
	xor.b64  	%rd12956, %rd12954, %rd12955;
	shf.l.wrap.b32 	%r8428, %r8422, %r8423, 25;
	shf.l.wrap.b32 	%r8429, %r8423, %r8422, 25;
	mov.b64 	%rd12957, {%r8429, %r8428};
	xor.b64  	%rd12958, %rd12956, %rd12957;
	xor.b64  	%rd12959, %rd12915, %rd12889;
	and.b64  	%rd12960, %rd12940, %rd12959;
	and.b64  	%rd12961, %rd12915, %rd12889;
	xor.b64  	%rd12962, %rd12960, %rd12961;
	add.s64 	%rd12963, %rd12958, %rd12962;
	add.s64 	%rd12964, %rd12953, %rd12863;
	add.s64 	%rd12965, %rd12963, %rd12953;
	mov.b64 	{%r8430, %r8431}, %rd12964;
	shf.l.wrap.b32 	%r8432, %r8431, %r8430, 18;
	shf.l.wrap.b32 	%r8433, %r8430, %r8431, 18;
	mov.b64 	%rd12966, {%r8433, %r8432};
	shf.l.wrap.b32 	%r8434, %r8431, %r8430, 14;
	shf.l.wrap.b32 	%r8435, %r8430, %r8431, 14;
	mov.b64 	%rd12967, {%r8435, %r8434};
	xor.b64  	%rd12968, %rd12966, %rd12967;
	shf.l.wrap.b32 	%r8436, %r8430, %r8431, 23;
	shf.l.wrap.b32 	%r8437, %r8431, %r8430, 23;
	mov.b64 	%rd12969, {%r8437, %r8436};
	xor.b64  	%rd12970, %rd12968, %rd12969;
	and.b64  	%rd12971, %rd12964, %rd12939;
	not.b64 	%rd12972, %rd12964;
	and.b64  	%rd12973, %rd12914, %rd12972;
	or.b64  	%rd12974, %rd12971, %rd12973;
	add.s64 	%rd12975, %rd12974, %rd12888;
	add.s64 	%rd12976, %rd12975, %rd12970;
	ld.const.u64 	%rd12977, [K+464];
	add.s64 	%rd12978, %rd12976, %rd12977;
	add.s64 	%rd12979, %rd12978, %rd11221;
	mov.b64 	{%r8438, %r8439}, %rd12965;
	shf.l.wrap.b32 	%r8440, %r8439, %r8438, 4;
	shf.l.wrap.b32 	%r8441, %r8438, %r8439, 4;
	mov.b64 	%rd12980, {%r8441, %r8440};
	shf.l.wrap.b32 	%r8442, %r8438, %r8439, 30;
	shf.l.wrap.b32 	%r8443, %r8439, %r8438, 30;
	mov.b64 	%rd12981, {%r8443, %r8442};
	xor.b64  	%rd12982, %rd12980, %rd12981;
	shf.l.wrap.b32 	%r8444, %r8438, %r8439, 25;
	shf.l.wrap.b32 	%r8445, %r8439, %r8438, 25;
	mov.b64 	%rd12983, {%r8445, %r8444};
	xor.b64  	%rd12984, %rd12982, %rd12983;
	xor.b64  	%rd12985, %rd12940, %rd12915;
	and.b64  	%rd12986, %rd12965, %rd12985;
	and.b64  	%rd12987, %rd12940, %rd12915;
	xor.b64  	%rd12988, %rd12986, %rd12987;
	add.s64 	%rd12989, %rd12984, %rd12988;
	add.s64 	%rd12990, %rd12979, %rd12889;
	add.s64 	%rd12991, %rd12989, %rd12979;
	mov.b64 	{%r8446, %r8447}, %rd12990;
	shf.l.wrap.b32 	%r8448, %r8447, %r8446, 18;
	shf.l.wrap.b32 	%r8449, %r8446, %r8447, 18;
	mov.b64 	%rd12992, {%r8449, %r8448};
	shf.l.wrap.b32 	%r8450, %r8447, %r8446, 14;
	shf.l.wrap.b32 	%r8451, %r8446, %r8447, 14;
	mov.b64 	%rd12993, {%r8451, %r8450};
	xor.b64  	%rd12994, %rd12992, %rd12993;
	shf.l.wrap.b32 	%r8452, %r8446, %r8447, 23;
	shf.l.wrap.b32 	%r8453, %r8447, %r8446, 23;
	mov.b64 	%rd12995, {%r8453, %r8452};
	xor.b64  	%rd12996, %rd12994, %rd12995;
	and.b64  	%rd12997, %rd12990, %rd12964;
	not.b64 	%rd12998, %rd12990;
	and.b64  	%rd12999, %rd12939, %rd12998;
	or.b64  	%rd13000, %rd12997, %rd12999;
	add.s64 	%rd13001, %rd13000, %rd12914;
	add.s64 	%rd13002, %rd13001, %rd12996;
	ld.const.u64 	%rd13003, [K+472];
	add.s64 	%rd13004, %rd13002, %rd13003;
	add.s64 	%rd13005, %rd13004, %rd11234;
	mov.b64 	{%r8454, %r8455}, %rd12991;
	shf.l.wrap.b32 	%r8456, %r8455, %r8454, 4;
	shf.l.wrap.b32 	%r8457, %r8454, %r8455, 4;
	mov.b64 	%rd13006, {%r8457, %r8456};
	shf.l.wrap.b32 	%r8458, %r8454, %r8455, 30;
	shf.l.wrap.b32 	%r8459, %r8455, %r8454, 30;
	mov.b64 	%rd13007, {%r8459, %r8458};
	xor.b64  	%rd13008, %rd13006, %rd13007;
	shf.l.wrap.b32 	%r8460, %r8454, %r8455, 25;
	shf.l.wrap.b32 	%r8461, %r8455, %r8454, 25;
	mov.b64 	%rd13009, {%r8461, %r8460};
	xor.b64  	%rd13010, %rd13008, %rd13009;
	xor.b64  	%rd13011, %rd12965, %rd12940;
	and.b64  	%rd13012, %rd12991, %rd13011;
	and.b64  	%rd13013, %rd12965, %rd12940;
	xor.b64  	%rd13014, %rd13012, %rd13013;
	add.s64 	%rd13015, %rd13010, %rd13014;
	add.s64 	%rd13016, %rd13005, %rd12915;
	add.s64 	%rd13017, %rd13015, %rd13005;
	mov.b64 	{%r8462, %r8463}, %rd13016;
	shf.l.wrap.b32 	%r8464, %r8463, %r8462, 18;
	shf.l.wrap.b32 	%r8465, %r8462, %r8463, 18;
	mov.b64 	%rd13018, {%r8465, %r8464};
	shf.l.wrap.b32 	%r8466, %r8463, %r8462, 14;
	shf.l.wrap.b32 	%r8467, %r8462, %r8463, 14;
	mov.b64 	%rd13019, {%r8467, %r8466};
	xor.b64  	%rd13020, %rd13018, %rd13019;
	shf.l.wrap.b32 	%r8468, %r8462, %r8463, 23;
	shf.l.wrap.b32 	%r8469, %r8463, %r8462, 23;
	mov.b64 	%rd13021, {%r8469, %r8468};
	xor.b64  	%rd13022, %rd13020, %rd13021;
	and.b64  	%rd13023, %rd13016, %rd12990;
	not.b64 	%rd13024, %rd13016;
	and.b64  	%rd13025, %rd12964, %rd13024;
	or.b64  	%rd13026, %rd13023, %rd13025;
	add.s64 	%rd13027, %rd13026, %rd12939;
	add.s64 	%rd13028, %rd13027, %rd13022;
	ld.const.u64 	%rd13029, [K+480];
	add.s64 	%rd13030, %rd13028, %rd13029;
	add.s64 	%rd13031, %rd13030, %rd11247;
	mov.b64 	{%r8470, %r8471}, %rd13017;
	shf.l.wrap.b32 	%r8472, %r8471, %r8470, 4;
	shf.l.wrap.b32 	%r8473, %r8470, %r8471, 4;
	mov.b64 	%rd13032, {%r8473, %r8472};
	shf.l.wrap.b32 	%r8474, %r8470, %r8471, 30;
	shf.l.wrap.b32 	%r8475, %r8471, %r8470, 30;
	mov.b64 	%rd13033, {%r8475, %r8474};
	xor.b64  	%rd13034, %rd13032, %rd13033;
	shf.l.wrap.b32 	%r8476, %r8470, %r8471, 25;
	shf.l.wrap.b32 	%r8477, %r8471, %r8470, 25;
	mov.b64 	%rd13035, {%r8477, %r8476};
	xor.b64  	%rd13036, %rd13034, %rd13035;
	xor.b64  	%rd13037, %rd12991, %rd12965;
	and.b64  	%rd13038, %rd13017, %rd13037;
	and.b64  	%rd13039, %rd12991, %rd12965;
	xor.b64  	%rd13040, %rd13038, %rd13039;
	add.s64 	%rd13041, %rd13036, %rd13040;
	add.s64 	%rd13042, %rd13031, %rd12940;
	add.s64 	%rd13043, %rd13041, %rd13031;
	mov.b64 	{%r8478, %r8479}, %rd13042;
	shf.l.wrap.b32 	%r8480, %r8479, %r8478, 18;
	shf.l.wrap.b32 	%r8481, %r8478, %r8479, 18;
	mov.b64 	%rd13044, {%r8481, %r8480};
	shf.l.wrap.b32 	%r8482, %r8479, %r8478, 14;
	shf.l.wrap.b32 	%r8483, %r8478, %r8479, 14;
	mov.b64 	%rd13045, {%r8483, %r8482};
	xor.b64  	%rd13046, %rd13044, %rd13045;
	shf.l.wrap.b32 	%r8484, %r8478, %r8479, 23;
	shf.l.wrap.b32 	%r8485, %r8479, %r8478, 23;
	mov.b64 	%rd13047, {%r8485, %r8484};
	xor.b64  	%rd13048, %rd13046, %rd13047;
	and.b64  	%rd13049, %rd13042, %rd13016;
	not.b64 	%rd13050, %rd13042;
	and.b64  	%rd13051, %rd12990, %rd13050;
	or.b64  	%rd13052, %rd13049, %rd13051;
	add.s64 	%rd13053, %rd13052, %rd12964;
	add.s64 	%rd13054, %rd13053, %rd13048;
	ld.const.u64 	%rd13055, [K+488];
	add.s64 	%rd13056, %rd13054, %rd13055;
	add.s64 	%rd13057, %rd13056, %rd11260;
	mov.b64 	{%r8486, %r8487}, %rd13043;
	shf.l.wrap.b32 	%r8488, %r8487, %r8486, 4;
	shf.l.wrap.b32 	%r8489, %r8486, %r8487, 4;
	mov.b64 	%rd13058, {%r8489, %r8488};
	shf.l.wrap.b32 	%r8490, %r8486, %r8487, 30;
	shf.l.wrap.b32 	%r8491, %r8487, %r8486, 30;
	mov.b64 	%rd13059, {%r8491, %r8490};
	xor.b64  	%rd13060, %rd13058, %rd13059;
	shf.l.wrap.b32 	%r8492, %r8486, %r8487, 25;
	shf.l.wrap.b32 	%r8493, %r8487, %r8486, 25;
	mov.b64 	%rd13061, {%r8493, %r8492};
	xor.b64  	%rd13062, %rd13060, %rd13061;
	xor.b64  	%rd13063, %rd13017, %rd12991;
	and.b64  	%rd13064, %rd13043, %rd13063;
	and.b64  	%rd13065, %rd13017, %rd12991;
	xor.b64  	%rd13066, %rd13064, %rd13065;
	add.s64 	%rd13067, %rd13062, %rd13066;
	add.s64 	%rd13068, %rd13057, %rd12965;
	add.s64 	%rd13069, %rd13067, %rd13057;
	mov.b64 	{%r8494, %r8495}, %rd13068;
	shf.l.wrap.b32 	%r8496, %r8495, %r8494, 18;
	shf.l.wrap.b32 	%r8497, %r8494, %r8495, 18;
	mov.b64 	%rd13070, {%r8497, %r8496};
	shf.l.wrap.b32 	%r8498, %r8495, %r8494, 14;
	shf.l.wrap.b32 	%r8499, %r8494, %r8495, 14;
	mov.b64 	%rd13071, {%r8499, %r8498};
	xor.b64  	%rd13072, %rd13070, %rd13071;
	shf.l.wrap.b32 	%r8500, %r8494, %r8495, 23;
	shf.l.wrap.b32 	%r8501, %r8495, %r8494, 23;
	mov.b64 	%rd13073, {%r8501, %r8500};
	xor.b64  	%rd13074, %rd13072, %rd13073;
	and.b64  	%rd13075, %rd13068, %rd13042;
	not.b64 	%rd13076, %rd13068;
	and.b64  	%rd13077, %rd13016, %rd13076;
	or.b64  	%rd13078, %rd13075, %rd13077;
	add.s64 	%rd13079, %rd13078, %rd12990;
	add.s64 	%rd13080, %rd13079, %rd13074;
	ld.const.u64 	%rd13081, [K+496];
	add.s64 	%rd13082, %rd13080, %rd13081;
	add.s64 	%rd13083, %rd13082, %rd11273;
	mov.b64 	{%r8502, %r8503}, %rd13069;
	shf.l.wrap.b32 	%r8504, %r8503, %r8502, 4;
	shf.l.wrap.b32 	%r8505, %r8502, %r8503, 4;
	mov.b64 	%rd13084, {%r8505, %r8504};
	shf.l.wrap.b32 	%r8506, %r8502, %r8503, 30;
	shf.l.wrap.b32 	%r8507, %r8503, %r8502, 30;
	mov.b64 	%rd13085, {%r8507, %r8506};
	xor.b64  	%rd13086, %rd13084, %rd13085;
	shf.l.wrap.b32 	%r8508, %r8502, %r8503, 25;
	shf.l.wrap.b32 	%r8509, %r8503, %r8502, 25;
	mov.b64 	%rd13087, {%r8509, %r8508};
	xor.b64  	%rd13088, %rd13086, %rd13087;
	xor.b64  	%rd13089, %rd13043, %rd13017;
	and.b64  	%rd13090, %rd13069, %rd13089;
	and.b64  	%rd13091, %rd13043, %rd13017;
	xor.b64  	%rd13092, %rd13090, %rd13091;
	add.s64 	%rd13093, %rd13088, %rd13092;
	add.s64 	%rd13094, %rd13083, %rd12991;
	add.s64 	%rd13095, %rd13093, %rd13083;
	mov.b64 	{%r8510, %r8511}, %rd13094;
	shf.l.wrap.b32 	%r8512, %r8511, %r8510, 18;
	shf.l.wrap.b32 	%r8513, %r8510, %r8511, 18;
	mov.b64 	%rd13096, {%r8513, %r8512};
	shf.l.wrap.b32 	%r8514, %r8511, %r8510, 14;
	shf.l.wrap.b32 	%r8515, %r8510, %r8511, 14;
	mov.b64 	%rd13097, {%r8515, %r8514};
	xor.b64  	%rd13098, %rd13096, %rd13097;
	shf.l.wrap.b32 	%r8516, %r8510, %r8511, 23;
	shf.l.wrap.b32 	%r8517, %r8511, %r8510, 23;
	mov.b64 	%rd13099, {%r8517, %r8516};
	xor.b64  	%rd13100, %rd13098, %rd13099;
	and.b64  	%rd13101, %rd13094, %rd13068;
	not.b64 	%rd13102, %rd13094;
	and.b64  	%rd13103, %rd13042, %rd13102;
	or.b64  	%rd13104, %rd13101, %rd13103;
	add.s64 	%rd13105, %rd13104, %rd13016;
	add.s64 	%rd13106, %rd13105, %rd13100;
	add.s64 	%rd13107, %rd13106, %rd77;
	add.s64 	%rd13108, %rd13107, %rd11286;
	mov.b64 	{%r8518, %r8519}, %rd13095;
	shf.l.wrap.b32 	%r8520, %r8519, %r8518, 4;
	shf.l.wrap.b32 	%r8521, %r8518, %r8519, 4;
	mov.b64 	%rd13109, {%r8521, %r8520};
	shf.l.wrap.b32 	%r8522, %r8518, %r8519, 30;
	shf.l.wrap.b32 	%r8523, %r8519, %r8518, 30;
	mov.b64 	%rd13110, {%r8523, %r8522};
	xor.b64  	%rd13111, %rd13109, %rd13110;
	shf.l.wrap.b32 	%r8524, %r8518, %r8519, 25;
	shf.l.wrap.b32 	%r8525, %r8519, %r8518, 25;
	mov.b64 	%rd13112, {%r8525, %r8524};
	xor.b64  	%rd13113, %rd13111, %rd13112;
	xor.b64  	%rd13114, %rd13069, %rd13043;
	and.b64  	%rd13115, %rd13095, %rd13114;
	and.b64  	%rd13116, %rd13069, %rd13043;
	xor.b64  	%rd13117, %rd13115, %rd13116;
	add.s64 	%rd13118, %rd13113, %rd13117;
	add.s64 	%rd13119, %rd13108, %rd13017;
	add.s64 	%rd13120, %rd13118, %rd13108;
	mov.b64 	{%r8526, %r8527}, %rd13119;
	shf.l.wrap.b32 	%r8528, %r8527, %r8526, 18;
	shf.l.wrap.b32 	%r8529, %r8526, %r8527, 18;
	mov.b64 	%rd13121, {%r8529, %r8528};
	shf.l.wrap.b32 	%r8530, %r8527, %r8526, 14;
	shf.l.wrap.b32 	%r8531, %r8526, %r8527, 14;
	mov.b64 	%rd13122, {%r8531, %r8530};
	xor.b64  	%rd13123, %rd13121, %rd13122;
	shf.l.wrap.b32 	%r8532, %r8526, %r8527, 23;
	shf.l.wrap.b32 	%r8533, %r8527, %r8526, 23;
	mov.b64 	%rd13124, {%r8533, %r8532};
	xor.b64  	%rd13125, %rd13123, %rd13124;
	and.b64  	%rd13126, %rd13119, %rd13094;
	not.b64 	%rd13127, %rd13119;
	and.b64  	%rd13128, %rd13068, %rd13127;
	or.b64  	%rd13129, %rd13126, %rd13128;
	add.s64 	%rd13130, %rd13129, %rd13042;
	add.s64 	%rd13131, %rd13130, %rd13125;
	ld.const.u64 	%rd13132, [K+512];
	add.s64 	%rd13133, %rd13131, %rd13132;
	add.s64 	%rd13134, %rd13133, %rd11299;
	mov.b64 	{%r8534, %r8535}, %rd13120;
	shf.l.wrap.b32 	%r8536, %r8535, %r8534, 4;
	shf.l.wrap.b32 	%r8537, %r8534, %r8535, 4;
	mov.b64 	%rd13135, {%r8537, %r8536};
	shf.l.wrap.b32 	%r8538, %r8534, %r8535, 30;
	shf.l.wrap.b32 	%r8539, %r8535, %r8534, 30;
	mov.b64 	%rd13136, {%r8539, %r8538};
	xor.b64  	%rd13137, %rd13135, %rd13136;
	shf.l.wrap.b32 	%r8540, %r8534, %r8535, 25;
	shf.l.wrap.b32 	%r8541, %r8535, %r8534, 25;
	mov.b64 	%rd13138, {%r8541, %r8540};
	xor.b64  	%rd13139, %rd13137, %rd13138;
	xor.b64  	%rd13140, %rd13095, %rd13069;
	and.b64  	%rd13141, %rd13120, %rd13140;
	and.b64  	%rd13142, %rd13095, %rd13069;
	xor.b64  	%rd13143, %rd13141, %rd13142;
	add.s64 	%rd13144, %rd13139, %rd13143;
	add.s64 	%rd13145, %rd13134, %rd13043;
	add.s64 	%rd13146, %rd13144, %rd13134;
	mov.b64 	{%r8542, %r8543}, %rd13145;
	shf.l.wrap.b32 	%r8544, %r8543, %r8542, 18;
	shf.l.wrap.b32 	%r8545, %r8542, %r8543, 18;
	mov.b64 	%rd13147, {%r8545, %r8544};
	shf.l.wrap.b32 	%r8546, %r8543, %r8542, 14;
	shf.l.wrap.b32 	%r8547, %r8542, %r8543, 14;
	mov.b64 	%rd13148, {%r8547, %r8546};
	xor.b64  	%rd13149, %rd13147, %rd13148;
	shf.l.wrap.b32 	%r8548, %r8542, %r8543, 23;
	shf.l.wrap.b32 	%r8549, %r8543, %r8542, 23;
	mov.b64 	%rd13150, {%r8549, %r8548};
	xor.b64  	%rd13151, %rd13149, %rd13150;
	and.b64  	%rd13152, %rd13145, %rd13119;
	not.b64 	%rd13153, %rd13145;
	and.b64  	%rd13154, %rd13094, %rd13153;
	or.b64  	%rd13155, %rd13152, %rd13154;
	add.s64 	%rd13156, %rd13155, %rd13068;
	add.s64 	%rd13157, %rd13156, %rd13151;
	ld.const.u64 	%rd13158, [K+520];
	add.s64 	%rd13159, %rd13157, %rd13158;
	add.s64 	%rd13160, %rd13159, %rd11312;
	mov.b64 	{%r8550, %r8551}, %rd13146;
	shf.l.wrap.b32 	%r8552, %r8551, %r8550, 4;
	shf.l.wrap.b32 	%r8553, %r8550, %r8551, 4;
	mov.b64 	%rd13161, {%r8553, %r8552};
	shf.l.wrap.b32 	%r8554, %r8550, %r8551, 30;
	shf.l.wrap.b32 	%r8555, %r8551, %r8550, 30;
	mov.b64 	%rd13162, {%r8555, %r8554};
	xor.b64  	%rd13163, %rd13161, %rd13162;
	shf.l.wrap.b32 	%r8556, %r8550, %r8551, 25;
	shf.l.wrap.b32 	%r8557, %r8551, %r8550, 25;
	mov.b64 	%rd13164, {%r8557, %r8556};
	xor.b64  	%rd13165, %rd13163, %rd13164;
	xor.b64  	%rd13166, %rd13120, %rd13095;
	and.b64  	%rd13167, %rd13146, %rd13166;
	and.b64  	%rd13168, %rd13120, %rd13095;
	xor.b64  	%rd13169, %rd13167, %rd13168;
	add.s64 	%rd13170, %rd13165, %rd13169;
	add.s64 	%rd13171, %rd13160, %rd13069;
	add.s64 	%rd13172, %rd13170, %rd13160;
	mov.b64 	{%r8558, %r8559}, %rd13171;
	shf.l.wrap.b32 	%r8560, %r8559, %r8558, 18;
	shf.l.wrap.b32 	%r8561, %r8558, %r8559, 18;
	mov.b64 	%rd13173, {%r8561, %r8560};
	shf.l.wrap.b32 	%r8562, %r8559, %r8558, 14;
	shf.l.wrap.b32 	%r8563, %r8558, %r8559, 14;
	mov.b64 	%rd13174, {%r8563, %r8562};
	xor.b64  	%rd13175, %rd13173, %rd13174;
	shf.l.wrap.b32 	%r8564, %r8558, %r8559, 23;
	shf.l.wrap.b32 	%r8565, %r8559, %r8558, 23;
	mov.b64 	%rd13176, {%r8565, %r8564};
	xor.b64  	%rd13177, %rd13175, %rd13176;
	and.b64  	%rd13178, %rd13171, %rd13145;
	not.b64 	%rd13179, %rd13171;
	and.b64  	%rd13180, %rd13119, %rd13179;
	or.b64  	%rd13181, %rd13178, %rd13180;
	add.s64 	%rd13182, %rd13181, %rd13094;
	add.s64 	%rd13183, %rd13182, %rd13177;
	ld.const.u64 	%rd13184, [K+528];
	add.s64 	%rd13185, %rd13183, %rd13184;
	add.s64 	%rd13186, %rd13185, %rd11325;
	mov.b64 	{%r8566, %r8567}, %rd13172;
	shf.l.wrap.b32 	%r8568, %r8567, %r8566, 4;
	shf.l.wrap.b32 	%r8569, %r8566, %r8567, 4;
	mov.b64 	%rd13187, {%r8569, %r8568};
	shf.l.wrap.b32 	%r8570, %r8566, %r8567, 30;
	shf.l.wrap.b32 	%r8571, %r8567, %r8566, 30;
	mov.b64 	%rd13188, {%r8571, %r8570};
	xor.b64  	%rd13189, %rd13187, %rd13188;
	shf.l.wrap.b32 	%r8572, %r8566, %r8567, 25;
	shf.l.wrap.b32 	%r8573, %r8567, %r8566, 25;
	mov.b64 	%rd13190, {%r8573, %r8572};
	xor.b64  	%rd13191, %rd13189, %rd13190;
	xor.b64  	%rd13192, %rd13146, %rd13120;
	and.b64  	%rd13193, %rd13172, %rd13192;
	and.b64  	%rd13194, %rd13146, %rd13120;
	xor.b64  	%rd13195, %rd13193, %rd13194;
	add.s64 	%rd13196, %rd13191, %rd13195;
	add.s64 	%rd13197, %rd13186, %rd13095;
	add.s64 	%rd13198, %rd13196, %rd13186;
	mov.b64 	{%r8574, %r8575}, %rd13197;
	shf.l.wrap.b32 	%r8576, %r8575, %r8574, 18;
	shf.l.wrap.b32 	%r8577, %r8574, %r8575, 18;
	mov.b64 	%rd13199, {%r8577, %r8576};
	shf.l.wrap.b32 	%r8578, %r8575, %r8574, 14;
	shf.l.wrap.b32 	%r8579, %r8574, %r8575, 14;
	mov.b64 	%rd13200, {%r8579, %r8578};
	xor.b64  	%rd13201, %rd13199, %rd13200;
	shf.l.wrap.b32 	%r8580, %r8574, %r8575, 23;
	shf.l.wrap.b32 	%r8581, %r8575, %r8574, 23;
	mov.b64 	%rd13202, {%r8581, %r8580};
	xor.b64  	%rd13203, %rd13201, %rd13202;
	and.b64  	%rd13204, %rd13197, %rd13171;
	not.b64 	%rd13205, %rd13197;
	and.b64  	%rd13206, %rd13145, %rd13205;
	or.b64  	%rd13207, %rd13204, %rd13206;
	add.s64 	%rd13208, %rd13207, %rd13119;
	add.s64 	%rd13209, %rd13208, %rd13203;
	ld.const.u64 	%rd13210, [K+536];
	add.s64 	%rd13211, %rd13209, %rd13210;
	add.s64 	%rd13212, %rd13211, %rd11338;
	mov.b64 	{%r8582, %r8583}, %rd13198;
	shf.l.wrap.b32 	%r8584, %r8583, %r8582, 4;
	shf.l.wrap.b32 	%r8585, %r8582, %r8583, 4;
	mov.b64 	%rd13213, {%r8585, %r8584};
	shf.l.wrap.b32 	%r8586, %r8582, %r8583, 30;
	shf.l.wrap.b32 	%r8587, %r8583, %r8582, 30;
	mov.b64 	%rd13214, {%r8587, %r8586};
	xor.b64  	%rd13215, %rd13213, %rd13214;
	shf.l.wrap.b32 	%r8588, %r8582, %r8583, 25;
	shf.l.wrap.b32 	%r8589, %r8583, %r8582, 25;
	mov.b64 	%rd13216, {%r8589, %r8588};
	xor.b64  	%rd13217, %rd13215, %rd13216;
	xor.b64  	%rd13218, %rd13172, %rd13146;
	and.b64  	%rd13219, %rd13198, %rd13218;
	and.b64  	%rd13220, %rd13172, %rd13146;
	xor.b64  	%rd13221, %rd13219, %rd13220;
	add.s64 	%rd13222, %rd13217, %rd13221;
	add.s64 	%rd13223, %rd13212, %rd13120;
	add.s64 	%rd13224, %rd13222, %rd13212;
	mov.b64 	{%r8590, %r8591}, %rd13223;
	shf.l.wrap.b32 	%r8592, %r8591, %r8590, 18;
	shf.l.wrap.b32 	%r8593, %r8590, %r8591, 18;
	mov.b64 	%rd13225, {%r8593, %r8592};
	shf.l.wrap.b32 	%r8594, %r8591, %r8590, 14;
	shf.l.wrap.b32 	%r8595, %r8590, %r8591, 14;
	mov.b64 	%rd13226, {%r8595, %r8594};
	xor.b64  	%rd13227, %rd13225, %rd13226;
	shf.l.wrap.b32 	%r8596, %r8590, %r8591, 23;
	shf.l.wrap.b32 	%r8597, %r8591, %r8590, 23;
	mov.b64 	%rd13228, {%r8597, %r8596};
	xor.b64  	%rd13229, %rd13227, %rd13228;
	and.b64  	%rd13230, %rd13223, %rd13197;
	not.b64 	%rd13231, %rd13223;
	and.b64  	%rd13232, %rd13171, %rd13231;
	or.b64  	%rd13233, %rd13230, %rd13232;
	add.s64 	%rd13234, %rd13233, %rd13145;
	add.s64 	%rd13235, %rd13234, %rd13229;
	ld.const.u64 	%rd13236, [K+544];
	add.s64 	%rd13237, %rd13235, %rd13236;
	add.s64 	%rd13238, %rd13237, %rd11351;
	mov.b64 	{%r8598, %r8599}, %rd13224;
	shf.l.wrap.b32 	%r8600, %r8599, %r8598, 4;
	shf.l.wrap.b32 	%r8601, %r8598, %r8599, 4;
	mov.b64 	%rd13239, {%r8601, %r8600};
	shf.l.wrap.b32 	%r8602, %r8598, %r8599, 30;
	shf.l.wrap.b32 	%r8603, %r8599, %r8598, 30;
	mov.b64 	%rd13240, {%r8603, %r8602};
	xor.b64  	%rd13241, %rd13239, %rd13240;
	shf.l.wrap.b32 	%r8604, %r8598, %r8599, 25;
	shf.l.wrap.b32 	%r8605, %r8599, %r8598, 25;
	mov.b64 	%rd13242, {%r8605, %r8604};
	xor.b64  	%rd13243, %rd13241, %rd13242;
	xor.b64  	%rd13244, %rd13198, %rd13172;
	and.b64  	%rd13245, %rd13224, %rd13244;
	and.b64  	%rd13246, %rd13198, %rd13172;
	xor.b64  	%rd13247, %rd13245, %rd13246;
	add.s64 	%rd13248, %rd13243, %rd13247;
	add.s64 	%rd13249, %rd13238, %rd13146;
	add.s64 	%rd13250, %rd13248, %rd13238;
	mov.b64 	{%r8606, %r8607}, %rd13249;
	shf.l.wrap.b32 	%r8608, %r8607, %r8606, 18;
	shf.l.wrap.b32 	%r8609, %r8606, %r8607, 18;
	mov.b64 	%rd13251, {%r8609, %r8608};
	shf.l.wrap.b32 	%r8610, %r8607, %r8606, 14;
	shf.l.wrap.b32 	%r8611, %r8606, %r8607, 14;
	mov.b64 	%rd13252, {%r8611, %r8610};
	xor.b64  	%rd13253, %rd13251, %rd13252;
	shf.l.wrap.b32 	%r8612, %r8606, %r8607, 23;
	shf.l.wrap.b32 	%r8613, %r8607, %r8606, 23;
	mov.b64 	%rd13254, {%r8613, %r8612};
	xor.b64  	%rd13255, %rd13253, %rd13254;
	and.b64  	%rd13256, %rd13249, %rd13223;
	not.b64 	%rd13257, %rd13249;
	and.b64  	%rd13258, %rd13197, %rd13257;
	or.b64  	%rd13259, %rd13256, %rd13258;
	add.s64 	%rd13260, %rd13259, %rd13171;
	add.s64 	%rd13261, %rd13260, %rd13255;
	ld.const.u64 	%rd13262, [K+552];
	add.s64 	%rd13263, %rd13261, %rd13262;
	add.s64 	%rd13264, %rd13263, %rd11364;
	mov.b64 	{%r8614, %r8615}, %rd13250;
	shf.l.wrap.b32 	%r8616, %r8615, %r8614, 4;
	shf.l.wrap.b32 	%r8617, %r8614, %r8615, 4;
	mov.b64 	%rd13265, {%r8617, %r8616};
	shf.l.wrap.b32 	%r8618, %r8614, %r8615, 30;
	shf.l.wrap.b32 	%r8619, %r8615, %r8614, 30;
	mov.b64 	%rd13266, {%r8619, %r8618};
	xor.b64  	%rd13267, %rd13265, %rd13266;
	shf.l.wrap.b32 	%r8620, %r8614, %r8615, 25;
	shf.l.wrap.b32 	%r8621, %r8615, %r8614, 25;
	mov.b64 	%rd13268, {%r8621, %r8620};
	xor.b64  	%rd13269, %rd13267, %rd13268;
	xor.b64  	%rd13270, %rd13224, %rd13198;
	and.b64  	%rd13271, %rd13250, %rd13270;
	and.b64  	%rd13272, %rd13224, %rd13198;
	xor.b64  	%rd13273, %rd13271, %rd13272;
	add.s64 	%rd13274, %rd13269, %rd13273;
	add.s64 	%rd13275, %rd13264, %rd13172;
	add.s64 	%rd13276, %rd13274, %rd13264;
	mov.b64 	{%r8622, %r8623}, %rd13275;
	shf.l.wrap.b32 	%r8624, %r8623, %r8622, 18;
	shf.l.wrap.b32 	%r8625, %r8622, %r8623, 18;
	mov.b64 	%rd13277, {%r8625, %r8624};
	shf.l.wrap.b32 	%r8626, %r8623, %r8622, 14;
	shf.l.wrap.b32 	%r8627, %r8622, %r8623, 14;
	mov.b64 	%rd13278, {%r8627, %r8626};
	xor.b64  	%rd13279, %rd13277, %rd13278;
	shf.l.wrap.b32 	%r8628, %r8622, %r8623, 23;
	shf.l.wrap.b32 	%r8629, %r8623, %r8622, 23;
	mov.b64 	%rd13280, {%r8629, %r8628};
	xor.b64  	%rd13281, %rd13279, %rd13280;
	and.b64  	%rd13282, %rd13275, %rd13249;
	not.b64 	%rd13283, %rd13275;
	and.b64  	%rd13284, %rd13223, %rd13283;
	or.b64  	%rd13285, %rd13282, %rd13284;
	add.s64 	%rd13286, %rd13285, %rd13197;
	add.s64 	%rd13287, %rd13286, %rd13281;
	ld.const.u64 	%rd13288, [K+560];
	add.s64 	%rd13289, %rd13287, %rd13288;
	add.s64 	%rd13290, %rd13289, %rd11377;
	mov.b64 	{%r8630, %r8631}, %rd13276;
	shf.l.wrap.b32 	%r8632, %r8631, %r8630, 4;
	shf.l.wrap.b32 	%r8633, %r8630, %r8631, 4;
	mov.b64 	%rd13291, {%r8633, %r8632};
	shf.l.wrap.b32 	%r8634, %r8630, %r8631, 30;
	shf.l.wrap.b32 	%r8635, %r8631, %r8630, 30;
	mov.b64 	%rd13292, {%r8635, %r8634};
	xor.b64  	%rd13293, %rd13291, %rd13292;
	shf.l.wrap.b32 	%r8636, %r8630, %r8631, 25;
	shf.l.wrap.b32 	%r8637, %r8631, %r8630, 25;
	mov.b64 	%rd13294, {%r8637, %r8636};
	xor.b64  	%rd13295, %rd13293, %rd13294;
	xor.b64  	%rd13296, %rd13250, %rd13224;
	and.b64  	%rd13297, %rd13276, %rd13296;
	and.b64  	%rd13298, %rd13250, %rd13224;
	xor.b64  	%rd13299, %rd13297, %rd13298;
	add.s64 	%rd13300, %rd13295, %rd13299;
	add.s64 	%rd13301, %rd13290, %rd13198;
	add.s64 	%rd13302, %rd13300, %rd13290;
	mov.b64 	{%r8638, %r8639}, %rd13301;
	shf.l.wrap.b32 	%r8640, %r8639, %r8638, 18;
	shf.l.wrap.b32 	%r8641, %r8638, %r8639, 18;
	mov.b64 	%rd13303, {%r8641, %r8640};
	shf.l.wrap.b32 	%r8642, %r8639, %r8638, 14;
	shf.l.wrap.b32 	%r8643, %r8638, %r8639, 14;
	mov.b64 	%rd13304, {%r8643, %r8642};
	xor.b64  	%rd13305, %rd13303, %rd13304;
	shf.l.wrap.b32 	%r8644, %r8638, %r8639, 23;
	shf.l.wrap.b32 	%r8645, %r8639, %r8638, 23;
	mov.b64 	%rd13306, {%r8645, %r8644};
	xor.b64  	%rd13307, %rd13305, %rd13306;
	and.b64  	%rd13308, %rd13301, %rd13275;
	not.b64 	%rd13309, %rd13301;
	and.b64  	%rd13310, %rd13249, %rd13309;
	or.b64  	%rd13311, %rd13308, %rd13310;
	add.s64 	%rd13312, %rd13311, %rd13223;
	add.s64 	%rd13313, %rd13312, %rd13307;
	ld.const.u64 	%rd17464, [K+568];
	add.s64 	%rd13314, %rd13313, %rd17464;
	add.s64 	%rd13315, %rd13314, %rd11390;
	mov.b64 	{%r8646, %r8647}, %rd13302;
	shf.l.wrap.b32 	%r8648, %r8647, %r8646, 4;
	shf.l.wrap.b32 	%r8649, %r8646, %r8647, 4;
	mov.b64 	%rd13316, {%r8649, %r8648};
	shf.l.wrap.b32 	%r8650, %r8646, %r8647, 30;
	shf.l.wrap.b32 	%r8651, %r8647, %r8646, 30;
	mov.b64 	%rd13317, {%r8651, %r8650};
	xor.b64  	%rd13318, %rd13316, %rd13317;
	shf.l.wrap.b32 	%r8652, %r8646, %r8647, 25;
	shf.l.wrap.b32 	%r8653, %r8647, %r8646, 25;
	mov.b64 	%rd13319, {%r8653, %r8652};
	xor.b64  	%rd13320, %rd13318, %rd13319;
	xor.b64  	%rd13321, %rd13276, %rd13250;
	and.b64  	%rd13322, %rd13302, %rd13321;
	and.b64  	%rd13323, %rd13276, %rd13250;
	xor.b64  	%rd13324, %rd13322, %rd13323;
	add.s64 	%rd13325, %rd13320, %rd13324;
	add.s64 	%rd13326, %rd13315, %rd13224;
	add.s64 	%rd13327, %rd13325, %rd13315;
	mov.b64 	{%r8654, %r8655}, %rd13326;
	shf.l.wrap.b32 	%r8656, %r8655, %r8654, 18;
	shf.l.wrap.b32 	%r8657, %r8654, %r8655, 18;
	mov.b64 	%rd13328, {%r8657, %r8656};
	shf.l.wrap.b32 	%r8658, %r8655, %r8654, 14;
	shf.l.wrap.b32 	%r8659, %r8654, %r8655, 14;
	mov.b64 	%rd13329, {%r8659, %r8658};
	xor.b64  	%rd13330, %rd13328, %rd13329;
	shf.l.wrap.b32 	%r8660, %r8654, %r8655, 23;
	shf.l.wrap.b32 	%r8661, %r8655, %r8654, 23;
	mov.b64 	%rd13331, {%r8661, %r8660};
	xor.b64  	%rd13332, %rd13330, %rd13331;
	and.b64  	%rd13333, %rd13326, %rd13301;
	not.b64 	%rd13334, %rd13326;
	and.b64  	%rd13335, %rd13275, %rd13334;
	or.b64  	%rd13336, %rd13333, %rd13335;
	add.s64 	%rd13337, %rd13336, %rd13249;
	add.s64 	%rd13338, %rd13337, %rd13332;
	ld.const.u64 	%rd13339, [K+576];
	add.s64 	%rd13340, %rd13338, %rd13339;
	add.s64 	%rd13341, %rd13340, %rd11403;
	mov.b64 	{%r8662, %r8663}, %rd13327;
	shf.l.wrap.b32 	%r8664, %r8663, %r8662, 4;
	shf.l.wrap.b32 	%r8665, %r8662, %r8663, 4;
	mov.b64 	%rd13342, {%r8665, %r8664};
	shf.l.wrap.b32 	%r8666, %r8662, %r8663, 30;
	shf.l.wrap.b32 	%r8667, %r8663, %r8662, 30;
	mov.b64 	%rd13343, {%r8667, %r8666};
	xor.b64  	%rd13344, %rd13342, %rd13343;
	shf.l.wrap.b32 	%r8668, %r8662, %r8663, 25;
	shf.l.wrap.b32 	%r8669, %r8663, %r8662, 25;
	mov.b64 	%rd13345, {%r8669, %r8668};
	xor.b64  	%rd13346, %rd13344, %rd13345;
	xor.b64  	%rd13347, %rd13302, %rd13276;
	and.b64  	%rd13348, %rd13327, %rd13347;
	and.b64  	%rd13349, %rd13302, %rd13276;
	xor.b64  	%rd13350, %rd13348, %rd13349;
	add.s64 	%rd13351, %rd13346, %rd13350;
	add.s64 	%rd13352, %rd13341, %rd13250;
	add.s64 	%rd13353, %rd13351, %rd13341;
	mov.b64 	{%r8670, %r8671}, %rd13352;
	shf.l.wrap.b32 	%r8672, %r8671, %r8670, 18;
	shf.l.wrap.b32 	%r8673, %r8670, %r8671, 18;
	mov.b64 	%rd13354, {%r8673, %r8672};
	shf.l.wrap.b32 	%r8674, %r8671, %r8670, 14;
	shf.l.wrap.b32 	%r8675, %r8670, %r8671, 14;
	mov.b64 	%rd13355, {%r8675, %r8674};
	xor.b64  	%rd13356, %rd13354, %rd13355;
	shf.l.wrap.b32 	%r8676, %r8670, %r8671, 23;
	shf.l.wrap.b32 	%r8677, %r8671, %r8670, 23;
	mov.b64 	%rd13357, {%r8677, %r8676};
	xor.b64  	%rd13358, %rd13356, %rd13357;
	and.b64  	%rd13359, %rd13352, %rd13326;
	not.b64 	%rd13360, %rd13352;
	and.b64  	%rd13361, %rd13301, %rd13360;
	or.b64  	%rd13362, %rd13359, %rd13361;
	add.s64 	%rd13363, %rd13362, %rd13275;
	add.s64 	%rd13364, %rd13363, %rd13358;
	ld.const.u64 	%rd13365, [K+584];
	add.s64 	%rd13366, %rd13364, %rd13365;
	add.s64 	%rd13367, %rd13366, %rd11416;
	mov.b64 	{%r8678, %r8679}, %rd13353;
	shf.l.wrap.b32 	%r8680, %r8679, %r8678, 4;
	shf.l.wrap.b32 	%r8681, %r8678, %r8679, 4;
	mov.b64 	%rd13368, {%r8681, %r8680};
	shf.l.wrap.b32 	%r8682, %r8678, %r8679, 30;
	shf.l.wrap.b32 	%r8683, %r8679, %r8678, 30;
	mov.b64 	%rd13369, {%r8683, %r8682};
	xor.b64  	%rd13370, %rd13368, %rd13369;
	shf.l.wrap.b32 	%r8684, %r8678, %r8679, 25;
	shf.l.wrap.b32 	%r8685, %r8679, %r8678, 25;
	mov.b64 	%rd13371, {%r8685, %r8684};
	xor.b64  	%rd13372, %rd13370, %rd13371;
	xor.b64  	%rd13373, %rd13327, %rd13302;
	and.b64  	%rd13374, %rd13353, %rd13373;
	and.b64  	%rd13375, %rd13327, %rd13302;
	xor.b64  	%rd13376, %rd13374, %rd13375;
	add.s64 	%rd13377, %rd13372, %rd13376;
	add.s64 	%rd13378, %rd13367, %rd13276;
	add.s64 	%rd13379, %rd13377, %rd13367;
	mov.b64 	{%r8686, %r8687}, %rd13378;
	shf.l.wrap.b32 	%r8688, %r8687, %r8686, 18;
	shf.l.wrap.b32 	%r8689, %r8686, %r8687, 18;
	mov.b64 	%rd13380, {%r8689, %r8688};
	shf.l.wrap.b32 	%r8690, %r8687, %r8686, 14;
	shf.l.wrap.b32 	%r8691, %r8686, %r8687, 14;
	mov.b64 	%rd13381, {%r8691, %r8690};
	xor.b64  	%rd13382, %rd13380, %rd13381;
	shf.l.wrap.b32 	%r8692, %r8686, %r8687, 23;
	shf.l.wrap.b32 	%r8693, %r8687, %r8686, 23;
	mov.b64 	%rd13383, {%r8693, %r8692};
	xor.b64  	%rd13384, %rd13382, %rd13383;
	and.b64  	%rd13385, %rd13378, %rd13352;
	not.b64 	%rd13386, %rd13378;
	and.b64  	%rd13387, %rd13326, %rd13386;
	or.b64  	%rd13388, %rd13385, %rd13387;
	add.s64 	%rd13389, %rd13388, %rd13301;
	add.s64 	%rd13390, %rd13389, %rd13384;
	ld.const.u64 	%rd13391, [K+592];
	add.s64 	%rd13392, %rd13390, %rd13391;
	add.s64 	%rd13393, %rd13392, %rd11429;
	mov.b64 	{%r8694, %r8695}, %rd13379;
	shf.l.wrap.b32 	%r8696, %r8695, %r8694, 4;
	shf.l.wrap.b32 	%r8697, %r8694, %r8695, 4;
	mov.b64 	%rd13394, {%r8697, %r8696};
	shf.l.wrap.b32 	%r8698, %r8694, %r8695, 30;
	shf.l.wrap.b32 	%r8699, %r8695, %r8694, 30;
	mov.b64 	%rd13395, {%r8699, %r8698};
	xor.b64  	%rd13396, %rd13394, %rd13395;
	shf.l.wrap.b32 	%r8700, %r8694, %r8695, 25;
	shf.l.wrap.b32 	%r8701, %r8695, %r8694, 25;
	mov.b64 	%rd13397, {%r8701, %r8700};
	xor.b64  	%rd13398, %rd13396, %rd13397;
	xor.b64  	%rd13399, %rd13353, %rd13327;
	and.b64  	%rd13400, %rd13379, %rd13399;
	and.b64  	%rd13401, %rd13353, %rd13327;
	xor.b64  	%rd13402, %rd13400, %rd13401;
	add.s64 	%rd13403, %rd13398, %rd13402;
	add.s64 	%rd13404, %rd13393, %rd13302;
	add.s64 	%rd13405, %rd13403, %rd13393;
	mov.b64 	{%r8702, %r8703}, %rd13404;
	shf.l.wrap.b32 	%r8704, %r8703, %r8702, 18;
	shf.l.wrap.b32 	%r8705, %r8702, %r8703, 18;
	mov.b64 	%rd13406, {%r8705, %r8704};
	shf.l.wrap.b32 	%r8706, %r8703, %r8702, 14;
	shf.l.wrap.b32 	%r8707, %r8702, %r8703, 14;
	mov.b64 	%rd13407, {%r8707, %r8706};
	xor.b64  	%rd13408, %rd13406, %rd13407;
	shf.l.wrap.b32 	%r8708, %r8702, %r8703, 23;
	shf.l.wrap.b32 	%r8709, %r8703, %r8702, 23;
	mov.b64 	%rd13409, {%r8709, %r8708};
	xor.b64  	%rd13410, %rd13408, %rd13409;
	and.b64  	%rd13411, %rd13404, %rd13378;
	not.b64 	%rd13412, %rd13404;
	and.b64  	%rd13413, %rd13352, %rd13412;
	or.b64  	%rd13414, %rd13411, %rd13413;
	add.s64 	%rd13415, %rd13414, %rd13326;
	add.s64 	%rd13416, %rd13415, %rd13410;
	ld.const.u64 	%rd13417, [K+600];
	add.s64 	%rd13418, %rd13416, %rd13417;
	add.s64 	%rd13419, %rd13418, %rd11442;
	mov.b64 	{%r8710, %r8711}, %rd13405;
	shf.l.wrap.b32 	%r8712, %r8711, %r8710, 4;
	shf.l.wrap.b32 	%r8713, %r8710, %r8711, 4;
	mov.b64 	%rd13420, {%r8713, %r8712};
	shf.l.wrap.b32 	%r8714, %r8710, %r8711, 30;
	shf.l.wrap.b32 	%r8715, %r8711, %r8710, 30;
	mov.b64 	%rd13421, {%r8715, %r8714};
	xor.b64  	%rd13422, %rd13420, %rd13421;
	shf.l.wrap.b32 	%r8716, %r8710, %r8711, 25;
	shf.l.wrap.b32 	%r8717, %r8711, %r8710, 25;
	mov.b64 	%rd13423, {%r8717, %r8716};
	xor.b64  	%rd13424, %rd13422, %rd13423;
	xor.b64  	%rd13425, %rd13379, %rd13353;
	and.b64  	%rd13426, %rd13405, %rd13425;
	and.b64  	%rd13427, %rd13379, %rd13353;
	xor.b64  	%rd13428, %rd13426, %rd13427;
	add.s64 	%rd13429, %rd13424, %rd13428;
	add.s64 	%rd13430, %rd13419, %rd13327;
	add.s64 	%rd13431, %rd13429, %rd13419;
	mov.b64 	{%r8718, %r8719}, %rd13430;
	shf.l.wrap.b32 	%r8720, %r8719, %r8718, 18;
	shf.l.wrap.b32 	%r8721, %r8718, %r8719, 18;
	mov.b64 	%rd13432, {%r8721, %r8720};
	shf.l.wrap.b32 	%r8722, %r8719, %r8718, 14;
	shf.l.wrap.b32 	%r8723, %r8718, %r8719, 14;
	mov.b64 	%rd13433, {%r8723, %r8722};
	xor.b64  	%rd13434, %rd13432, %rd13433;
	shf.l.wrap.b32 	%r8724, %r8718, %r8719, 23;
	shf.l.wrap.b32 	%r8725, %r8719, %r8718, 23;
	mov.b64 	%rd13435, {%r8725, %r8724};
	xor.b64  	%rd13436, %rd13434, %rd13435;
	and.b64  	%rd13437, %rd13430, %rd13404;
	not.b64 	%rd13438, %rd13430;
	and.b64  	%rd13439, %rd13378, %rd13438;
	or.b64  	%rd13440, %rd13437, %rd13439;
	add.s64 	%rd13441, %rd13440, %rd13352;
	add.s64 	%rd13442, %rd13441, %rd13436;
	add.s64 	%rd13443, %rd13442, %rd50;
	add.s64 	%rd13444, %rd13443, %rd11455;
	mov.b64 	{%r8726, %r8727}, %rd13431;
	shf.l.wrap.b32 	%r8728, %r8727, %r8726, 4;
	shf.l.wrap.b32 	%r8729, %r8726, %r8727, 4;
	mov.b64 	%rd13445, {%r8729, %r8728};
	shf.l.wrap.b32 	%r8730, %r8726, %r8727, 30;
	shf.l.wrap.b32 	%r8731, %r8727, %r8726, 30;
	mov.b64 	%rd13446, {%r8731, %r8730};
	xor.b64  	%rd13447, %rd13445, %rd13446;
	shf.l.wrap.b32 	%r8732, %r8726, %r8727, 25;
	shf.l.wrap.b32 	%r8733, %r8727, %r8726, 25;
	mov.b64 	%rd13448, {%r8733, %r8732};
	xor.b64  	%rd13449, %rd13447, %rd13448;
	xor.b64  	%rd13450, %rd13405, %rd13379;
	and.b64  	%rd13451, %rd13431, %rd13450;
	and.b64  	%rd13452, %rd13405, %rd13379;
	xor.b64  	%rd13453, %rd13451, %rd13452;
	add.s64 	%rd13454, %rd13449, %rd13453;
	add.s64 	%rd13455, %rd13444, %rd13353;
	add.s64 	%rd13456, %rd13454, %rd13444;
	mov.b64 	{%r8734, %r8735}, %rd13455;
	shf.l.wrap.b32 	%r8736, %r8735, %r8734, 18;
	shf.l.wrap.b32 	%r8737, %r8734, %r8735, 18;
	mov.b64 	%rd13457, {%r8737, %r8736};
	shf.l.wrap.b32 	%r8738, %r8735, %r8734, 14;
	shf.l.wrap.b32 	%r8739, %r8734, %r8735, 14;
	mov.b64 	%rd13458, {%r8739, %r8738};
	xor.b64  	%rd13459, %rd13457, %rd13458;
	shf.l.wrap.b32 	%r8740, %r8734, %r8735, 23;
	shf.l.wrap.b32 	%r8741, %r8735, %r8734, 23;
	mov.b64 	%rd13460, {%r8741, %r8740};
	xor.b64  	%rd13461, %rd13459, %rd13460;
	and.b64  	%rd13462, %rd13455, %rd13430;
	not.b64 	%rd13463, %rd13455;
	and.b64  	%rd13464, %rd13404, %rd13463;
	or.b64  	%rd13465, %rd13462, %rd13464;
	add.s64 	%rd13466, %rd13465, %rd13378;
	add.s64 	%rd13467, %rd13466, %rd13461;
	add.s64 	%rd13468, %rd13467, %rd79;
	add.s64 	%rd13469, %rd13468, %rd11468;
	mov.b64 	{%r8742, %r8743}, %rd13456;
	shf.l.wrap.b32 	%r8744, %r8743, %r8742, 4;
	shf.l.wrap.b32 	%r8745, %r8742, %r8743, 4;
	mov.b64 	%rd13470, {%r8745, %r8744};
	shf.l.wrap.b32 	%r8746, %r8742, %r8743, 30;
	shf.l.wrap.b32 	%r8747, %r8743, %r8742, 30;
	mov.b64 	%rd13471, {%r8747, %r8746};
	xor.b64  	%rd13472, %rd13470, %rd13471;
	shf.l.wrap.b32 	%r8748, %r8742, %r8743, 25;
	shf.l.wrap.b32 	%r8749, %r8743, %r8742, 25;
	mov.b64 	%rd13473, {%r8749, %r8748};
	xor.b64  	%rd13474, %rd13472, %rd13473;
	xor.b64  	%rd13475, %rd13431, %rd13405;
	and.b64  	%rd13476, %rd13456, %rd13475;
	and.b64  	%rd13477, %rd13431, %rd13405;
	xor.b64  	%rd13478, %rd13476, %rd13477;
	add.s64 	%rd13479, %rd13474, %rd13478;
	add.s64 	%rd13480, %rd13469, %rd13379;
	add.s64 	%rd13481, %rd13479, %rd13469;
	mov.b64 	{%r8750, %r8751}, %rd13480;
	shf.l.wrap.b32 	%r8752, %r8751, %r8750, 18;
	shf.l.wrap.b32 	%r8753, %r8750, %r8751, 18;
	mov.b64 	%rd13482, {%r8753, %r8752};
	shf.l.wrap.b32 	%r8754, %r8751, %r8750, 14;
	shf.l.wrap.b32 	%r8755, %r8750, %r8751, 14;
	mov.b64 	%rd13483, {%r8755, %r8754};
	xor.b64  	%rd13484, %rd13482, %rd13483;
	shf.l.wrap.b32 	%r8756, %r8750, %r8751, 23;
	shf.l.wrap.b32 	%r8757, %r8751, %r8750, 23;
	mov.b64 	%rd13485, {%r8757, %r8756};
	xor.b64  	%rd13486, %rd13484, %rd13485;
	and.b64  	%rd13487, %rd13480, %rd13455;
	not.b64 	%rd13488, %rd13480;
	and.b64  	%rd13489, %rd13430, %rd13488;
	or.b64  	%rd13490, %rd13487, %rd13489;
	add.s64 	%rd13491, %rd13490, %rd13404;
	add.s64 	%rd13492, %rd13491, %rd13486;
	ld.const.u64 	%rd13493, [K+624];
	add.s64 	%rd13494, %rd13492, %rd13493;
	add.s64 	%rd13495, %rd13494, %rd11481;
	mov.b64 	{%r8758, %r8759}, %rd13481;
	shf.l.wrap.b32 	%r8760, %r8759, %r8758, 4;
	shf.l.wrap.b32 	%r8761, %r8758, %r8759, 4;
	mov.b64 	%rd13496, {%r8761, %r8760};
	shf.l.wrap.b32 	%r8762, %r8758, %r8759, 30;
	shf.l.wrap.b32 	%r8763, %r8759, %r8758, 30;
	mov.b64 	%rd13497, {%r8763, %r8762};
	xor.b64  	%rd13498, %rd13496, %rd13497;
	shf.l.wrap.b32 	%r8764, %r8758, %r8759, 25;
	shf.l.wrap.b32 	%r8765, %r8759, %r8758, 25;
	mov.b64 	%rd13499, {%r8765, %r8764};
	xor.b64  	%rd13500, %rd13498, %rd13499;
	xor.b64  	%rd13501, %rd13456, %rd13431;
	and.b64  	%rd13502, %rd13481, %rd13501;
	and.b64  	%rd13503, %rd13456, %rd13431;
	xor.b64  	%rd13504, %rd13502, %rd13503;
	add.s64 	%rd13505, %rd13500, %rd13504;
	add.s64 	%rd13506, %rd13495, %rd13405;
	add.s64 	%rd13507, %rd13505, %rd13495;
	mov.b64 	{%r8766, %r8767}, %rd13506;
	shf.l.wrap.b32 	%r8768, %r8767, %r8766, 18;
	shf.l.wrap.b32 	%r8769, %r8766, %r8767, 18;
	mov.b64 	%rd13508, {%r8769, %r8768};
	shf.l.wrap.b32 	%r8770, %r8767, %r8766, 14;
	shf.l.wrap.b32 	%r8771, %r8766, %r8767, 14;
	mov.b64 	%rd13509, {%r8771, %r8770};
	xor.b64  	%rd13510, %rd13508, %rd13509;
	shf.l.wrap.b32 	%r8772, %r8766, %r8767, 23;
	shf.l.wrap.b32 	%r8773, %r8767, %r8766, 23;
	mov.b64 	%rd13511, {%r8773, %r8772};
	xor.b64  	%rd13512, %rd13510, %rd13511;
	and.b64  	%rd13513, %rd13506, %rd13480;
	not.b64 	%rd13514, %rd13506;
	and.b64  	%rd13515, %rd13455, %rd13514;
	or.b64  	%rd13516, %rd13513, %rd13515;
	add.s64 	%rd13517, %rd13516, %rd13430;
	add.s64 	%rd13518, %rd13517, %rd13512;
	add.s64 	%rd13519, %rd13518, %rd80;
	add.s64 	%rd13520, %rd13519, %rd11494;
	mov.b64 	{%r8774, %r8775}, %rd13507;
	shf.l.wrap.b32 	%r8776, %r8775, %r8774, 4;
	shf.l.wrap.b32 	%r8777, %r8774, %r8775, 4;
	mov.b64 	%rd13521, {%r8777, %r8776};
	shf.l.wrap.b32 	%r8778, %r8774, %r8775, 30;
	shf.l.wrap.b32 	%r8779, %r8775, %r8774, 30;
	mov.b64 	%rd13522, {%r8779, %r8778};
	xor.b64  	%rd13523, %rd13521, %rd13522;
	shf.l.wrap.b32 	%r8780, %r8774, %r8775, 25;
	shf.l.wrap.b32 	%r8781, %r8775, %r8774, 25;
	mov.b64 	%rd13524, {%r8781, %r8780};
	xor.b64  	%rd13525, %rd13523, %rd13524;
	xor.b64  	%rd13526, %rd13481, %rd13456;
	and.b64  	%rd13527, %rd13507, %rd13526;
	and.b64  	%rd13528, %rd13481, %rd13456;
	xor.b64  	%rd13529, %rd13527, %rd13528;
	add.s64 	%rd13530, %rd13525, %rd13529;
	add.s64 	%rd13531, %rd13520, %rd13431;
	add.s64 	%rd13532, %rd13530, %rd13520;
	add.s64 	%rd13533, %rd13532, 7640891576956012808;
	add.s64 	%rd13534, %rd13507, -4942790177534073029;
	add.s64 	%rd13535, %rd13481, 4354685564936845355;
	add.s64 	%rd13536, %rd13456, -6534734903238641935;
	add.s64 	%rd13537, %rd13531, 5840696475078001361;
	add.s64 	%rd13538, %rd13506, -7276294671716946913;
	add.s64 	%rd13539, %rd13480, 2270897969802886507;
	add.s64 	%rd13540, %rd13455, 6620516959819538809;
	shr.u64 	%rd13541, %rd13533, 56;
	shr.u64 	%rd13542, %rd13533, 48;
	shr.u64 	%rd13543, %rd13533, 40;
	shr.u64 	%rd13544, %rd13533, 24;
	shr.u64 	%rd13545, %rd13533, 16;
	shr.u64 	%rd13546, %rd13533, 8;
	shr.u64 	%rd13547, %rd13534, 56;
	shr.u64 	%rd13548, %rd13534, 48;
	shr.u64 	%rd13549, %rd13534, 40;
	shr.u64 	%rd13550, %rd13534, 24;
	shr.u64 	%rd13551, %rd13534, 16;
	shr.u64 	%rd13552, %rd13534, 8;
	cvt.u32.u64 	%r8782, %rd13533;
	cvt.u32.u64 	%r8783, %rd13546;
	prmt.b32 	%r8784, %r8783, %r8782, 0x3340U;
	cvt.u32.u64 	%r8785, %rd13545;
	cvt.u32.u64 	%r8786, %rd13544;
	prmt.b32 	%r8787, %r8786, %r8785, 0x3340U;
	prmt.b32 	%r8788, %r8787, %r8784, 0x5410U;
	{ .reg .b32 tmp; mov.b64 {tmp, %r8789}, %rd13533; }
	cvt.u32.u64 	%r8790, %rd13543;
	prmt.b32 	%r8791, %r8790, %r8789, 0x3340U;
	cvt.u32.u64 	%r8792, %rd13542;
	cvt.u32.u64 	%r8793, %rd13541;
	prmt.b32 	%r8794, %r8793, %r8792, 0x3340U;
	prmt.b32 	%r8795, %r8794, %r8791, 0x5410U;
	cvt.u32.u64 	%r8796, %rd13534;
	cvt.u32.u64 	%r8797, %rd13552;
	prmt.b32 	%r8798, %r8797, %r8796, 0x3340U;
	cvt.u32.u64 	%r8799, %rd13551;
	cvt.u32.u64 	%r8800, %rd13550;
	prmt.b32 	%r8801, %r8800, %r8799, 0x3340U;
	prmt.b32 	%r8802, %r8801, %r8798, 0x5410U;
	{ .reg .b32 tmp; mov.b64 {tmp, %r8803}, %rd13534; }
	cvt.u32.u64 	%r8804, %rd13549;
	prmt.b32 	%r8805, %r8804, %r8803, 0x3340U;
	cvt.u32.u64 	%r8806, %rd13548;
	cvt.u32.u64 	%r8807, %rd13547;
	prmt.b32 	%r8808, %r8807, %r8806, 0x3340U;
	prmt.b32 	%r8809, %r8808, %r8805, 0x5410U;
	st.local.v4.b32 	[%rd5], {%r8795, %r8788, %r8809, %r8802};
	shr.u64 	%rd13553, %rd13535, 56;
	shr.u64 	%rd13554, %rd13535, 48;
	shr.u64 	%rd13555, %rd13535, 40;
	shr.u64 	%rd13556, %rd13535, 24;
	shr.u64 	%rd13557, %rd13535, 16;
	shr.u64 	%rd13558, %rd13535, 8;
	shr.u64 	%rd13559, %rd13536, 56;
	shr.u64 	%rd13560, %rd13536, 48;
	shr.u64 	%rd13561, %rd13536, 40;
	shr.u64 	%rd13562, %rd13536, 24;
	shr.u64 	%rd13563, %rd13536, 16;
	shr.u64 	%rd13564, %rd13536, 8;
	cvt.u32.u64 	%r8810, %rd13535;
	cvt.u32.u64 	%r8811, %rd13558;
	prmt.b32 	%r8812, %r8811, %r8810, 0x3340U;
	cvt.u32.u64 	%r8813, %rd13557;
	cvt.u32.u64 	%r8814, %rd13556;
	prmt.b32 	%r8815, %r8814, %r8813, 0x3340U;
	prmt.b32 	%r8816, %r8815, %r8812, 0x5410U;
	{ .reg .b32 tmp; mov.b64 {tmp, %r8817}, %rd13535; }
	cvt.u32.u64 	%r8818, %rd13555;
	prmt.b32 	%r8819, %r8818, %r8817, 0x3340U;
	cvt.u32.u64 	%r8820, %rd13554;
	cvt.u32.u64 	%r8821, %rd13553;
	prmt.b32 	%r8822, %r8821, %r8820, 0x3340U;
	prmt.b32 	%r8823, %r8822, %r8819, 0x5410U;
	cvt.u32.u64 	%r8824, %rd13536;
	cvt.u32.u64 	%r8825, %rd13564;
	prmt.b32 	%r8826, %r8825, %r8824, 0x3340U;
	cvt.u32.u64 	%r8827, %rd13563;
	cvt.u32.u64 	%r8828, %rd13562;
	prmt.b32 	%r8829, %r8828, %r8827, 0x3340U;
	prmt.b32 	%r8830, %r8829, %r8826, 0x5410U;
	{ .reg .b32 tmp; mov.b64 {tmp, %r8831}, %rd13536; }
	cvt.u32.u64 	%r8832, %rd13561;
	prmt.b32 	%r8833, %r8832, %r8831, 0x3340U;
	cvt.u32.u64 	%r8834, %rd13560;
	cvt.u32.u64 	%r8835, %rd13559;
	prmt.b32 	%r8836, %r8835, %r8834, 0x3340U;
	prmt.b32 	%r8837, %r8836, %r8833, 0x5410U;
	st.local.v4.b32 	[%rd5+16], {%r8823, %r8816, %r8837, %r8830};
	shr.u64 	%rd13565, %rd13537, 56;
	shr.u64 	%rd13566, %rd13537, 48;
	shr.u64 	%rd13567, %rd13537, 40;
	shr.u64 	%rd13568, %rd13537, 24;
	shr.u64 	%rd13569, %rd13537, 16;
	shr.u64 	%rd13570, %rd13537, 8;
	shr.u64 	%rd13571, %rd13538, 56;
	shr.u64 	%rd13572, %rd13538, 48;
	shr.u64 	%rd13573, %rd13538, 40;
	shr.u64 	%rd13574, %rd13538, 24;
	shr.u64 	%rd13575, %rd13538, 16;
	shr.u64 	%rd13576, %rd13538, 8;
	cvt.u32.u64 	%r8838, %rd13537;
	cvt.u32.u64 	%r8839, %rd13570;
	prmt.b32 	%r8840, %r8839, %r8838, 0x3340U;
	cvt.u32.u64 	%r8841, %rd13569;
	cvt.u32.u64 	%r8842, %rd13568;
	prmt.b32 	%r8843, %r8842, %r8841, 0x3340U;
	prmt.b32 	%r8844, %r8843, %r8840, 0x5410U;
	{ .reg .b32 tmp; mov.b64 {tmp, %r8845}, %rd13537; }
	cvt.u32.u64 	%r8846, %rd13567;
	prmt.b32 	%r8847, %r8846, %r8845, 0x3340U;
	cvt.u32.u64 	%r8848, %rd13566;
	cvt.u32.u64 	%r8849, %rd13565;
	prmt.b32 	%r8850, %r8849, %r8848, 0x3340U;
	prmt.b32 	%r8851, %r8850, %r8847, 0x5410U;
	cvt.u32.u64 	%r8852, %rd13538;
	cvt.u32.u64 	%r8853, %rd13576;
	prmt.b32 	%r8854, %r8853, %r8852, 0x3340U;
	cvt.u32.u64 	%r8855, %rd13575;
	cvt.u32.u64 	%r8856, %rd13574;
	prmt.b32 	%r8857, %r8856, %r8855, 0x3340U;
	prmt.b32 	%r8858, %r8857, %r8854, 0x5410U;
	{ .reg .b32 tmp; mov.b64 {tmp, %r8859}, %rd13538; }
	cvt.u32.u64 	%r8860, %rd13573;
	prmt.b32 	%r8861, %r8860, %r8859, 0x3340U;
	cvt.u32.u64 	%r8862, %rd13572;
	cvt.u32.u64 	%r8863, %rd13571;
	prmt.b32 	%r8864, %r8863, %r8862, 0x3340U;
	prmt.b32 	%r8865, %r8864, %r8861, 0x5410U;
	st.local.v4.b32 	[%rd5+32], {%r8851, %r8844, %r8865, %r8858};
	shr.u64 	%rd13577, %rd13539, 56;
	shr.u64 	%rd13578, %rd13539, 48;
	shr.u64 	%rd13579, %rd13539, 40;
	shr.u64 	%rd13580, %rd13539, 24;
	shr.u64 	%rd13581, %rd13539, 16;
	shr.u64 	%rd13582, %rd13539, 8;
	shr.u64 	%rd13583, %rd13540, 56;
	shr.u64 	%rd13584, %rd13540, 48;
	shr.u64 	%rd13585, %rd13540, 40;
	shr.u64 	%rd13586, %rd13540, 24;
	shr.u64 	%rd13587, %rd13540, 16;
	shr.u64 	%rd13588, %rd13540, 8;
	cvt.u32.u64 	%r8866, %rd13539;
	cvt.u32.u64 	%r8867, %rd13582;
	prmt.b32 	%r8868, %r8867, %r8866, 0x3340U;
	cvt.u32.u64 	%r8869, %rd13581;
	cvt.u32.u64 	%r8870, %rd13580;
	prmt.b32 	%r8871, %r8870, %r8869, 0x3340U;
	prmt.b32 	%r8872, %r8871, %r8868, 0x5410U;
	{ .reg .b32 tmp; mov.b64 {tmp, %r8873}, %rd13539; }
	cvt.u32.u64 	%r8874, %rd13579;
	prmt.b32 	%r8875, %r8874, %r8873, 0x3340U;
	cvt.u32.u64 	%r8876, %rd13578;
	cvt.u32.u64 	%r8877, %rd13577;
	prmt.b32 	%r8878, %r8877, %r8876, 0x3340U;
	prmt.b32 	%r8879, %r8878, %r8875, 0x5410U;
	cvt.u32.u64 	%r8880, %rd13540;
	cvt.u32.u64 	%r8881, %rd13588;
	prmt.b32 	%r8882, %r8881, %r8880, 0x3340U;
	cvt.u32.u64 	%r8883, %rd13587;
	cvt.u32.u64 	%r8884, %rd13586;
	prmt.b32 	%r8885, %r8884, %r8883, 0x3340U;
	prmt.b32 	%r8886, %r8885, %r8882, 0x5410U;
	{ .reg .b32 tmp; mov.b64 {tmp, %r8887}, %rd13540; }
	cvt.u32.u64 	%r8888, %rd13585;
	prmt.b32 	%r8889, %r8888, %r8887, 0x3340U;
	cvt.u32.u64 	%r8890, %rd13584;
	cvt.u32.u64 	%r8891, %rd13583;
	prmt.b32 	%r8892, %r8891, %r8890, 0x3340U;
	prmt.b32 	%r8893, %r8892, %r8889, 0x5410U;
	st.local.v4.b32 	[%rd5+48], {%r8879, %r8872, %r8893, %r8886};
	mov.b32 	%r11262, 64;
	mov.u64 	%rd17465, %rd5;
$L__BB0_100:
	setp.lt.s32 	%p70, %r11262, 1;
	@%p70 bra 	$L__BB0_108;
	and.b32  	%r137, %r11262, 3;
	setp.lt.u32 	%p71, %r11262, 4;
	mov.b32 	%r11258, 0;
	@%p71 bra 	$L__BB0_104;
	add.s64 	%rd17466, %rd5, 3;
	and.b32  	%r8896, %r11262, 2147483644;
	neg.s32 	%r11257, %r8896;
	add.s64 	%rd17467, %rd17465, 3;
	mov.b32 	%r11258, 0;
	mov.u64 	%rd17468, %rd6;
$L__BB0_103:
	ld.local.u8 	%rs260, [%rd17467+-3];
	xor.b16  	%rs261, %rs260, 54;
	st.local.u8 	[%rd17466+-3], %rs261;
	ld.local.u8 	%rs262, [%rd17467+-3];
	xor.b16  	%rs263, %rs262, 92;
	ld.local.u8 	%rs264, [%rd17467+-2];
	xor.b16  	%rs265, %rs264, 54;
	st.local.u8 	[%rd17466+-2], %rs265;
	ld.local.u8 	%rs266, [%rd17467+-2];
	xor.b16  	%rs267, %rs266, 92;
	ld.local.u8 	%rs268, [%rd17467+-1];
	xor.b16  	%rs269, %rs268, 54;
	st.local.u8 	[%rd17466+-1], %rs269;
	ld.local.u8 	%rs270, [%rd17467+-1];
	xor.b16  	%rs271, %rs270, 92;
	ld.local.u8 	%rs272, [%rd17467];
	xor.b16  	%rs273, %rs272, 54;
	st.local.u8 	[%rd17466], %rs273;
	ld.local.u8 	%rs274, [%rd17467];
	xor.b16  	%rs275, %rs274, 92;
	cvt.u32.u16 	%r8897, %rs263;
	cvt.u32.u16 	%r8898, %rs267;
	prmt.b32 	%r8899, %r8897, %r8898, 0x3340U;
	cvt.u32.u16 	%r8900, %rs271;
	cvt.u32.u16 	%r8901, %rs275;
	prmt.b32 	%r8902, %r8900, %r8901, 0x3340U;
	prmt.b32 	%r8903, %r8899, %r8902, 0x5410U;
	st.local.u32 	[%rd17468], %r8903;
	add.s32 	%r11258, %r11258, 4;
	add.s64 	%rd17468, %rd17468, 4;
	add.s32 	%r11257, %r11257, 4;
	add.s64 	%rd17467, %rd17467, 4;
	add.s64 	%rd17466, %rd17466, 4;
	setp.eq.s32 	%p72, %r11257, 0;
	@%p72 bra 	$L__BB0_104;
	bra.uni 	$L__BB0_103;
$L__BB0_104:
	setp.eq.s32 	%p73, %r137, 0;
	@%p73 bra 	$L__BB0_108;
	cvt.u64.u32 	%rd13589, %r11258;
	add.s64 	%rd88, %rd17465, %rd13589;
	ld.local.u8 	%rs276, [%rd88];
	xor.b16  	%rs277, %rs276, 54;
	add.s64 	%rd89, %rd5, %rd13589;
	st.local.u8 	[%rd89], %rs277;
	ld.local.u8 	%rs278, [%rd88];
	xor.b16  	%rs279, %rs278, 92;
	add.s64 	%rd90, %rd6, %rd13589;
	st.local.u8 	[%rd90], %rs279;
	setp.eq.s32 	%p74, %r137, 1;
	@%p74 bra 	$L__BB0_108;
	ld.local.u8 	%rs280, [%rd88+1];
	xor.b16  	%rs281, %rs280, 54;
	st.local.u8 	[%rd89+1], %rs281;
	ld.local.u8 	%rs282, [%rd88+1];
	xor.b16  	%rs283, %rs282, 92;
	st.local.u8 	[%rd90+1], %rs283;
	setp.eq.s32 	%p75, %r137, 2;
	@%p75 bra 	$L__BB0_108;
	ld.local.u8 	%rs284, [%rd88+2];
	xor.b16  	%rs285, %rs284, 54;
	st.local.u8 	[%rd89+2], %rs285;
	ld.local.u8 	%rs286, [%rd88+2];
	xor.b16  	%rs287, %rs286, 92;
	st.local.u8 	[%rd90+2], %rs287;
$L__BB0_108:
	setp.gt.s32 	%p76, %r11262, 127;
	@%p76 bra 	$L__BB0_122;
	sub.s32 	%r140, 128, %r11262;
	and.b32  	%r141, %r140, 15;
	add.s32 	%r8904, %r11262, -113;
	setp.lt.u32 	%p77, %r8904, 15;
	@%p77 bra 	$L__BB0_112;
	and.b32  	%r142, %r140, -16;
	mov.b32 	%r11263, 0;
$L__BB0_111:
	.pragma "nounroll";
	cvt.s64.s32 	%rd13590, %r11262;
	add.s64 	%rd13591, %rd5, %rd13590;
	mov.b16 	%rs288, 54;
	st.local.u8 	[%rd13591], %rs288;
	add.s64 	%rd13592, %rd6, %rd13590;
	mov.b16 	%rs289, 92;
	st.local.u8 	[%rd13592], %rs289;
	st.local.u8 	[%rd13591+1], %rs288;
	st.local.u8 	[%rd13592+1], %rs289;
	st.local.u8 	[%rd13591+2], %rs288;
	st.local.u8 	[%rd13592+2], %rs289;
	st.local.u8 	[%rd13591+3], %rs288;
	st.local.u8 	[%rd13592+3], %rs289;
	st.local.u8 	[%rd13591+4], %rs288;
	st.local.u8 	[%rd13592+4], %rs289;
	st.local.u8 	[%rd13591+5], %rs288;
	st.local.u8 	[%rd13592+5], %rs289;
	st.local.u8 	[%rd13591+6], %rs288;
	st.local.u8 	[%rd13592+6], %rs289;
	st.local.u8 	[%rd13591+7], %rs288;
	st.local.u8 	[%rd13592+7], %rs289;
	st.local.u8 	[%rd13591+8], %rs288;
	st.local.u8 	[%rd13592+8], %rs289;
	st.local.u8 	[%rd13591+9], %rs288;
	st.local.u8 	[%rd13592+9], %rs289;
	st.local.u8 	[%rd13591+10], %rs288;
	st.local.u8 	[%rd13592+10], %rs289;
	st.local.u8 	[%rd13591+11], %rs288;
	st.local.u8 	[%rd13592+11], %rs289;
	st.local.u8 	[%rd13591+12], %rs288;
	st.local.u8 	[%rd13592+12], %rs289;
	st.local.u8 	[%rd13591+13], %rs288;
	st.local.u8 	[%rd13592+13], %rs289;
	st.local.u8 	[%rd13591+14], %rs288;
	st.local.u8 	[%rd13592+14], %rs289;
	st.local.u8 	[%rd13591+15], %rs288;
	st.local.u8 	[%rd13592+15], %rs289;
	add.s32 	%r11262, %r11262, 16;
	add.s32 	%r11263, %r11263, 16;
	setp.eq.s32 	%p78, %r11263, %r142;
	@%p78 bra 	$L__BB0_112;
	bra.uni 	$L__BB0_111;
$L__BB0_112:
	setp.eq.s32 	%p79, %r141, 0;
	@%p79 bra 	$L__BB0_122;
	and.b32  	%r148, %r140, 7;
	setp.lt.u32 	%p80, %r141, 8;
	@%p80 bra 	$L__BB0_115;
	cvt.s64.s32 	%rd13593, %r11262;
	add.s64 	%rd13594, %rd5, %rd13593;
	mov.b16 	%rs290, 54;
	st.local.u8 	[%rd13594], %rs290;
	add.s64 	%rd13595, %rd6, %rd13593;
	mov.b16 	%rs291, 92;
	st.local.u8 	[%rd13595], %rs291;
	st.local.u8 	[%rd13594+1], %rs290;
	st.local.u8 	[%rd13595+1], %rs291;
	st.local.u8 	[%rd13594+2], %rs290;
	st.local.u8 	[%rd13595+2], %rs291;
	st.local.u8 	[%rd13594+3], %rs290;
	st.local.u8 	[%rd13595+3], %rs291;
	st.local.u8 	[%rd13594+4], %rs290;
	st.local.u8 	[%rd13595+4], %rs291;
	st.local.u8 	[%rd13594+5], %rs290;
	st.local.u8 	[%rd13595+5], %rs291;
	st.local.u8 	[%rd13594+6], %rs290;
	st.local.u8 	[%rd13595+6], %rs291;
	st.local.u8 	[%rd13594+7], %rs290;
	st.local.u8 	[%rd13595+7], %rs291;
	add.s32 	%r11262, %r11262, 8;
$L__BB0_115:
	setp.eq.s32 	%p81, %r148, 0;
	@%p81 bra 	$L__BB0_122;
	and.b32  	%r151, %r140, 3;
	setp.lt.u32 	%p82, %r148, 4;
	@%p82 bra 	$L__BB0_118;
	cvt.s64.s32 	%rd13596, %r11262;
	add.s64 	%rd13597, %rd5, %rd13596;
	mov.b16 	%rs292, 54;
	st.local.u8 	[%rd13597], %rs292;
	add.s64 	%rd13598, %rd6, %rd13596;
	mov.b16 	%rs293, 92;
	st.local.u8 	[%rd13598], %rs293;
	st.local.u8 	[%rd13597+1], %rs292;
	st.local.u8 	[%rd13598+1], %rs293;
	st.local.u8 	[%rd13597+2], %rs292;
	st.local.u8 	[%rd13598+2], %rs293;
	st.local.u8 	[%rd13597+3], %rs292;
	st.local.u8 	[%rd13598+3], %rs293;
	add.s32 	%r11262, %r11262, 4;
$L__BB0_118:
	setp.eq.s32 	%p83, %r151, 0;
	@%p83 bra 	$L__BB0_122;
	cvt.s64.s32 	%rd13599, %r11262;
	add.s64 	%rd97, %rd6, %rd13599;
	mov.b16 	%rs294, 92;
	st.local.u8 	[%rd97], %rs294;
	setp.eq.s32 	%p84, %r151, 1;
	@%p84 bra 	$L__BB0_122;
	add.s64 	%rd98, %rd5, %rd13599;
	mov.b16 	%rs295, 54;
	st.local.u8 	[%rd98+1], %rs295;
	mov.b16 	%rs296, 92;
	st.local.u8 	[%rd97+1], %rs296;
	setp.eq.s32 	%p85, %r151, 2;
	@%p85 bra 	$L__BB0_122;
	mov.b16 	%rs297, 54;
	st.local.u8 	[%rd98+2], %rs297;
	mov.b16 	%rs298, 92;
	st.local.u8 	[%rd97+2], %rs298;
$L__BB0_122:
	ld.local.v4.b32 	{%r8906, %r8907, %r8908, %r8909}, [%rd6];
	bfe.u32 	%r8910, %r8909, 24, 8;
	bfe.u32 	%r8911, %r8908, 24, 8;
	bfe.u32 	%r8912, %r8908, 16, 8;
	bfe.u32 	%r8913, %r8908, 8, 8;
	bfe.u32 	%r8914, %r8908, 0, 8;
	bfe.u32 	%r8915, %r8907, 24, 8;
	bfe.u32 	%r8916, %r8906, 24, 8;
	bfe.u32 	%r8917, %r8906, 16, 8;
	bfe.u32 	%r8918, %r8906, 8, 8;
	bfe.u32 	%r8919, %r8906, 0, 8;
	ld.local.v4.b32 	{%r8920, %r8921, %r8922, %r8923}, [%rd6+16];
	bfe.u32 	%r8924, %r8923, 24, 8;
	bfe.u32 	%r8925, %r8922, 24, 8;
	bfe.u32 	%r8926, %r8922, 16, 8;
	bfe.u32 	%r8927, %r8922, 8, 8;
	bfe.u32 	%r8928, %r8922, 0, 8;
	bfe.u32 	%r8929, %r8921, 24, 8;
	bfe.u32 	%r8930, %r8920, 24, 8;
	bfe.u32 	%r8931, %r8920, 16, 8;
	bfe.u32 	%r8932, %r8920, 8, 8;
	bfe.u32 	%r8933, %r8920, 0, 8;
	ld.local.v4.b32 	{%r8934, %r8935, %r8936, %r8937}, [%rd6+32];
	bfe.u32 	%r8938, %r8937, 24, 8;
	bfe.u32 	%r8939, %r8936, 24, 8;
	bfe.u32 	%r8940, %r8936, 16, 8;
	bfe.u32 	%r8941, %r8936, 8, 8;
	bfe.u32 	%r8942, %r8936, 0, 8;
	bfe.u32 	%r8943, %r8935, 24, 8;
	bfe.u32 	%r8944, %r8934, 24, 8;
	bfe.u32 	%r8945, %r8934, 16, 8;
	bfe.u32 	%r8946, %r8934, 8, 8;
	bfe.u32 	%r8947, %r8934, 0, 8;
	ld.local.v4.b32 	{%r8948, %r8949, %r8950, %r8951}, [%rd6+48];
	bfe.u32 	%r8952, %r8951, 24, 8;
	bfe.u32 	%r8953, %r8950, 24, 8;
	bfe.u32 	%r8954, %r8950, 16, 8;
	bfe.u32 	%r8955, %r8950, 8, 8;
	bfe.u32 	%r8956, %r8950, 0, 8;
	bfe.u32 	%r8957, %r8949, 24, 8;
	bfe.u32 	%r8958, %r8948, 24, 8;
	bfe.u32 	%r8959, %r8948, 16, 8;
	bfe.u32 	%r8960, %r8948, 8, 8;
	bfe.u32 	%r8961, %r8948, 0, 8;
	ld.local.v4.b32 	{%r8962, %r8963, %r8964, %r8965}, [%rd6+64];
	bfe.u32 	%r8966, %r8965, 24, 8;
	bfe.u32 	%r8967, %r8964, 24, 8;
	bfe.u32 	%r8968, %r8964, 16, 8;
	bfe.u32 	%r8969, %r8964, 8, 8;
	bfe.u32 	%r8970, %r8964, 0, 8;
	bfe.u32 	%r8971, %r8963, 24, 8;
	bfe.u32 	%r8972, %r8962, 24, 8;
	bfe.u32 	%r8973, %r8962, 16, 8;
	bfe.u32 	%r8974, %r8962, 8, 8;
	bfe.u32 	%r8975, %r8962, 0, 8;
	ld.local.v4.b32 	{%r8976, %r8977, %r8978, %r8979}, [%rd6+80];
	bfe.u32 	%r8980, %r8979, 24, 8;
	bfe.u32 	%r8981, %r8978, 24, 8;
	bfe.u32 	%r8982, %r8978, 16, 8;
	bfe.u32 	%r8983, %r8978, 8, 8;
	bfe.u32 	%r8984, %r8978, 0, 8;
	bfe.u32 	%r8985, %r8977, 24, 8;
	bfe.u32 	%r8986, %r8976, 24, 8;
	bfe.u32 	%r8987, %r8976, 16, 8;
	bfe.u32 	%r8988, %r8976, 8, 8;
	bfe.u32 	%r8989, %r8976, 0, 8;
	ld.local.v4.b32 	{%r8990, %r8991, %r8992, %r8993}, [%rd6+96];
	bfe.u32 	%r8994, %r8993, 24, 8;
	bfe.u32 	%r8995, %r8992, 24, 8;
	bfe.u32 	%r8996, %r8992, 16, 8;
	bfe.u32 	%r8997, %r8992, 8, 8;
	bfe.u32 	%r8998, %r8992, 0, 8;
	bfe.u32 	%r8999, %r8991, 24, 8;
	bfe.u32 	%r9000, %r8990, 24, 8;
	bfe.u32 	%r9001, %r8990, 16, 8;
	bfe.u32 	%r9002, %r8990, 8, 8;
	bfe.u32 	%r9003, %r8990, 0, 8;
	ld.local.v4.b32 	{%r9004, %r9005, %r9006, %r9007}, [%rd6+112];
	bfe.u32 	%r9008, %r9007, 24, 8;
	bfe.u32 	%r9009, %r9006, 24, 8;
	bfe.u32 	%r9010, %r9006, 16, 8;
	bfe.u32 	%r9011, %r9006, 8, 8;
	bfe.u32 	%r9012, %r9006, 0, 8;
	bfe.u32 	%r9013, %r9005, 24, 8;
	bfe.u32 	%r9014, %r9004, 24, 8;
	bfe.u32 	%r9015, %r9004, 16, 8;
	bfe.u32 	%r9016, %r9004, 8, 8;
	bfe.u32 	%r9017, %r9004, 0, 8;
	cvt.u64.u32 	%rd13601, %r8919;
	shl.b64 	%rd13602, %rd13601, 56;
	cvt.u64.u32 	%rd13603, %r8918;
	shl.b64 	%rd13604, %rd13603, 48;
	and.b64  	%rd13605, %rd13604, 71776119061217280;
	or.b64  	%rd13606, %rd13605, %rd13602;
	cvt.u64.u32 	%rd13607, %r8917;
	shl.b64 	%rd13608, %rd13607, 40;
	and.b64  	%rd13609, %rd13608, 280375465082880;
	or.b64  	%rd13610, %rd13606, %rd13609;
	cvt.u64.u32 	%rd13611, %r8916;
	shl.b64 	%rd13612, %rd13611, 32;
	and.b64  	%rd13613, %rd13612, 1095216660480;
	or.b64  	%rd13614, %rd13610, %rd13613;
	bfe.u32 	%r9018, %r8907, 0, 8;
	mul.wide.u32 	%rd13615, %r9018, 16777216;
	or.b64  	%rd13616, %rd13614, %rd13615;
	bfe.u32 	%r9019, %r8907, 8, 8;
	mul.wide.u32 	%rd13617, %r9019, 65536;
	or.b64  	%rd13618, %rd13616, %rd13617;
	bfe.u32 	%r9020, %r8907, 16, 8;
	mul.wide.u32 	%rd13619, %r9020, 256;
	or.b64  	%rd13620, %rd13618, %rd13619;
	cvt.u64.u32 	%rd13621, %r8915;
	and.b64  	%rd13622, %rd13621, 255;
	or.b64  	%rd13623, %rd13620, %rd13622;
	cvt.u64.u32 	%rd13624, %r8914;
	shl.b64 	%rd13625, %rd13624, 56;
	cvt.u64.u32 	%rd13626, %r8913;
	shl.b64 	%rd13627, %rd13626, 48;
	and.b64  	%rd13628, %rd13627, 71776119061217280;
	or.b64  	%rd13629, %rd13628, %rd13625;
	cvt.u64.u32 	%rd13630, %r8912;
	shl.b64 	%rd13631, %rd13630, 40;
	and.b64  	%rd13632, %rd13631, 280375465082880;
	or.b64  	%rd13633, %rd13629, %rd13632;
	cvt.u64.u32 	%rd13634, %r8911;
	shl.b64 	%rd13635, %rd13634, 32;
	and.b64  	%rd13636, %rd13635, 1095216660480;
	or.b64  	%rd13637, %rd13633, %rd13636;
	bfe.u32 	%r9021, %r8909, 0, 8;
	mul.wide.u32 	%rd13638, %r9021, 16777216;
	or.b64  	%rd13639, %rd13637, %rd13638;
	bfe.u32 	%r9022, %r8909, 8, 8;
	mul.wide.u32 	%rd13640, %r9022, 65536;
	or.b64  	%rd13641, %rd13639, %rd13640;
	bfe.u32 	%r9023, %r8909, 16, 8;
	mul.wide.u32 	%rd13642, %r9023, 256;
	or.b64  	%rd13643, %rd13641, %rd13642;
	cvt.u64.u32 	%rd13644, %r8910;
	and.b64  	%rd13645, %rd13644, 255;
	or.b64  	%rd13646, %rd13643, %rd13645;
	cvt.u64.u32 	%rd13647, %r8933;
	shl.b64 	%rd13648, %rd13647, 56;
	cvt.u64.u32 	%rd13649, %r8932;
	shl.b64 	%rd13650, %rd13649, 48;
	and.b64  	%rd13651, %rd13650, 71776119061217280;
	or.b64  	%rd13652, %rd13651, %rd13648;
	cvt.u64.u32 	%rd13653, %r8931;
	shl.b64 	%rd13654, %rd13653, 40;
	and.b64  	%rd13655, %rd13654, 280375465082880;
	or.b64  	%rd13656, %rd13652, %rd13655;
	cvt.u64.u32 	%rd13657, %r8930;
	shl.b64 	%rd13658, %rd13657, 32;
	and.b64  	%rd13659, %rd13658, 1095216660480;
	or.b64  	%rd13660, %rd13656, %rd13659;
	bfe.u32 	%r9024, %r8921, 0, 8;
	mul.wide.u32 	%rd13661, %r9024, 16777216;
	or.b64  	%rd13662, %rd13660, %rd13661;
	bfe.u32 	%r9025, %r8921, 8, 8;
	mul.wide.u32 	%rd13663, %r9025, 65536;
	or.b64  	%rd13664, %rd13662, %rd13663;
	bfe.u32 	%r9026, %r8921, 16, 8;
	mul.wide.u32 	%rd13665, %r9026, 256;
	or.b64  	%rd13666, %rd13664, %rd13665;
	cvt.u64.u32 	%rd13667, %r8929;
	and.b64  	%rd13668, %rd13667, 255;
	or.b64  	%rd13669, %rd13666, %rd13668;
	cvt.u64.u32 	%rd13670, %r8928;
	shl.b64 	%rd13671, %rd13670, 56;
	cvt.u64.u32 	%rd13672, %r8927;
	shl.b64 	%rd13673, %rd13672, 48;
	and.b64  	%rd13674, %rd13673, 71776119061217280;
	or.b64  	%rd13675, %rd13674, %rd13671;
	cvt.u64.u32 	%rd13676, %r8926;
	shl.b64 	%rd13677, %rd13676, 40;
	and.b64  	%rd13678, %rd13677, 280375465082880;
	or.b64  	%rd13679, %rd13675, %rd13678;
	cvt.u64.u32 	%rd13680, %r8925;
	shl.b64 	%rd13681, %rd13680, 32;
	and.b64  	%rd13682, %rd13681, 1095216660480;
	or.b64  	%rd13683, %rd13679, %rd13682;
	bfe.u32 	%r9027, %r8923, 0, 8;
	mul.wide.u32 	%rd13684, %r9027, 16777216;
	or.b64  	%rd13685, %rd13683, %rd13684;
	bfe.u32 	%r9028, %r8923, 8, 8;
	mul.wide.u32 	%rd13686, %r9028, 65536;
	or.b64  	%rd13687, %rd13685, %rd13686;
	bfe.u32 	%r9029, %r8923, 16, 8;
	mul.wide.u32 	%rd13688, %r9029, 256;
	or.b64  	%rd13689, %rd13687, %rd13688;
	cvt.u64.u32 	%rd13690, %r8924;
	and.b64  	%rd13691, %rd13690, 255;
	or.b64  	%rd13692, %rd13689, %rd13691;
	cvt.u64.u32 	%rd13693, %r8947;
	shl.b64 	%rd13694, %rd13693, 56;
	cvt.u64.u32 	%rd13695, %r8946;
	shl.b64 	%rd13696, %rd13695, 48;
	and.b64  	%rd13697, %rd13696, 71776119061217280;
	or.b64  	%rd13698, %rd13697, %rd13694;
	cvt.u64.u32 	%rd13699, %r8945;
	shl.b64 	%rd13700, %rd13699, 40;
	and.b64  	%rd13701, %rd13700, 280375465082880;
	or.b64  	%rd13702, %rd13698, %rd13701;
	cvt.u64.u32 	%rd13703, %r8944;
	shl.b64 	%rd13704, %rd13703, 32;
	and.b64  	%rd13705, %rd13704, 1095216660480;
	or.b64  	%rd13706, %rd13702, %rd13705;
	bfe.u32 	%r9030, %r8935, 0, 8;
	mul.wide.u32 	%rd13707, %r9030, 16777216;
	or.b64  	%rd13708, %rd13706, %rd13707;
	bfe.u32 	%r9031, %r8935, 8, 8;
	mul.wide.u32 	%rd13709, %r9031, 65536;
	or.b64  	%rd13710, %rd13708, %rd13709;
	bfe.u32 	%r9032, %r8935, 16, 8;
	mul.wide.u32 	%rd13711, %r9032, 256;
	or.b64  	%rd13712, %rd13710, %rd13711;
	cvt.u64.u32 	%rd13713, %r8943;
	and.b64  	%rd13714, %rd13713, 255;
	or.b64  	%rd13715, %rd13712, %rd13714;
	cvt.u64.u32 	%rd13716, %r8942;
	shl.b64 	%rd13717, %rd13716, 56;
	cvt.u64.u32 	%rd13718, %r8941;
	shl.b64 	%rd13719, %rd13718, 48;
	and.b64  	%rd13720, %rd13719, 71776119061217280;
	or.b64  	%rd13721, %rd13720, %rd13717;
	cvt.u64.u32 	%rd13722, %r8940;
	shl.b64 	%rd13723, %rd13722, 40;
	and.b64  	%rd13724, %rd13723, 280375465082880;
	or.b64  	%rd13725, %rd13721, %rd13724;
	cvt.u64.u32 	%rd13726, %r8939;
	shl.b64 	%rd13727, %rd13726, 32;
	and.b64  	%rd13728, %rd13727, 1095216660480;
	or.b64  	%rd13729, %rd13725, %rd13728;
	bfe.u32 	%r9033, %r8937, 0, 8;
	mul.wide.u32 	%rd13730, %r9033, 16777216;
	or.b64  	%rd13731, %rd13729, %rd13730;
	bfe.u32 	%r9034, %r8937, 8, 8;
	mul.wide.u32 	%rd13732, %r9034, 65536;
	or.b64  	%rd13733, %rd13731, %rd13732;
	bfe.u32 	%r9035, %r8937, 16, 8;
	mul.wide.u32 	%rd13734, %r9035, 256;
	or.b64  	%rd13735, %rd13733, %rd13734;
	cvt.u64.u32 	%rd13736, %r8938;
	and.b64  	%rd13737, %rd13736, 255;
	or.b64  	%rd13738, %rd13735, %rd13737;
	cvt.u64.u32 	%rd13739, %r8961;
	shl.b64 	%rd13740, %rd13739, 56;
	cvt.u64.u32 	%rd13741, %r8960;
	shl.b64 	%rd13742, %rd13741, 48;
	and.b64  	%rd13743, %rd13742, 71776119061217280;
	or.b64  	%rd13744, %rd13743, %rd13740;
	cvt.u64.u32 	%rd13745, %r8959;
	shl.b64 	%rd13746, %rd13745, 40;
	and.b64  	%rd13747, %rd13746, 280375465082880;
	or.b64  	%rd13748, %rd13744, %rd13747;
	cvt.u64.u32 	%rd13749, %r8958;
	shl.b64 	%rd13750, %rd13749, 32;
	and.b64  	%rd13751, %rd13750, 1095216660480;
	or.b64  	%rd13752, %rd13748, %rd13751;
	bfe.u32 	%r9036, %r8949, 0, 8;
	mul.wide.u32 	%rd13753, %r9036, 16777216;
	or.b64  	%rd13754, %rd13752, %rd13753;
	bfe.u32 	%r9037, %r8949, 8, 8;
	mul.wide.u32 	%rd13755, %r9037, 65536;
	or.b64  	%rd13756, %rd13754, %rd13755;
	bfe.u32 	%r9038, %r8949, 16, 8;
	mul.wide.u32 	%rd13757, %r9038, 256;
	or.b64  	%rd13758, %rd13756, %rd13757;
	cvt.u64.u32 	%rd13759, %r8957;
	and.b64  	%rd13760, %rd13759, 255;
	or.b64  	%rd13761, %rd13758, %rd13760;
	cvt.u64.u32 	%rd13762, %r8956;
	shl.b64 	%rd13763, %rd13762, 56;
	cvt.u64.u32 	%rd13764, %r8955;
	shl.b64 	%rd13765, %rd13764, 48;
	and.b64  	%rd13766, %rd13765, 71776119061217280;
	or.b64  	%rd13767, %rd13766, %rd13763;
	cvt.u64.u32 	%rd13768, %r8954;
	shl.b64 	%rd13769, %rd13768, 40;
	and.b64  	%rd13770, %rd13769, 280375465082880;
	or.b64  	%rd13771, %rd13767, %rd13770;
	cvt.u64.u32 	%rd13772, %r8953;
	shl.b64 	%rd13773, %rd13772, 32;
	and.b64  	%rd13774, %rd13773, 1095216660480;
	or.b64  	%rd13775, %rd13771, %rd13774;
	bfe.u32 	%r9039, %r8951, 0, 8;
	mul.wide.u32 	%rd13776, %r9039, 16777216;
	or.b64  	%rd13777, %rd13775, %rd13776;
	bfe.u32 	%r9040, %r8951, 8, 8;
	mul.wide.u32 	%rd13778, %r9040, 65536;
	or.b64  	%rd13779, %rd13777, %rd13778;
	bfe.u32 	%r9041, %r8951, 16, 8;
	mul.wide.u32 	%rd13780, %r9041, 256;
	or.b64  	%rd13781, %rd13779, %rd13780;
	cvt.u64.u32 	%rd13782, %r8952;
	and.b64  	%rd13783, %rd13782, 255;
	or.b64  	%rd13784, %rd13781, %rd13783;
	cvt.u64.u32 	%rd13785, %r8975;
	shl.b64 	%rd13786, %rd13785, 56;
	cvt.u64.u32 	%rd13787, %r8974;
	shl.b64 	%rd13788, %rd13787, 48;
	and.b64  	%rd13789, %rd13788, 71776119061217280;
	or.b64  	%rd13790, %rd13789, %rd13786;
	cvt.u64.u32 	%rd13791, %r8973;
	shl.b64 	%rd13792, %rd13791, 40;
	and.b64  	%rd13793, %rd13792, 280375465082880;
	or.b64  	%rd13794, %rd13790, %rd13793;
	cvt.u64.u32 	%rd13795, %r8972;
	shl.b64 	%rd13796, %rd13795, 32;
	and.b64  	%rd13797, %rd13796, 1095216660480;
	or.b64  	%rd13798, %rd13794, %rd13797;
	bfe.u32 	%r9042, %r8963, 0, 8;
	mul.wide.u32 	%rd13799, %r9042, 16777216;
	or.b64  	%rd13800, %rd13798, %rd13799;
	bfe.u32 	%r9043, %r8963, 8, 8;
	mul.wide.u32 	%rd13801, %r9043, 65536;
	or.b64  	%rd13802, %rd13800, %rd13801;
	bfe.u32 	%r9044, %r8963, 16, 8;
	mul.wide.u32 	%rd13803, %r9044, 256;
	or.b64  	%rd13804, %rd13802, %rd13803;
	cvt.u64.u32 	%rd13805, %r8971;
	and.b64  	%rd13806, %rd13805, 255;
	or.b64  	%rd13807, %rd13804, %rd13806;
	cvt.u64.u32 	%rd13808, %r8970;
	shl.b64 	%rd13809, %rd13808, 56;
	cvt.u64.u32 	%rd13810, %r8969;
	shl.b64 	%rd13811, %rd13810, 48;
	and.b64  	%rd13812, %rd13811, 71776119061217280;
	or.b64  	%rd13813, %rd13812, %rd13809;
	cvt.u64.u32 	%rd13814, %r8968;
	shl.b64 	%rd13815, %rd13814, 40;
	and.b64  	%rd13816, %rd13815, 280375465082880;
	or.b64  	%rd13817, %rd13813, %rd13816;
	cvt.u64.u32 	%rd13818, %r8967;
	shl.b64 	%rd13819, %rd13818, 32;
	and.b64  	%rd13820, %rd13819, 1095216660480;
	or.b64  	%rd13821, %rd13817, %rd13820;
	bfe.u32 	%r9045, %r8965, 0, 8;
	mul.wide.u32 	%rd13822, %r9045, 16777216;
	or.b64  	%rd13823, %rd13821, %rd13822;
	bfe.u32 	%r9046, %r8965, 8, 8;
	mul.wide.u32 	%rd13824, %r9046, 65536;
	or.b64  	%rd13825, %rd13823, %rd13824;
	bfe.u32 	%r9047, %r8965, 16, 8;
	mul.wide.u32 	%rd13826, %r9047, 256;
	or.b64  	%rd13827, %rd13825, %rd13826;
	cvt.u64.u32 	%rd13828, %r8966;
	and.b64  	%rd13829, %rd13828, 255;
	or.b64  	%rd13830, %rd13827, %rd13829;
	cvt.u64.u32 	%rd13831, %r8989;
	shl.b64 	%rd13832, %rd13831, 56;
	cvt.u64.u32 	%rd13833, %r8988;
	shl.b64 	%rd13834, %rd13833, 48;
	and.b64  	%rd13835, %rd13834, 71776119061217280;
	or.b64  	%rd13836, %rd13835, %rd13832;
	cvt.u64.u32 	%rd13837, %r8987;
	shl.b64 	%rd13838, %rd13837, 40;
	and.b64  	%rd13839, %rd13838, 280375465082880;
	or.b64  	%rd13840, %rd13836, %rd13839;
	cvt.u64.u32 	%rd13841, %r8986;
	shl.b64 	%rd13842, %rd13841, 32;
	and.b64  	%rd13843, %rd13842, 1095216660480;
	or.b64  	%rd13844, %rd13840, %rd13843;
	bfe.u32 	%r9048, %r8977, 0, 8;
	mul.wide.u32 	%rd13845, %r9048, 16777216;
	or.b64  	%rd13846, %rd13844, %rd13845;
	bfe.u32 	%r9049, %r8977, 8, 8;
	mul.wide.u32 	%rd13847, %r9049, 65536;
	or.b64  	%rd13848, %rd13846, %rd13847;
	bfe.u32 	%r9050, %r8977, 16, 8;
	mul.wide.u32 	%rd13849, %r9050, 256;
	or.b64  	%rd13850, %rd13848, %rd13849;
	cvt.u64.u32 	%rd13851, %r8985;
	and.b64  	%rd13852, %rd13851, 255;
	or.b64  	%rd13853, %rd13850, %rd13852;
	cvt.u64.u32 	%rd13854, %r8984;
	shl.b64 	%rd13855, %rd13854, 56;
	cvt.u64.u32 	%rd13856, %r8983;
	shl.b64 	%rd13857, %rd13856, 48;
	and.b64  	%rd13858, %rd13857, 71776119061217280;
	or.b64  	%rd13859, %rd13858, %rd13855;
	cvt.u64.u32 	%rd13860, %r8982;
	shl.b64 	%rd13861, %rd13860, 40;
	and.b64  	%rd13862, %rd13861, 280375465082880;
	or.b64  	%rd13863, %rd13859, %rd13862;
	cvt.u64.u32 	%rd13864, %r8981;
	shl.b64 	%rd13865, %rd13864, 32;
	and.b64  	%rd13866, %rd13865, 1095216660480;
	or.b64  	%rd13867, %rd13863, %rd13866;
	bfe.u32 	%r9051, %r8979, 0, 8;
	mul.wide.u32 	%rd13868, %r9051, 16777216;
	or.b64  	%rd13869, %rd13867, %rd13868;
	bfe.u32 	%r9052, %r8979, 8, 8;
	mul.wide.u32 	%rd13870, %r9052, 65536;
	or.b64  	%rd13871, %rd13869, %rd13870;
	bfe.u32 	%r9053, %r8979, 16, 8;
	mul.wide.u32 	%rd13872, %r9053, 256;
	or.b64  	%rd13873, %rd13871, %rd13872;
	cvt.u64.u32 	%rd13874, %r8980;
	and.b64  	%rd13875, %rd13874, 255;
	or.b64  	%rd13876, %rd13873, %rd13875;
	cvt.u64.u32 	%rd13877, %r9003;
	shl.b64 	%rd13878, %rd13877, 56;
	cvt.u64.u32 	%rd13879, %r9002;
	shl.b64 	%rd13880, %rd13879, 48;
	and.b64  	%rd13881, %rd13880, 71776119061217280;
	or.b64  	%rd13882, %rd13881, %rd13878;
	cvt.u64.u32 	%rd13883, %r9001;
	shl.b64 	%rd13884, %rd13883, 40;
	and.b64  	%rd13885, %rd13884, 280375465082880;
	or.b64  	%rd13886, %rd13882, %rd13885;
	cvt.u64.u32 	%rd13887, %r9000;
	shl.b64 	%rd13888, %rd13887, 32;
	and.b64  	%rd13889, %rd13888, 1095216660480;
	or.b64  	%rd13890, %rd13886, %rd13889;
	bfe.u32 	%r9054, %r8991, 0, 8;
	mul.wide.u32 	%rd13891, %r9054, 16777216;
	or.b64  	%rd13892, %rd13890, %rd13891;
	bfe.u32 	%r9055, %r8991, 8, 8;
	mul.wide.u32 	%rd13893, %r9055, 65536;
	or.b64  	%rd13894, %rd13892, %rd13893;
	bfe.u32 	%r9056, %r8991, 16, 8;
	mul.wide.u32 	%rd13895, %r9056, 256;
	or.b64  	%rd13896, %rd13894, %rd13895;
	cvt.u64.u32 	%rd13897, %r8999;
	and.b64  	%rd13898, %rd13897, 255;
	or.b64  	%rd13899, %rd13896, %rd13898;
	cvt.u64.u32 	%rd13900, %r8998;
	shl.b64 	%rd13901, %rd13900, 56;
	cvt.u64.u32 	%rd13902, %r8997;
	shl.b64 	%rd13903, %rd13902, 48;
	and.b64  	%rd13904, %rd13903, 71776119061217280;
	or.b64  	%rd13905, %rd13904, %rd13901;
	cvt.u64.u32 	%rd13906, %r8996;
	shl.b64 	%rd13907, %rd13906, 40;
	and.b64  	%rd13908, %rd13907, 280375465082880;
	or.b64  	%rd13909, %rd13905, %rd13908;
	cvt.u64.u32 	%rd13910, %r8995;
	shl.b64 	%rd13911, %rd13910, 32;
	and.b64  	%rd13912, %rd13911, 1095216660480;
	or.b64  	%rd13913, %rd13909, %rd13912;
	bfe.u32 	%r9057, %r8993, 0, 8;
	mul.wide.u32 	%rd13914, %r9057, 16777216;
	or.b64  	%rd13915, %rd13913, %rd13914;
	bfe.u32 	%r9058, %r8993, 8, 8;
	mul.wide.u32 	%rd13916, %r9058, 65536;
	or.b64  	%rd13917, %rd13915, %rd13916;
	bfe.u32 	%r9059, %r8993, 16, 8;
	mul.wide.u32 	%rd13918, %r9059, 256;
	or.b64  	%rd13919, %rd13917, %rd13918;
	cvt.u64.u32 	%rd13920, %r8994;
	and.b64  	%rd13921, %rd13920, 255;
	or.b64  	%rd13922, %rd13919, %rd13921;
	cvt.u64.u32 	%rd13923, %r9017;
	shl.b64 	%rd13924, %rd13923, 56;
	cvt.u64.u32 	%rd13925, %r9016;
	shl.b64 	%rd13926, %rd13925, 48;
	and.b64  	%rd13927, %rd13926, 71776119061217280;
	or.b64  	%rd13928, %rd13927, %rd13924;
	cvt.u64.u32 	%rd13929, %r9015;
	shl.b64 	%rd13930, %rd13929, 40;
	and.b64  	%rd13931, %rd13930, 280375465082880;
	or.b64  	%rd13932, %rd13928, %rd13931;
	cvt.u64.u32 	%rd13933, %r9014;
	shl.b64 	%rd13934, %rd13933, 32;
	and.b64  	%rd13935, %rd13934, 1095216660480;
	or.b64  	%rd13936, %rd13932, %rd13935;
	bfe.u32 	%r9060, %r9005, 0, 8;
	mul.wide.u32 	%rd13937, %r9060, 16777216;
	or.b64  	%rd13938, %rd13936, %rd13937;
	bfe.u32 	%r9061, %r9005, 8, 8;
	mul.wide.u32 	%rd13939, %r9061, 65536;
	or.b64  	%rd13940, %rd13938, %rd13939;
	bfe.u32 	%r9062, %r9005, 16, 8;
	mul.wide.u32 	%rd13941, %r9062, 256;
	or.b64  	%rd13942, %rd13940, %rd13941;
	cvt.u64.u32 	%rd13943, %r9013;
	and.b64  	%rd13944, %rd13943, 255;
	or.b64  	%rd13945, %rd13942, %rd13944;
	cvt.u64.u32 	%rd13946, %r9012;
	shl.b64 	%rd13947, %rd13946, 56;
	cvt.u64.u32 	%rd13948, %r9011;
	shl.b64 	%rd13949, %rd13948, 48;
	and.b64  	%rd13950, %rd13949, 71776119061217280;
	or.b64  	%rd13951, %rd13950, %rd13947;
	cvt.u64.u32 	%rd13952, %r9010;
	shl.b64 	%rd13953, %rd13952, 40;
	and.b64  	%rd13954, %rd13953, 280375465082880;
	or.b64  	%rd13955, %rd13951, %rd13954;
	cvt.u64.u32 	%rd13956, %r9009;
	shl.b64 	%rd13957, %rd13956, 32;
	and.b64  	%rd13958, %rd13957, 1095216660480;
	or.b64  	%rd13959, %rd13955, %rd13958;
	bfe.u32 	%r9063, %r9007, 0, 8;
	mul.wide.u32 	%rd13960, %r9063, 16777216;
	or.b64  	%rd13961, %rd13959, %rd13960;
	bfe.u32 	%r9064, %r9007, 8, 8;
	mul.wide.u32 	%rd13962, %r9064, 65536;
	or.b64  	%rd13963, %rd13961, %rd13962;
	bfe.u32 	%r9065, %r9007, 16, 8;
	mul.wide.u32 	%rd13964, %r9065, 256;
	or.b64  	%rd13965, %rd13963, %rd13964;
	cvt.u64.u32 	%rd13966, %r9008;
	and.b64  	%rd13967, %rd13966, 255;
	or.b64  	%rd13968, %rd13965, %rd13967;
	mov.b64 	{%r9066, %r9067}, %rd13646;
	shf.l.wrap.b32 	%r9068, %r9067, %r9066, 31;
	shf.l.wrap.b32 	%r9069, %r9066, %r9067, 31;
	mov.b64 	%rd13969, {%r9069, %r9068};
	shf.l.wrap.b32 	%r9070, %r9067, %r9066, 24;
	shf.l.wrap.b32 	%r9071, %r9066, %r9067, 24;
	mov.b64 	%rd13970, {%r9071, %r9070};
	xor.b64  	%rd13971, %rd13969, %rd13970;
	shr.u64 	%rd13972, %rd13646, 7;
	xor.b64  	%rd13973, %rd13971, %rd13972;
	mov.b64 	{%r9072, %r9073}, %rd13945;
	shf.l.wrap.b32 	%r9074, %r9073, %r9072, 13;
	shf.l.wrap.b32 	%r9075, %r9072, %r9073, 13;
	mov.b64 	%rd13974, {%r9075, %r9074};
	shf.l.wrap.b32 	%r9076, %r9072, %r9073, 3;
	shf.l.wrap.b32 	%r9077, %r9073, %r9072, 3;
	mov.b64 	%rd13975, {%r9077, %r9076};
	xor.b64  	%rd13976, %rd13974, %rd13975;
	shr.u64 	%rd13977, %rd13945, 6;
	xor.b64  	%rd13978, %rd13976, %rd13977;
	add.s64 	%rd13979, %rd13973, %rd13623;
	add.s64 	%rd13980, %rd13979, %rd13830;
	add.s64 	%rd13981, %rd13980, %rd13978;
	mov.b64 	{%r9078, %r9079}, %rd13669;
	shf.l.wrap.b32 	%r9080, %r9079, %r9078, 31;
	shf.l.wrap.b32 	%r9081, %r9078, %r9079, 31;
	mov.b64 	%rd13982, {%r9081, %r9080};
	shf.l.wrap.b32 	%r9082, %r9079, %r9078, 24;
	shf.l.wrap.b32 	%r9083, %r9078, %r9079, 24;
	mov.b64 	%rd13983, {%r9083, %r9082};
	xor.b64  	%rd13984, %rd13982, %rd13983;
	shr.u64 	%rd13985, %rd13669, 7;
	xor.b64  	%rd13986, %rd13984, %rd13985;
	mov.b64 	{%r9084, %r9085}, %rd13968;
	shf.l.wrap.b32 	%r9086, %r9085, %r9084, 13;
	shf.l.wrap.b32 	%r9087, %r9084, %r9085, 13;
	mov.b64 	%rd13987, {%r9087, %r9086};
	shf.l.wrap.b32 	%r9088, %r9084, %r9085, 3;
	shf.l.wrap.b32 	%r9089, %r9085, %r9084, 3;
	mov.b64 	%rd13988, {%r9089, %r9088};
	xor.b64  	%rd13989, %rd13987, %rd13988;
	shr.u64 	%rd13990, %rd13968, 6;
	xor.b64  	%rd13991, %rd13989, %rd13990;
	add.s64 	%rd13992, %rd13986, %rd13646;
	add.s64 	%rd13993, %rd13992, %rd13853;
	add.s64 	%rd13994, %rd13993, %rd13991;
	mov.b64 	{%r9090, %r9091}, %rd13692;
	shf.l.wrap.b32 	%r9092, %r9091, %r9090, 31;
	shf.l.wrap.b32 	%r9093, %r9090, %r9091, 31;
	mov.b64 	%rd13995, {%r9093, %r9092};
	shf.l.wrap.b32 	%r9094, %r9091, %r9090, 24;
	shf.l.wrap.b32 	%r9095, %r9090, %r9091, 24;
	mov.b64 	%rd13996, {%r9095, %r9094};
	xor.b64  	%rd13997, %rd13995, %rd13996;
	shr.u64 	%rd13998, %rd13692, 7;
	xor.b64  	%rd13999, %rd13997, %rd13998;
	mov.b64 	{%r9096, %r9097}, %rd13981;
	shf.l.wrap.b32 	%r9098, %r9097, %r9096, 13;
	shf.l.wrap.b32 	%r9099, %r9096, %r9097, 13;
	mov.b64 	%rd14000, {%r9099, %r9098};
	shf.l.wrap.b32 	%r9100, %r9096, %r9097, 3;
	shf.l.wrap.b32 	%r9101, %r9097, %r9096, 3;
	mov.b64 	%rd14001, {%r9101, %r9100};
	xor.b64  	%rd14002, %rd14000, %rd14001;
	shr.u64 	%rd14003, %rd13981, 6;
	xor.b64  	%rd14004, %rd14002, %rd14003;
	add.s64 	%rd14005, %rd13999, %rd13669;
	add.s64 	%rd14006, %rd14005, %rd13876;
	add.s64 	%rd14007, %rd14006, %rd14004;
	mov.b64 	{%r9102, %r9103}, %rd13715;
	shf.l.wrap.b32 	%r9104, %r9103, %r9102, 31;
	shf.l.wrap.b32 	%r9105, %r9102, %r9103, 31;
	mov.b64 	%rd14008, {%r9105, %r9104};
	shf.l.wrap.b32 	%r9106, %r9103, %r9102, 24;
	shf.l.wrap.b32 	%r9107, %r9102, %r9103, 24;
	mov.b64 	%rd14009, {%r9107, %r9106};
	xor.b64  	%rd14010, %rd14008, %rd14009;
	shr.u64 	%rd14011, %rd13715, 7;
	xor.b64  	%rd14012, %rd14010, %rd14011;
	mov.b64 	{%r9108, %r9109}, %rd13994;
	shf.l.wrap.b32 	%r9110, %r9109, %r9108, 13;
	shf.l.wrap.b32 	%r9111, %r9108, %r9109, 13;
	mov.b64 	%rd14013, {%r9111, %r9110};
	shf.l.wrap.b32 	%r9112, %r9108, %r9109, 3;
	shf.l.wrap.b32 	%r9113, %r9109, %r9108, 3;
	mov.b64 	%rd14014, {%r9113, %r9112};
	xor.b64  	%rd14015, %rd14013, %rd14014;
	shr.u64 	%rd14016, %rd13994, 6;
	xor.b64  	%rd14017, %rd14015, %rd14016;
	add.s64 	%rd14018, %rd14012, %rd13692;
	add.s64 	%rd14019, %rd14018, %rd13899;
	add.s64 	%rd14020, %rd14019, %rd14017;
	mov.b64 	{%r9114, %r9115}, %rd13738;
	shf.l.wrap.b32 	%r9116, %r9115, %r9114, 31;
	shf.l.wrap.b32 	%r9117, %r9114, %r9115, 31;
	mov.b64 	%rd14021, {%r9117, %r9116};
	shf.l.wrap.b32 	%r9118, %r9115, %r9114, 24;
	shf.l.wrap.b32 	%r9119, %r9114, %r9115, 24;
	mov.b64 	%rd14022, {%r9119, %r9118};
	xor.b64  	%rd14023, %rd14021, %rd14022;
	shr.u64 	%rd14024, %rd13738, 7;
	xor.b64  	%rd14025, %rd14023, %rd14024;
	mov.b64 	{%r9120, %r9121}, %rd14007;
	shf.l.wrap.b32 	%r9122, %r9121, %r9120, 13;
	shf.l.wrap.b32 	%r9123, %r9120, %r9121, 13;
	mov.b64 	%rd14026, {%r9123, %r9122};
	shf.l.wrap.b32 	%r9124, %r9120, %r9121, 3;
	shf.l.wrap.b32 	%r9125, %r9121, %r9120, 3;
	mov.b64 	%rd14027, {%r9125, %r9124};
	xor.b64  	%rd14028, %rd14026, %rd14027;
	shr.u64 	%rd14029, %rd14007, 6;
	xor.b64  	%rd14030, %rd14028, %rd14029;
	add.s64 	%rd14031, %rd14025, %rd13715;
	add.s64 	%rd14032, %rd14031, %rd13922;
	add.s64 	%rd14033, %rd14032, %rd14030;
	mov.b64 	{%r9126, %r9127}, %rd13761;
	shf.l.wrap.b32 	%r9128, %r9127, %r9126, 31;
	shf.l.wrap.b32 	%r9129, %r9126, %r9127, 31;
	mov.b64 	%rd14034, {%r9129, %r9128};
	shf.l.wrap.b32 	%r9130, %r9127, %r9126, 24;
	shf.l.wrap.b32 	%r9131, %r9126, %r9127, 24;
	mov.b64 	%rd14035, {%r9131, %r9130};
	xor.b64  	%rd14036, %rd14034, %rd14035;
	shr.u64 	%rd14037, %rd13761, 7;
	xor.b64  	%rd14038, %rd14036, %rd14037;
	mov.b64 	{%r9132, %r9133}, %rd14020;
	shf.l.wrap.b32 	%r9134, %r9133, %r9132, 13;
	shf.l.wrap.b32 	%r9135, %r9132, %r9133, 13;
	mov.b64 	%rd14039, {%r9135, %r9134};
	shf.l.wrap.b32 	%r9136, %r9132, %r9133, 3;
	shf.l.wrap.b32 	%r9137, %r9133, %r9132, 3;
	mov.b64 	%rd14040, {%r9137, %r9136};
	xor.b64  	%rd14041, %rd14039, %rd14040;
	shr.u64 	%rd14042, %rd14020, 6;
	xor.b64  	%rd14043, %rd14041, %rd14042;
	add.s64 	%rd14044, %rd14038, %rd13738;
	add.s64 	%rd14045, %rd14044, %rd13945;
	add.s64 	%rd14046, %rd14045, %rd14043;
	mov.b64 	{%r9138, %r9139}, %rd13784;
	shf.l.wrap.b32 	%r9140, %r9139, %r9138, 31;
	shf.l.wrap.b32 	%r9141, %r9138, %r9139, 31;
	mov.b64 	%rd14047, {%r9141, %r9140};
	shf.l.wrap.b32 	%r9142, %r9139, %r9138, 24;
	shf.l.wrap.b32 	%r9143, %r9138, %r9139, 24;
	mov.b64 	%rd14048, {%r9143, %r9142};
	xor.b64  	%rd14049, %rd14047, %rd14048;
	shr.u64 	%rd14050, %rd13784, 7;
	xor.b64  	%rd14051, %rd14049, %rd14050;
	mov.b64 	{%r9144, %r9145}, %rd14033;
	shf.l.wrap.b32 	%r9146, %r9145, %r9144, 13;
	shf.l.wrap.b32 	%r9147, %r9144, %r9145, 13;
	mov.b64 	%rd14052, {%r9147, %r9146};
	shf.l.wrap.b32 	%r9148, %r9144, %r9145, 3;
	shf.l.wrap.b32 	%r9149, %r9145, %r9144, 3;
	mov.b64 	%rd14053, {%r9149, %r9148};
	xor.b64  	%rd14054, %rd14052, %rd14053;
	shr.u64 	%rd14055, %rd14033, 6;
	xor.b64  	%rd14056, %rd14054, %rd14055;
	add.s64 	%rd14057, %rd14051, %rd13761;
	add.s64 	%rd14058, %rd14057, %rd13968;
	add.s64 	%rd14059, %rd14058, %rd14056;
	mov.b64 	{%r9150, %r9151}, %rd13807;
	shf.l.wrap.b32 	%r9152, %r9151, %r9150, 31;
	shf.l.wrap.b32 	%r9153, %r9150, %r9151, 31;
	mov.b64 	%rd14060, {%r9153, %r9152};
	shf.l.wrap.b32 	%r9154, %r9151, %r9150, 24;
	shf.l.wrap.b32 	%r9155, %r9150, %r9151, 24;
	mov.b64 	%rd14061, {%r9155, %r9154};
	xor.b64  	%rd14062, %rd14060, %rd14061;
	shr.u64 	%rd14063, %rd13807, 7;
	xor.b64  	%rd14064, %rd14062, %rd14063;
	mov.b64 	{%r9156, %r9157}, %rd14046;
	shf.l.wrap.b32 	%r9158, %r9157, %r9156, 13;
	shf.l.wrap.b32 	%r9159, %r9156, %r9157, 13;
	mov.b64 	%rd14065, {%r9159, %r9158};
	shf.l.wrap.b32 	%r9160, %r9156, %r9157, 3;
	shf.l.wrap.b32 	%r9161, %r9157, %r9156, 3;
	mov.b64 	%rd14066, {%r9161, %r9160};
	xor.b64  	%rd14067, %rd14065, %rd14066;
	shr.u64 	%rd14068, %rd14046, 6;
	xor.b64  	%rd14069, %rd14067, %rd14068;
	add.s64 	%rd14070, %rd14064, %rd13784;
	add.s64 	%rd14071, %rd14070, %rd13981;
	add.s64 	%rd14072, %rd14071, %rd14069;
	mov.b64 	{%r9162, %r9163}, %rd13830;
	shf.l.wrap.b32 	%r9164, %r9163, %r9162, 31;
	shf.l.wrap.b32 	%r9165, %r9162, %r9163, 31;
	mov.b64 	%rd14073, {%r9165, %r9164};
	shf.l.wrap.b32 	%r9166, %r9163, %r9162, 24;
	shf.l.wrap.b32 	%r9167, %r9162, %r9163, 24;
	mov.b64 	%rd14074, {%r9167, %r9166};
	xor.b64  	%rd14075, %rd14073, %rd14074;
	shr.u64 	%rd14076, %rd13830, 7;
	xor.b64  	%rd14077, %rd14075, %rd14076;
	mov.b64 	{%r9168, %r9169}, %rd14059;
	shf.l.wrap.b32 	%r9170, %r9169, %r9168, 13;
	shf.l.wrap.b32 	%r9171, %r9168, %r9169, 13;
	mov.b64 	%rd14078, {%r9171, %r9170};
	shf.l.wrap.b32 	%r9172, %r9168, %r9169, 3;
	shf.l.wrap.b32 	%r9173, %r9169, %r9168, 3;
	mov.b64 	%rd14079, {%r9173, %r9172};
	xor.b64  	%rd14080, %rd14078, %rd14079;
	shr.u64 	%rd14081, %rd14059, 6;
	xor.b64  	%rd14082, %rd14080, %rd14081;
	add.s64 	%rd14083, %rd14077, %rd13807;
	add.s64 	%rd14084, %rd14083, %rd13994;
	add.s64 	%rd14085, %rd14084, %rd14082;
	mov.b64 	{%r9174, %r9175}, %rd13853;
	shf.l.wrap.b32 	%r9176, %r9175, %r9174, 31;
	shf.l.wrap.b32 	%r9177, %r9174, %r9175, 31;
	mov.b64 	%rd14086, {%r9177, %r9176};
	shf.l.wrap.b32 	%r9178, %r9175, %r9174, 24;
	shf.l.wrap.b32 	%r9179, %r9174, %r9175, 24;
	mov.b64 	%rd14087, {%r9179, %r9178};
	xor.b64  	%rd14088, %rd14086, %rd14087;
	shr.u64 	%rd14089, %rd13853, 7;
	xor.b64  	%rd14090, %rd14088, %rd14089;
	mov.b64 	{%r9180, %r9181}, %rd14072;
	shf.l.wrap.b32 	%r9182, %r9181, %r9180, 13;
	shf.l.wrap.b32 	%r9183, %r9180, %r9181, 13;
	mov.b64 	%rd14091, {%r9183, %r9182};
	shf.l.wrap.b32 	%r9184, %r9180, %r9181, 3;
	shf.l.wrap.b32 	%r9185, %r9181, %r9180, 3;
	mov.b64 	%rd14092, {%r9185, %r9184};
	xor.b64  	%rd14093, %rd14091, %rd14092;
	shr.u64 	%rd14094, %rd14072, 6;
	xor.b64  	%rd14095, %rd14093, %rd14094;
	add.s64 	%rd14096, %rd14090, %rd13830;
	add.s64 	%rd14097, %rd14096, %rd14007;
	add.s64 	%rd14098, %rd14097, %rd14095;
	mov.b64 	{%r9186, %r9187}, %rd13876;
	shf.l.wrap.b32 	%r9188, %r9187, %r9186, 31;
	shf.l.wrap.b32 	%r9189, %r9186, %r9187, 31;
	mov.b64 	%rd14099, {%r9189, %r9188};
	shf.l.wrap.b32 	%r9190, %r9187, %r9186, 24;
	shf.l.wrap.b32 	%r9191, %r9186, %r9187, 24;
	mov.b64 	%rd14100, {%r9191, %r9190};
	xor.b64  	%rd14101, %rd14099, %rd14100;
	shr.u64 	%rd14102, %rd13876, 7;
	xor.b64  	%rd14103, %rd14101, %rd14102;
	mov.b64 	{%r9192, %r9193}, %rd14085;
	shf.l.wrap.b32 	%r9194, %r9193, %r9192, 13;
	shf.l.wrap.b32 	%r9195, %r9192, %r9193, 13;
	mov.b64 	%rd14104, {%r9195, %r9194};
	shf.l.wrap.b32 	%r9196, %r9192, %r9193, 3;
	shf.l.wrap.b32 	%r9197, %r9193, %r9192, 3;
	mov.b64 	%rd14105, {%r9197, %r9196};
	xor.b64  	%rd14106, %rd14104, %rd14105;
	shr.u64 	%rd14107, %rd14085, 6;
	xor.b64  	%rd14108, %rd14106, %rd14107;
	add.s64 	%rd14109, %rd14103, %rd13853;
	add.s64 	%rd14110, %rd14109, %rd14020;
	add.s64 	%rd14111, %rd14110, %rd14108;
	mov.b64 	{%r9198, %r9199}, %rd13899;
	shf.l.wrap.b32 	%r9200, %r9199, %r9198, 31;
	shf.l.wrap.b32 	%r9201, %r9198, %r9199, 31;
	mov.b64 	%rd14112, {%r9201, %r9200};
	shf.l.wrap.b32 	%r9202, %r9199, %r9198, 24;
	shf.l.wrap.b32 	%r9203, %r9198, %r9199, 24;
	mov.b64 	%rd14113, {%r9203, %r9202};
	xor.b64  	%rd14114, %rd14112, %rd14113;
	shr.u64 	%rd14115, %rd13899, 7;
	xor.b64  	%rd14116, %rd14114, %rd14115;
	mov.b64 	{%r9204, %r9205}, %rd14098;
	shf.l.wrap.b32 	%r9206, %r9205, %r9204, 13;
	shf.l.wrap.b32 	%r9207, %r9204, %r9205, 13;
	mov.b64 	%rd14117, {%r9207, %r9206};
	shf.l.wrap.b32 	%r9208, %r9204, %r9205, 3;
	shf.l.wrap.b32 	%r9209, %r9205, %r9204, 3;
	mov.b64 	%rd14118, {%r9209, %r9208};
	xor.b64  	%rd14119, %rd14117, %rd14118;
	shr.u64 	%rd14120, %rd14098, 6;
	xor.b64  	%rd14121, %rd14119, %rd14120;
	add.s64 	%rd14122, %rd14116, %rd13876;
	add.s64 	%rd14123, %rd14122, %rd14033;
	add.s64 	%rd14124, %rd14123, %rd14121;
	mov.b64 	{%r9210, %r9211}, %rd13922;
	shf.l.wrap.b32 	%r9212, %r9211, %r9210, 31;
	shf.l.wrap.b32 	%r9213, %r9210, %r9211, 31;
	mov.b64 	%rd14125, {%r9213, %r9212};
	shf.l.wrap.b32 	%r9214, %r9211, %r9210, 24;
	shf.l.wrap.b32 	%r9215, %r9210, %r9211, 24;
	mov.b64 	%rd14126, {%r9215, %r9214};
	xor.b64  	%rd14127, %rd14125, %rd14126;
	shr.u64 	%rd14128, %rd13922, 7;
	xor.b64  	%rd14129, %rd14127, %rd14128;
	mov.b64 	{%r9216, %r9217}, %rd14111;
	shf.l.wrap.b32 	%r9218, %r9217, %r9216, 13;
	shf.l.wrap.b32 	%r9219, %r9216, %r9217, 13;
	mov.b64 	%rd14130, {%r9219, %r9218};
	shf.l.wrap.b32 	%r9220, %r9216, %r9217, 3;
	shf.l.wrap.b32 	%r9221, %r9217, %r9216, 3;
	mov.b64 	%rd14131, {%r9221, %r9220};
	xor.b64  	%rd14132, %rd14130, %rd14131;
	shr.u64 	%rd14133, %rd14111, 6;
	xor.b64  	%rd14134, %rd14132, %rd14133;
	add.s64 	%rd14135, %rd14129, %rd13899;
	add.s64 	%rd14136, %rd14135, %rd14046;
	add.s64 	%rd14137, %rd14136, %rd14134;
	shf.l.wrap.b32 	%r9222, %r9073, %r9072, 31;
	shf.l.wrap.b32 	%r9223, %r9072, %r9073, 31;
	mov.b64 	%rd14138, {%r9223, %r9222};
	shf.l.wrap.b32 	%r9224, %r9073, %r9072, 24;
	shf.l.wrap.b32 	%r9225, %r9072, %r9073, 24;
	mov.b64 	%rd14139, {%r9225, %r9224};
	xor.b64  	%rd14140, %rd14138, %rd14139;
	shr.u64 	%rd14141, %rd13945, 7;
	xor.b64  	%rd14142, %rd14140, %rd14141;
	mov.b64 	{%r9226, %r9227}, %rd14124;
	shf.l.wrap.b32 	%r9228, %r9227, %r9226, 13;
	shf.l.wrap.b32 	%r9229, %r9226, %r9227, 13;
	mov.b64 	%rd14143, {%r9229, %r9228};
	shf.l.wrap.b32 	%r9230, %r9226, %r9227, 3;
	shf.l.wrap.b32 	%r9231, %r9227, %r9226, 3;
	mov.b64 	%rd14144, {%r9231, %r9230};
	xor.b64  	%rd14145, %rd14143, %rd14144;
	shr.u64 	%rd14146, %rd14124, 6;
	xor.b64  	%rd14147, %rd14145, %rd14146;
	add.s64 	%rd14148, %rd14142, %rd13922;
	add.s64 	%rd14149, %rd14148, %rd14059;
	add.s64 	%rd14150, %rd14149, %rd14147;
	shf.l.wrap.b32 	%r9232, %r9085, %r9084, 31;
	shf.l.wrap.b32 	%r9233, %r9084, %r9085, 31;
	mov.b64 	%rd14151, {%r9233, %r9232};
	shf.l.wrap.b32 	%r9234, %r9085, %r9084, 24;
	shf.l.wrap.b32 	%r9235, %r9084, %r9085, 24;
	mov.b64 	%rd14152, {%r9235, %r9234};
	xor.b64  	%rd14153, %rd14151, %rd14152;
	shr.u64 	%rd14154, %rd13968, 7;
	xor.b64  	%rd14155, %rd14153, %rd14154;
	mov.b64 	{%r9236, %r9237}, %rd14137;
	shf.l.wrap.b32 	%r9238, %r9237, %r9236, 13;
	shf.l.wrap.b32 	%r9239, %r9236, %r9237, 13;
	mov.b64 	%rd14156, {%r9239, %r9238};
	shf.l.wrap.b32 	%r9240, %r9236, %r9237, 3;
	shf.l.wrap.b32 	%r9241, %r9237, %r9236, 3;
	mov.b64 	%rd14157, {%r9241, %r9240};
	xor.b64  	%rd14158, %rd14156, %rd14157;
	shr.u64 	%rd14159, %rd14137, 6;
	xor.b64  	%rd14160, %rd14158, %rd14159;
	add.s64 	%rd14161, %rd14155, %rd13945;
	add.s64 	%rd14162, %rd14161, %rd14072;
	add.s64 	%rd14163, %rd14162, %rd14160;
	shf.l.wrap.b32 	%r9242, %r9097, %r9096, 31;
	shf.l.wrap.b32 	%r9243, %r9096, %r9097, 31;
	mov.b64 	%rd14164, {%r9243, %r9242};
	shf.l.wrap.b32 	%r9244, %r9097, %r9096, 24;
	shf.l.wrap.b32 	%r9245, %r9096, %r9097, 24;
	mov.b64 	%rd14165, {%r9245, %r9244};
	xor.b64  	%rd14166, %rd14164, %rd14165;
	shr.u64 	%rd14167, %rd13981, 7;
	xor.b64  	%rd14168, %rd14166, %rd14167;
	mov.b64 	{%r9246, %r9247}, %rd14150;
	shf.l.wrap.b32 	%r9248, %r9247, %r9246, 13;
	shf.l.wrap.b32 	%r9249, %r9246, %r9247, 13;
	mov.b64 	%rd14169, {%r9249, %r9248};
	shf.l.wrap.b32 	%r9250, %r9246, %r9247, 3;
	shf.l.wrap.b32 	%r9251, %r9247, %r9246, 3;
	mov.b64 	%rd14170, {%r9251, %r9250};
	xor.b64  	%rd14171, %rd14169, %rd14170;
	shr.u64 	%rd14172, %rd14150, 6;
	xor.b64  	%rd14173, %rd14171, %rd14172;
	add.s64 	%rd14174, %rd14168, %rd13968;
	add.s64 	%rd14175, %rd14174, %rd14085;
	add.s64 	%rd14176, %rd14175, %rd14173;
	shf.l.wrap.b32 	%r9252, %r9109, %r9108, 31;
	shf.l.wrap.b32 	%r9253, %r9108, %r9109, 31;
	mov.b64 	%rd14177, {%r9253, %r9252};
	shf.l.wrap.b32 	%r9254, %r9109, %r9108, 24;
	shf.l.wrap.b32 	%r9255, %r9108, %r9109, 24;
	mov.b64 	%rd14178, {%r9255, %r9254};
	xor.b64  	%rd14179, %rd14177, %rd14178;
	shr.u64 	%rd14180, %rd13994, 7;
	xor.b64  	%rd14181, %rd14179, %rd14180;
	mov.b64 	{%r9256, %r9257}, %rd14163;
	shf.l.wrap.b32 	%r9258, %r9257, %r9256, 13;
	shf.l.wrap.b32 	%r9259, %r9256, %r9257, 13;
	mov.b64 	%rd14182, {%r9259, %r9258};
	shf.l.wrap.b32 	%r9260, %r9256, %r9257, 3;
	shf.l.wrap.b32 	%r9261, %r9257, %r9256, 3;
	mov.b64 	%rd14183, {%r9261, %r9260};
	xor.b64  	%rd14184, %rd14182, %rd14183;
	shr.u64 	%rd14185, %rd14163, 6;
	xor.b64  	%rd14186, %rd14184, %rd14185;
	add.s64 	%rd14187, %rd14181, %rd13981;
	add.s64 	%rd14188, %rd14187, %rd14098;
	add.s64 	%rd14189, %rd14188, %rd14186;
	shf.l.wrap.b32 	%r9262, %r9121, %r9120, 31;
	shf.l.wrap.b32 	%r9263, %r9120, %r9121, 31;
	mov.b64 	%rd14190, {%r9263, %r9262};
	shf.l.wrap.b32 	%r9264, %r9121, %r9120, 24;
	shf.l.wrap.b32 	%r9265, %r9120, %r9121, 24;
	mov.b64 	%rd14191, {%r9265, %r9264};
	xor.b64  	%rd14192, %rd14190, %rd14191;
	shr.u64 	%rd14193, %rd14007, 7;
	xor.b64  	%rd14194, %rd14192, %rd14193;
	mov.b64 	{%r9266, %r9267}, %rd14176;
	shf.l.wrap.b32 	%r9268, %r9267, %r9266, 13;
	shf.l.wrap.b32 	%r9269, %r9266, %r9267, 13;
	mov.b64 	%rd14195, {%r9269, %r9268};
	shf.l.wrap.b32 	%r9270, %r9266, %r9267, 3;
	shf.l.wrap.b32 	%r9271, %r9267, %r9266, 3;
	mov.b64 	%rd14196, {%r9271, %r9270};
	xor.b64  	%rd14197, %rd14195, %rd14196;
	shr.u64 	%rd14198, %rd14176, 6;
	xor.b64  	%rd14199, %rd14197, %rd14198;
	add.s64 	%rd14200, %rd14194, %rd13994;
	add.s64 	%rd14201, %rd14200, %rd14111;
	add.s64 	%rd14202, %rd14201, %rd14199;
	shf.l.wrap.b32 	%r9272, %r9133, %r9132, 31;
	shf.l.wrap.b32 	%r9273, %r9132, %r9133, 31;
	mov.b64 	%rd14203, {%r9273, %r9272};
	shf.l.wrap.b32 	%r9274, %r9133, %r9132, 24;
	shf.l.wrap.b32 	%r9275, %r9132, %r9133, 24;
	mov.b64 	%rd14204, {%r9275, %r9274};
	xor.b64  	%rd14205, %rd14203, %rd14204;
	shr.u64 	%rd14206, %rd14020, 7;
	xor.b64  	%rd14207, %rd14205, %rd14206;
	mov.b64 	{%r9276, %r9277}, %rd14189;
	shf.l.wrap.b32 	%r9278, %r9277, %r9276, 13;
	shf.l.wrap.b32 	%r9279, %r9276, %r9277, 13;
	mov.b64 	%rd14208, {%r9279, %r9278};
	shf.l.wrap.b32 	%r9280, %r9276, %r9277, 3;
	shf.l.wrap.b32 	%r9281, %r9277, %r9276, 3;
	mov.b64 	%rd14209, {%r9281, %r9280};
	xor.b64  	%rd14210, %rd14208, %rd14209;
	shr.u64 	%rd14211, %rd14189, 6;
	xor.b64  	%rd14212, %rd14210, %rd14211;
	add.s64 	%rd14213, %rd14207, %rd14007;
	add.s64 	%rd14214, %rd14213, %rd14124;
	add.s64 	%rd14215, %rd14214, %rd14212;
	shf.l.wrap.b32 	%r9282, %r9145, %r9144, 31;
	shf.l.wrap.b32 	%r9283, %r9144, %r9145, 31;
	mov.b64 	%rd14216, {%r9283, %r9282};
	shf.l.wrap.b32 	%r9284, %r9145, %r9144, 24;
	shf.l.wrap.b32 	%r9285, %r9144, %r9145, 24;
	mov.b64 	%rd14217, {%r9285, %r9284};
	xor.b64  	%rd14218, %rd14216, %rd14217;
	shr.u64 	%rd14219, %rd14033, 7;
	xor.b64  	%rd14220, %rd14218, %rd14219;
	mov.b64 	{%r9286, %r9287}, %rd14202;
	shf.l.wrap.b32 	%r9288, %r9287, %r9286, 13;
	shf.l.wrap.b32 	%r9289, %r9286, %r9287, 13;
	mov.b64 	%rd14221, {%r9289, %r9288};
	shf.l.wrap.b32 	%r9290, %r9286, %r9287, 3;
	shf.l.wrap.b32 	%r9291, %r9287, %r9286, 3;
	mov.b64 	%rd14222, {%r9291, %r9290};
	xor.b64  	%rd14223, %rd14221, %rd14222;
	shr.u64 	%rd14224, %rd14202, 6;
	xor.b64  	%rd14225, %rd14223, %rd14224;
	add.s64 	%rd14226, %rd14220, %rd14020;
	add.s64 	%rd14227, %rd14226, %rd14137;
	add.s64 	%rd14228, %rd14227, %rd14225;
	shf.l.wrap.b32 	%r9292, %r9157, %r9156, 31;
	shf.l.wrap.b32 	%r9293, %r9156, %r9157, 31;
	mov.b64 	%rd14229, {%r9293, %r9292};
	shf.l.wrap.b32 	%r9294, %r9157, %r9156, 24;
	shf.l.wrap.b32 	%r9295, %r9156, %r9157, 24;
	mov.b64 	%rd14230, {%r9295, %r9294};
	xor.b64  	%rd14231, %rd14229, %rd14230;
	shr.u64 	%rd14232, %rd14046, 7;
	xor.b64  	%rd14233, %rd14231, %rd14232;
	mov.b64 	{%r9296, %r9297}, %rd14215;
	shf.l.wrap.b32 	%r9298, %r9297, %r9296, 13;
	shf.l.wrap.b32 	%r9299, %r9296, %r9297, 13;
	mov.b64 	%rd14234, {%r9299, %r9298};
	shf.l.wrap.b32 	%r9300, %r9296, %r9297, 3;
	shf.l.wrap.b32 	%r9301, %r9297, %r9296, 3;
	mov.b64 	%rd14235, {%r9301, %r9300};
	xor.b64  	%rd14236, %rd14234, %rd14235;
	shr.u64 	%rd14237, %rd14215, 6;
	xor.b64  	%rd14238, %rd14236, %rd14237;
	add.s64 	%rd14239, %rd14233, %rd14033;
	add.s64 	%rd14240, %rd14239, %rd14150;
	add.s64 	%rd14241, %rd14240, %rd14238;
	shf.l.wrap.b32 	%r9302, %r9169, %r9168, 31;
	shf.l.wrap.b32 	%r9303, %r9168, %r9169, 31;
	mov.b64 	%rd14242, {%r9303, %r9302};
	shf.l.wrap.b32 	%r9304, %r9169, %r9168, 24;
	shf.l.wrap.b32 	%r9305, %r9168, %r9169, 24;
	mov.b64 	%rd14243, {%r9305, %r9304};
	xor.b64  	%rd14244, %rd14242, %rd14243;
	shr.u64 	%rd14245, %rd14059, 7;
	xor.b64  	%rd14246, %rd14244, %rd14245;
	mov.b64 	{%r9306, %r9307}, %rd14228;
	shf.l.wrap.b32 	%r9308, %r9307, %r9306, 13;
	shf.l.wrap.b32 	%r9309, %r9306, %r9307, 13;
	mov.b64 	%rd14247, {%r9309, %r9308};
	shf.l.wrap.b32 	%r9310, %r9306, %r9307, 3;
	shf.l.wrap.b32 	%r9311, %r9307, %r9306, 3;
	mov.b64 	%rd14248, {%r9311, %r9310};
	xor.b64  	%rd14249, %rd14247, %rd14248;
	shr.u64 	%rd14250, %rd14228, 6;
	xor.b64  	%rd14251, %rd14249, %rd14250;
	add.s64 	%rd14252, %rd14246, %rd14046;
	add.s64 	%rd14253, %rd14252, %rd14163;
	add.s64 	%rd14254, %rd14253, %rd14251;
	shf.l.wrap.b32 	%r9312, %r9181, %r9180, 31;
	shf.l.wrap.b32 	%r9313, %r9180, %r9181, 31;
	mov.b64 	%rd14255, {%r9313, %r9312};
	shf.l.wrap.b32 	%r9314, %r9181, %r9180, 24;
	shf.l.wrap.b32 	%r9315, %r9180, %r9181, 24;
	mov.b64 	%rd14256, {%r9315, %r9314};
	xor.b64  	%rd14257, %rd14255, %rd14256;
	shr.u64 	%rd14258, %rd14072, 7;
	xor.b64  	%rd14259, %rd14257, %rd14258;
	mov.b64 	{%r9316, %r9317}, %rd14241;
	shf.l.wrap.b32 	%r9318, %r9317, %r9316, 13;
	shf.l.wrap.b32 	%r9319, %r9316, %r9317, 13;
	mov.b64 	%rd14260, {%r9319, %r9318};
	shf.l.wrap.b32 	%r9320, %r9316, %r9317, 3;
	shf.l.wrap.b32 	%r9321, %r9317, %r9316, 3;
	mov.b64 	%rd14261, {%r9321, %r9320};
	xor.b64  	%rd14262, %rd14260, %rd14261;
	shr.u64 	%rd14263, %rd14241, 6;
	xor.b64  	%rd14264, %rd14262, %rd14263;
	add.s64 	%rd14265, %rd14259, %rd14059;
	add.s64 	%rd14266, %rd14265, %rd14176;
	add.s64 	%rd14267, %rd14266, %rd14264;
	shf.l.wrap.b32 	%r9322, %r9193, %r9192, 31;
	shf.l.wrap.b32 	%r9323, %r9192, %r9193, 31;
	mov.b64 	%rd14268, {%r9323, %r9322};
	shf.l.wrap.b32 	%r9324, %r9193, %r9192, 24;
	shf.l.wrap.b32 	%r9325, %r9192, %r9193, 24;
	mov.b64 	%rd14269, {%r9325, %r9324};
	xor.b64  	%rd14270, %rd14268, %rd14269;
	shr.u64 	%rd14271, %rd14085, 7;
	xor.b64  	%rd14272, %rd14270, %rd14271;
	mov.b64 	{%r9326, %r9327}, %rd14254;
	shf.l.wrap.b32 	%r9328, %r9327, %r9326, 13;
	shf.l.wrap.b32 	%r9329, %r9326, %r9327, 13;
	mov.b64 	%rd14273, {%r9329, %r9328};
	shf.l.wrap.b32 	%r9330, %r9326, %r9327, 3;
	shf.l.wrap.b32 	%r9331, %r9327, %r9326, 3;
	mov.b64 	%rd14274, {%r9331, %r9330};
	xor.b64  	%rd14275, %rd14273, %rd14274;
	shr.u64 	%rd14276, %rd14254, 6;
	xor.b64  	%rd14277, %rd14275, %rd14276;
	add.s64 	%rd14278, %rd14272, %rd14072;
	add.s64 	%rd14279, %rd14278, %rd14189;
	add.s64 	%rd14280, %rd14279, %rd14277;
	shf.l.wrap.b32 	%r9332, %r9205, %r9204, 31;
	shf.l.wrap.b32 	%r9333, %r9204, %r9205, 31;
	mov.b64 	%rd14281, {%r9333, %r9332};
	shf.l.wrap.b32 	%r9334, %r9205, %r9204, 24;
	shf.l.wrap.b32 	%r9335, %r9204, %r9205, 24;
	mov.b64 	%rd14282, {%r9335, %r9334};
	xor.b64  	%rd14283, %rd14281, %rd14282;
	shr.u64 	%rd14284, %rd14098, 7;
	xor.b64  	%rd14285, %rd14283, %rd14284;
	mov.b64 	{%r9336, %r9337}, %rd14267;
	shf.l.wrap.b32 	%r9338, %r9337, %r9336, 13;
	shf.l.wrap.b32 	%r9339, %r9336, %r9337, 13;
	mov.b64 	%rd14286, {%r9339, %r9338};
	shf.l.wrap.b32 	%r9340, %r9336, %r9337, 3;
	shf.l.wrap.b32 	%r9341, %r9337, %r9336, 3;
	mov.b64 	%rd14287, {%r9341, %r9340};
	xor.b64  	%rd14288, %rd14286, %rd14287;
	shr.u64 	%rd14289, %rd14267, 6;
	xor.b64  	%rd14290, %rd14288, %rd14289;
	add.s64 	%rd14291, %rd14285, %rd14085;
	add.s64 	%rd14292, %rd14291, %rd14202;
	add.s64 	%rd14293, %rd14292, %rd14290;
	shf.l.wrap.b32 	%r9342, %r9217, %r9216, 31;
	shf.l.wrap.b32 	%r9343, %r9216, %r9217, 31;
	mov.b64 	%rd14294, {%r9343, %r9342};
	shf.l.wrap.b32 	%r9344, %r9217, %r9216, 24;
	shf.l.wrap.b32 	%r9345, %r9216, %r9217, 24;
	mov.b64 	%rd14295, {%r9345, %r9344};
	xor.b64  	%rd14296, %rd14294, %rd14295;
	shr.u64 	%rd14297, %rd14111, 7;
	xor.b64  	%rd14298, %rd14296, %rd14297;
	mov.b64 	{%r9346, %r9347}, %rd14280;
	shf.l.wrap.b32 	%r9348, %r9347, %r9346, 13;
	shf.l.wrap.b32 	%r9349, %r9346, %r9347, 13;
	mov.b64 	%rd14299, {%r9349, %r9348};
	shf.l.wrap.b32 	%r9350, %r9346, %r9347, 3;
	shf.l.wrap.b32 	%r9351, %r9347, %r9346, 3;
	mov.b64 	%rd14300, {%r9351, %r9350};
	xor.b64  	%rd14301, %rd14299, %rd14300;
	shr.u64 	%rd14302, %rd14280, 6;
	xor.b64  	%rd14303, %rd14301, %rd14302;
	add.s64 	%rd14304, %rd14298, %rd14098;
	add.s64 	%rd14305, %rd14304, %rd14215;
	add.s64 	%rd14306, %rd14305, %rd14303;
	shf.l.wrap.b32 	%r9352, %r9227, %r9226, 31;
	shf.l.wrap.b32 	%r9353, %r9226, %r9227, 31;
	mov.b64 	%rd14307, {%r9353, %r9352};
	shf.l.wrap.b32 	%r9354, %r9227, %r9226, 24;
	shf.l.wrap.b32 	%r9355, %r9226, %r9227, 24;
	mov.b64 	%rd14308, {%r9355, %r9354};
	xor.b64  	%rd14309, %rd14307, %rd14308;
	shr.u64 	%rd14310, %rd14124, 7;
	xor.b64  	%rd14311, %rd14309, %rd14310;
	mov.b64 	{%r9356, %r9357}, %rd14293;
	shf.l.wrap.b32 	%r9358, %r9357, %r9356, 13;
	shf.l.wrap.b32 	%r9359, %r9356, %r9357, 13;
	mov.b64 	%rd14312, {%r9359, %r9358};
	shf.l.wrap.b32 	%r9360, %r9356, %r9357, 3;
	shf.l.wrap.b32 	%r9361, %r9357, %r9356, 3;
	mov.b64 	%rd14313, {%r9361, %r9360};
	xor.b64  	%rd14314, %rd14312, %rd14313;
	shr.u64 	%rd14315, %rd14293, 6;
	xor.b64  	%rd14316, %rd14314, %rd14315;
	add.s64 	%rd14317, %rd14311, %rd14111;
	add.s64 	%rd14318, %rd14317, %rd14228;
	add.s64 	%rd14319, %rd14318, %rd14316;
	shf.l.wrap.b32 	%r9362, %r9237, %r9236, 31;
	shf.l.wrap.b32 	%r9363, %r9236, %r9237, 31;
	mov.b64 	%rd14320, {%r9363, %r9362};
	shf.l.wrap.b32 	%r9364, %r9237, %r9236, 24;
	shf.l.wrap.b32 	%r9365, %r9236, %r9237, 24;
	mov.b64 	%rd14321, {%r9365, %r9364};
	xor.b64  	%rd14322, %rd14320, %rd14321;
	shr.u64 	%rd14323, %rd14137, 7;
	xor.b64  	%rd14324, %rd14322, %rd14323;
	mov.b64 	{%r9366, %r9367}, %rd14306;
	shf.l.wrap.b32 	%r9368, %r9367, %r9366, 13;
	shf.l.wrap.b32 	%r9369, %r9366, %r9367, 13;
	mov.b64 	%rd14325, {%r9369, %r9368};
	shf.l.wrap.b32 	%r9370, %r9366, %r9367, 3;
	shf.l.wrap.b32 	%r9371, %r9367, %r9366, 3;
	mov.b64 	%rd14326, {%r9371, %r9370};
	xor.b64  	%rd14327, %rd14325, %rd14326;
	shr.u64 	%rd14328, %rd14306, 6;
	xor.b64  	%rd14329, %rd14327, %rd14328;
	add.s64 	%rd14330, %rd14324, %rd14124;
	add.s64 	%rd14331, %rd14330, %rd14241;
	add.s64 	%rd14332, %rd14331, %rd14329;
	shf.l.wrap.b32 	%r9372, %r9247, %r9246, 31;
	shf.l.wrap.b32 	%r9373, %r9246, %r9247, 31;
	mov.b64 	%rd14333, {%r9373, %r9372};
	shf.l.wrap.b32 	%r9374, %r9247, %r9246, 24;
	shf.l.wrap.b32 	%r9375, %r9246, %r9247, 24;
	mov.b64 	%rd14334, {%r9375, %r9374};
	xor.b64  	%rd14335, %rd14333, %rd14334;
	shr.u64 	%rd14336, %rd14150, 7;
	xor.b64  	%rd14337, %rd14335, %rd14336;
	mov.b64 	{%r9376, %r9377}, %rd14319;
	shf.l.wrap.b32 	%r9378, %r9377, %r9376, 13;
	shf.l.wrap.b32 	%r9379, %r9376, %r9377, 13;
	mov.b64 	%rd14338, {%r9379, %r9378};
	shf.l.wrap.b32 	%r9380, %r9376, %r9377, 3;
	shf.l.wrap.b32 	%r9381, %r9377, %r9376, 3;
	mov.b64 	%rd14339, {%r9381, %r9380};
	xor.b64  	%rd14340, %rd14338, %rd14339;
	shr.u64 	%rd14341, %rd14319, 6;
	xor.b64  	%rd14342, %rd14340, %rd14341;
	add.s64 	%rd14343, %rd14337, %rd14137;
	add.s64 	%rd14344, %rd14343, %rd14254;
	add.s64 	%rd14345, %rd14344, %rd14342;
	shf.l.wrap.b32 	%r9382, %r9257, %r9256, 31;
	shf.l.wrap.b32 	%r9383, %r9256, %r9257, 31;
	mov.b64 	%rd14346, {%r9383, %r9382};
	shf.l.wrap.b32 	%r9384, %r9257, %r9256, 24;
	shf.l.wrap.b32 	%r9385, %r9256, %r9257, 24;
	mov.b64 	%rd14347, {%r9385, %r9384};
	xor.b64  	%rd14348, %rd14346, %rd14347;
	shr.u64 	%rd14349, %rd14163, 7;
	xor.b64  	%rd14350, %rd14348, %rd14349;
	mov.b64 	{%r9386, %r9387}, %rd14332;
	shf.l.wrap.b32 	%r9388, %r9387, %r9386, 13;
	shf.l.wrap.b32 	%r9389, %r9386, %r9387, 13;
	mov.b64 	%rd14351, {%r9389, %r9388};
	shf.l.wrap.b32 	%r9390, %r9386, %r9387, 3;
	shf.l.wrap.b32 	%r9391, %r9387, %r9386, 3;
	mov.b64 	%rd14352, {%r9391, %r9390};
	xor.b64  	%rd14353, %rd14351, %rd14352;
	shr.u64 	%rd14354, %rd14332, 6;
	xor.b64  	%rd14355, %rd14353, %rd14354;
	add.s64 	%rd14356, %rd14350, %rd14150;
	add.s64 	%rd14357, %rd14356, %rd14267;
	add.s64 	%rd14358, %rd14357, %rd14355;
	shf.l.wrap.b32 	%r9392, %r9267, %r9266, 31;
	shf.l.wrap.b32 	%r9393, %r9266, %r9267, 31;
	mov.b64 	%rd14359, {%r9393, %r9392};
	shf.l.wrap.b32 	%r9394, %r9267, %r9266, 24;
	shf.l.wrap.b32 	%r9395, %r9266, %r9267, 24;
	mov.b64 	%rd14360, {%r9395, %r9394};
	xor.b64  	%rd14361, %rd14359, %rd14360;
	shr.u64 	%rd14362, %rd14176, 7;
	xor.b64  	%rd14363, %rd14361, %rd14362;
	mov.b64 	{%r9396, %r9397}, %rd14345;
	shf.l.wrap.b32 	%r9398, %r9397, %r9396, 13;
	shf.l.wrap.b32 	%r9399, %r9396, %r9397, 13;
	mov.b64 	%rd14364, {%r9399, %r9398};
	shf.l.wrap.b32 	%r9400, %r9396, %r9397, 3;
	shf.l.wrap.b32 	%r9401, %r9397, %r9396, 3;
	mov.b64 	%rd14365, {%r9401, %r9400};
	xor.b64  	%rd14366, %rd14364, %rd14365;
	shr.u64 	%rd14367, %rd14345, 6;
	xor.b64  	%rd14368, %rd14366, %rd14367;
	add.s64 	%rd14369, %rd14363, %rd14163;
	add.s64 	%rd14370, %rd14369, %rd14280;
	add.s64 	%rd14371, %rd14370, %rd14368;
	shf.l.wrap.b32 	%r9402, %r9277, %r9276, 31;
	shf.l.wrap.b32 	%r9403, %r9276, %r9277, 31;
	mov.b64 	%rd14372, {%r9403, %r9402};
	shf.l.wrap.b32 	%r9404, %r9277, %r9276, 24;
	shf.l.wrap.b32 	%r9405, %r9276, %r9277, 24;
	mov.b64 	%rd14373, {%r9405, %r9404};
	xor.b64  	%rd14374, %rd14372, %rd14373;
	shr.u64 	%rd14375, %rd14189, 7;
	xor.b64  	%rd14376, %rd14374, %rd14375;
	mov.b64 	{%r9406, %r9407}, %rd14358;
	shf.l.wrap.b32 	%r9408, %r9407, %r9406, 13;
	shf.l.wrap.b32 	%r9409, %r9406, %r9407, 13;
	mov.b64 	%rd14377, {%r9409, %r9408};
	shf.l.wrap.b32 	%r9410, %r9406, %r9407, 3;
	shf.l.wrap.b32 	%r9411, %r9407, %r9406, 3;
	mov.b64 	%rd14378, {%r9411, %r9410};
	xor.b64  	%rd14379, %rd14377, %rd14378;
	shr.u64 	%rd14380, %rd14358, 6;
	xor.b64  	%rd14381, %rd14379, %rd14380;
	add.s64 	%rd14382, %rd14376, %rd14176;
	add.s64 	%rd14383, %rd14382, %rd14293;
	add.s64 	%rd14384, %rd14383, %rd14381;
	shf.l.wrap.b32 	%r9412, %r9287, %r9286, 31;
	shf.l.wrap.b32 	%r9413, %r9286, %r9287, 31;
	mov.b64 	%rd14385, {%r9413, %r9412};
	shf.l.wrap.b32 	%r9414, %r9287, %r9286, 24;
	shf.l.wrap.b32 	%r9415, %r9286, %r9287, 24;
	mov.b64 	%rd14386, {%r9415, %r9414};
	xor.b64  	%rd14387, %rd14385, %rd14386;
	shr.u64 	%rd14388, %rd14202, 7;
	xor.b64  	%rd14389, %rd14387, %rd14388;
	mov.b64 	{%r9416, %r9417}, %rd14371;
	shf.l.wrap.b32 	%r9418, %r9417, %r9416, 13;
	shf.l.wrap.b32 	%r9419, %r9416, %r9417, 13;
	mov.b64 	%rd14390, {%r9419, %r9418};
	shf.l.wrap.b32 	%r9420, %r9416, %r9417, 3;
	shf.l.wrap.b32 	%r9421, %r9417, %r9416, 3;
	mov.b64 	%rd14391, {%r9421, %r9420};
	xor.b64  	%rd14392, %rd14390, %rd14391;
	shr.u64 	%rd14393, %rd14371, 6;
	xor.b64  	%rd14394, %rd14392, %rd14393;
	add.s64 	%rd14395, %rd14389, %rd14189;
	add.s64 	%rd14396, %rd14395, %rd14306;
	add.s64 	%rd14397, %rd14396, %rd14394;
	shf.l.wrap.b32 	%r9422, %r9297, %r9296, 31;
	shf.l.wrap.b32 	%r9423, %r9296, %r9297, 31;
	mov.b64 	%rd14398, {%r9423, %r9422};
	shf.l.wrap.b32 	%r9424, %r9297, %r9296, 24;
	shf.l.wrap.b32 	%r9425, %r9296, %r9297, 24;
	mov.b64 	%rd14399, {%r9425, %r9424};
	xor.b64  	%rd14400, %rd14398, %rd14399;
	shr.u64 	%rd14401, %rd14215, 7;
	xor.b64  	%rd14402, %rd14400, %rd14401;
	mov.b64 	{%r9426, %r9427}, %rd14384;
	shf.l.wrap.b32 	%r9428, %r9427, %r9426, 13;
	shf.l.wrap.b32 	%r9429, %r9426, %r9427, 13;
	mov.b64 	%rd14403, {%r9429, %r9428};
	shf.l.wrap.b32 	%r9430, %r9426, %r9427, 3;
	shf.l.wrap.b32 	%r9431, %r9427, %r9426, 3;
	mov.b64 	%rd14404, {%r9431, %r9430};
	xor.b64  	%rd14405, %rd14403, %rd14404;
	shr.u64 	%rd14406, %rd14384, 6;
	xor.b64  	%rd14407, %rd14405, %rd14406;
	add.s64 	%rd14408, %rd14402, %rd14202;
	add.s64 	%rd14409, %rd14408, %rd14319;
	add.s64 	%rd14410, %rd14409, %rd14407;
	shf.l.wrap.b32 	%r9432, %r9307, %r9306, 31;
	shf.l.wrap.b32 	%r9433, %r9306, %r9307, 31;
	mov.b64 	%rd14411, {%r9433, %r9432};
	shf.l.wrap.b32 	%r9434, %r9307, %r9306, 24;
	shf.l.wrap.b32 	%r9435, %r9306, %r9307, 24;
	mov.b64 	%rd14412, {%r9435, %r9434};
	xor.b64  	%rd14413, %rd14411, %rd14412;
	shr.u64 	%rd14414, %rd14228, 7;
	xor.b64  	%rd14415, %rd14413, %rd14414;
	mov.b64 	{%r9436, %r9437}, %rd14397;
	shf.l.wrap.b32 	%r9438, %r9437, %r9436, 13;
	shf.l.wrap.b32 	%r9439, %r9436, %r9437, 13;
	mov.b64 	%rd14416, {%r9439, %r9438};
	shf.l.wrap.b32 	%r9440, %r9436, %r9437, 3;
	shf.l.wrap.b32 	%r9441, %r9437, %r9436, 3;
	mov.b64 	%rd14417, {%r9441, %r9440};
	xor.b64  	%rd14418, %rd14416, %rd14417;
	shr.u64 	%rd14419, %rd14397, 6;
	xor.b64  	%rd14420, %rd14418, %rd14419;
	add.s64 	%rd14421, %rd14415, %rd14215;
	add.s64 	%rd14422, %rd14421, %rd14332;
	add.s64 	%rd14423, %rd14422, %rd14420;
	shf.l.wrap.b32 	%r9442, %r9317, %r9316, 31;
	shf.l.wrap.b32 	%r9443, %r9316, %r9317, 31;
	mov.b64 	%rd14424, {%r9443, %r9442};
	shf.l.wrap.b32 	%r9444, %r9317, %r9316, 24;
	shf.l.wrap.b32 	%r9445, %r9316, %r9317, 24;
	mov.b64 	%rd14425, {%r9445, %r9444};
	xor.b64  	%rd14426, %rd14424, %rd14425;
	shr.u64 	%rd14427, %rd14241, 7;
	xor.b64  	%rd14428, %rd14426, %rd14427;
	mov.b64 	{%r9446, %r9447}, %rd14410;
	shf.l.wrap.b32 	%r9448, %r9447, %r9446, 13;
	shf.l.wrap.b32 	%r9449, %r9446, %r9447, 13;
	mov.b64 	%rd14429, {%r9449, %r9448};
	shf.l.wrap.b32 	%r9450, %r9446, %r9447, 3;
	shf.l.wrap.b32 	%r9451, %r9447, %r9446, 3;
	mov.b64 	%rd14430, {%r9451, %r9450};
	xor.b64  	%rd14431, %rd14429, %rd14430;
	shr.u64 	%rd14432, %rd14410, 6;
	xor.b64  	%rd14433, %rd14431, %rd14432;
	add.s64 	%rd14434, %rd14428, %rd14228;
	add.s64 	%rd14435, %rd14434, %rd14345;
	add.s64 	%rd14436, %rd14435, %rd14433;
	shf.l.wrap.b32 	%r9452, %r9327, %r9326, 31;
	shf.l.wrap.b32 	%r9453, %r9326, %r9327, 31;
	mov.b64 	%rd14437, {%r9453, %r9452};
	shf.l.wrap.b32 	%r9454, %r9327, %r9326, 24;
	shf.l.wrap.b32 	%r9455, %r9326, %r9327, 24;
	mov.b64 	%rd14438, {%r9455, %r9454};
	xor.b64  	%rd14439, %rd14437, %rd14438;
	shr.u64 	%rd14440, %rd14254, 7;
	xor.b64  	%rd14441, %rd14439, %rd14440;
	mov.b64 	{%r9456, %r9457}, %rd14423;
	shf.l.wrap.b32 	%r9458, %r9457, %r9456, 13;
	shf.l.wrap.b32 	%r9459, %r9456, %r9457, 13;
	mov.b64 	%rd14442, {%r9459, %r9458};
	shf.l.wrap.b32 	%r9460, %r9456, %r9457, 3;
	shf.l.wrap.b32 	%r9461, %r9457, %r9456, 3;
	mov.b64 	%rd14443, {%r9461, %r9460};
	xor.b64  	%rd14444, %rd14442, %rd14443;
	shr.u64 	%rd14445, %rd14423, 6;
	xor.b64  	%rd14446, %rd14444, %rd14445;
	add.s64 	%rd14447, %rd14441, %rd14241;
	add.s64 	%rd14448, %rd14447, %rd14358;
	add.s64 	%rd14449, %rd14448, %rd14446;
	shf.l.wrap.b32 	%r9462, %r9337, %r9336, 31;
	shf.l.wrap.b32 	%r9463, %r9336, %r9337, 31;
	mov.b64 	%rd14450, {%r9463, %r9462};
	shf.l.wrap.b32 	%r9464, %r9337, %r9336, 24;
	shf.l.wrap.b32 	%r9465, %r9336, %r9337, 24;
	mov.b64 	%rd14451, {%r9465, %r9464};
	xor.b64  	%rd14452, %rd14450, %rd14451;
	shr.u64 	%rd14453, %rd14267, 7;
	xor.b64  	%rd14454, %rd14452, %rd14453;
	mov.b64 	{%r9466, %r9467}, %rd14436;
	shf.l.wrap.b32 	%r9468, %r9467, %r9466, 13;
	shf.l.wrap.b32 	%r9469, %r9466, %r9467, 13;
	mov.b64 	%rd14455, {%r9469, %r9468};
	shf.l.wrap.b32 	%r9470, %r9466, %r9467, 3;
	shf.l.wrap.b32 	%r9471, %r9467, %r9466, 3;
	mov.b64 	%rd14456, {%r9471, %r9470};
	xor.b64  	%rd14457, %rd14455, %rd14456;
	shr.u64 	%rd14458, %rd14436, 6;
	xor.b64  	%rd14459, %rd14457, %rd14458;
	add.s64 	%rd14460, %rd14454, %rd14254;
	add.s64 	%rd14461, %rd14460, %rd14371;
	add.s64 	%rd14462, %rd14461, %rd14459;
	shf.l.wrap.b32 	%r9472, %r9347, %r9346, 31;
	shf.l.wrap.b32 	%r9473, %r9346, %r9347, 31;
	mov.b64 	%rd14463, {%r9473, %r9472};
	shf.l.wrap.b32 	%r9474, %r9347, %r9346, 24;
	shf.l.wrap.b32 	%r9475, %r9346, %r9347, 24;
	mov.b64 	%rd14464, {%r9475, %r9474};
	xor.b64  	%rd14465, %rd14463, %rd14464;
	shr.u64 	%rd14466, %rd14280, 7;
	xor.b64  	%rd14467, %rd14465, %rd14466;
	mov.b64 	{%r9476, %r9477}, %rd14449;
	shf.l.wrap.b32 	%r9478, %r9477, %r9476, 13;
	shf.l.wrap.b32 	%r9479, %r9476, %r9477, 13;
	mov.b64 	%rd14468, {%r9479, %r9478};
	shf.l.wrap.b32 	%r9480, %r9476, %r9477, 3;
	shf.l.wrap.b32 	%r9481, %r9477, %r9476, 3;
	mov.b64 	%rd14469, {%r9481, %r9480};
	xor.b64  	%rd14470, %rd14468, %rd14469;
	shr.u64 	%rd14471, %rd14449, 6;
	xor.b64  	%rd14472, %rd14470, %rd14471;
	add.s64 	%rd14473, %rd14467, %rd14267;
	add.s64 	%rd14474, %rd14473, %rd14384;
	add.s64 	%rd14475, %rd14474, %rd14472;
	shf.l.wrap.b32 	%r9482, %r9357, %r9356, 31;
	shf.l.wrap.b32 	%r9483, %r9356, %r9357, 31;
	mov.b64 	%rd14476, {%r9483, %r9482};
	shf.l.wrap.b32 	%r9484, %r9357, %r9356, 24;
	shf.l.wrap.b32 	%r9485, %r9356, %r9357, 24;
	mov.b64 	%rd14477, {%r9485, %r9484};
	xor.b64  	%rd14478, %rd14476, %rd14477;
	shr.u64 	%rd14479, %rd14293, 7;
	xor.b64  	%rd14480, %rd14478, %rd14479;
	mov.b64 	{%r9486, %r9487}, %rd14462;
	shf.l.wrap.b32 	%r9488, %r9487, %r9486, 13;
	shf.l.wrap.b32 	%r9489, %r9486, %r9487, 13;
	mov.b64 	%rd14481, {%r9489, %r9488};
	shf.l.wrap.b32 	%r9490, %r9486, %r9487, 3;
	shf.l.wrap.b32 	%r9491, %r9487, %r9486, 3;
	mov.b64 	%rd14482, {%r9491, %r9490};
	xor.b64  	%rd14483, %rd14481, %rd14482;
	shr.u64 	%rd14484, %rd14462, 6;
	xor.b64  	%rd14485, %rd14483, %rd14484;
	add.s64 	%rd14486, %rd14480, %rd14280;
	add.s64 	%rd14487, %rd14486, %rd14397;
	add.s64 	%rd14488, %rd14487, %rd14485;
	shf.l.wrap.b32 	%r9492, %r9367, %r9366, 31;
	shf.l.wrap.b32 	%r9493, %r9366, %r9367, 31;
	mov.b64 	%rd14489, {%r9493, %r9492};
	shf.l.wrap.b32 	%r9494, %r9367, %r9366, 24;
	shf.l.wrap.b32 	%r9495, %r9366, %r9367, 24;
	mov.b64 	%rd14490, {%r9495, %r9494};
	xor.b64  	%rd14491, %rd14489, %rd14490;
	shr.u64 	%rd14492, %rd14306, 7;
	xor.b64  	%rd14493, %rd14491, %rd14492;
	mov.b64 	{%r9496, %r9497}, %rd14475;
	shf.l.wrap.b32 	%r9498, %r9497, %r9496, 13;
	shf.l.wrap.b32 	%r9499, %r9496, %r9497, 13;
	mov.b64 	%rd14494, {%r9499, %r9498};
	shf.l.wrap.b32 	%r9500, %r9496, %r9497, 3;
	shf.l.wrap.b32 	%r9501, %r9497, %r9496, 3;
	mov.b64 	%rd14495, {%r9501, %r9500};
	xor.b64  	%rd14496, %rd14494, %rd14495;
	shr.u64 	%rd14497, %rd14475, 6;
	xor.b64  	%rd14498, %rd14496, %rd14497;
	add.s64 	%rd14499, %rd14493, %rd14293;
	add.s64 	%rd14500, %rd14499, %rd14410;
	add.s64 	%rd14501, %rd14500, %rd14498;
	shf.l.wrap.b32 	%r9502, %r9377, %r9376, 31;
	shf.l.wrap.b32 	%r9503, %r9376, %r9377, 31;
	mov.b64 	%rd14502, {%r9503, %r9502};
	shf.l.wrap.b32 	%r9504, %r9377, %r9376, 24;
	shf.l.wrap.b32 	%r9505, %r9376, %r9377, 24;
	mov.b64 	%rd14503, {%r9505, %r9504};
	xor.b64  	%rd14504, %rd14502, %rd14503;
	shr.u64 	%rd14505, %rd14319, 7;
	xor.b64  	%rd14506, %rd14504, %rd14505;
	mov.b64 	{%r9506, %r9507}, %rd14488;
	shf.l.wrap.b32 	%r9508, %r9507, %r9506, 13;
	shf.l.wrap.b32 	%r9509, %r9506, %r9507, 13;
	mov.b64 	%rd14507, {%r9509, %r9508};
	shf.l.wrap.b32 	%r9510, %r9506, %r9507, 3;
	shf.l.wrap.b32 	%r9511, %r9507, %r9506, 3;
	mov.b64 	%rd14508, {%r9511, %r9510};
	xor.b64  	%rd14509, %rd14507, %rd14508;
	shr.u64 	%rd14510, %rd14488, 6;
	xor.b64  	%rd14511, %rd14509, %rd14510;
	add.s64 	%rd14512, %rd14506, %rd14306;
	add.s64 	%rd14513, %rd14512, %rd14423;
	add.s64 	%rd14514, %rd14513, %rd14511;
	shf.l.wrap.b32 	%r9512, %r9387, %r9386, 31;
	shf.l.wrap.b32 	%r9513, %r9386, %r9387, 31;
	mov.b64 	%rd14515, {%r9513, %r9512};
	shf.l.wrap.b32 	%r9514, %r9387, %r9386, 24;
	shf.l.wrap.b32 	%r9515, %r9386, %r9387, 24;
	mov.b64 	%rd14516, {%r9515, %r9514};
	xor.b64  	%rd14517, %rd14515, %rd14516;
	shr.u64 	%rd14518, %rd14332, 7;
	xor.b64  	%rd14519, %rd14517, %rd14518;
	mov.b64 	{%r9516, %r9517}, %rd14501;
	shf.l.wrap.b32 	%r9518, %r9517, %r9516, 13;
	shf.l.wrap.b32 	%r9519, %r9516, %r9517, 13;
	mov.b64 	%rd14520, {%r9519, %r9518};
	shf.l.wrap.b32 	%r9520, %r9516, %r9517, 3;
	shf.l.wrap.b32 	%r9521, %r9517, %r9516, 3;
	mov.b64 	%rd14521, {%r9521, %r9520};
	xor.b64  	%rd14522, %rd14520, %rd14521;
	shr.u64 	%rd14523, %rd14501, 6;
	xor.b64  	%rd14524, %rd14522, %rd14523;
	add.s64 	%rd14525, %rd14519, %rd14319;
	add.s64 	%rd14526, %rd14525, %rd14436;
	add.s64 	%rd14527, %rd14526, %rd14524;
	shf.l.wrap.b32 	%r9522, %r9397, %r9396, 31;
	shf.l.wrap.b32 	%r9523, %r9396, %r9397, 31;
	mov.b64 	%rd14528, {%r9523, %r9522};
	shf.l.wrap.b32 	%r9524, %r9397, %r9396, 24;
	shf.l.wrap.b32 	%r9525, %r9396, %r9397, 24;
	mov.b64 	%rd14529, {%r9525, %r9524};
	xor.b64  	%rd14530, %rd14528, %rd14529;
	shr.u64 	%rd14531, %rd14345, 7;
	xor.b64  	%rd14532, %rd14530, %rd14531;
	mov.b64 	{%r9526, %r9527}, %rd14514;
	shf.l.wrap.b32 	%r9528, %r9527, %r9526, 13;
	shf.l.wrap.b32 	%r9529, %r9526, %r9527, 13;
	mov.b64 	%rd14533, {%r9529, %r9528};
	shf.l.wrap.b32 	%r9530, %r9526, %r9527, 3;
	shf.l.wrap.b32 	%r9531, %r9527, %r9526, 3;
	mov.b64 	%rd14534, {%r9531, %r9530};
	xor.b64  	%rd14535, %rd14533, %rd14534;
	shr.u64 	%rd14536, %rd14514, 6;
	xor.b64  	%rd14537, %rd14535, %rd14536;
	add.s64 	%rd14538, %rd14532, %rd14332;
	add.s64 	%rd14539, %rd14538, %rd14449;
	add.s64 	%rd14540, %rd14539, %rd14537;
	shf.l.wrap.b32 	%r9532, %r9407, %r9406, 31;
	shf.l.wrap.b32 	%r9533, %r9406, %r9407, 31;
	mov.b64 	%rd14541, {%r9533, %r9532};
	shf.l.wrap.b32 	%r9534, %r9407, %r9406, 24;
	shf.l.wrap.b32 	%r9535, %r9406, %r9407, 24;
	mov.b64 	%rd14542, {%r9535, %r9534};
	xor.b64  	%rd14543, %rd14541, %rd14542;
	shr.u64 	%rd14544, %rd14358, 7;
	xor.b64  	%rd14545, %rd14543, %rd14544;
	mov.b64 	{%r9536, %r9537}, %rd14527;
	shf.l.wrap.b32 	%r9538, %r9537, %r9536, 13;
	shf.l.wrap.b32 	%r9539, %r9536, %r9537, 13;
	mov.b64 	%rd14546, {%r9539, %r9538};
	shf.l.wrap.b32 	%r9540, %r9536, %r9537, 3;
	shf.l.wrap.b32 	%r9541, %r9537, %r9536, 3;
	mov.b64 	%rd14547, {%r9541, %r9540};
	xor.b64  	%rd14548, %rd14546, %rd14547;
	shr.u64 	%rd14549, %rd14527, 6;
	xor.b64  	%rd14550, %rd14548, %rd14549;
	add.s64 	%rd14551, %rd14545, %rd14345;
	add.s64 	%rd14552, %rd14551, %rd14462;
	add.s64 	%rd14553, %rd14552, %rd14550;
	shf.l.wrap.b32 	%r9542, %r9417, %r9416, 31;
	shf.l.wrap.b32 	%r9543, %r9416, %r9417, 31;
	mov.b64 	%rd14554, {%r9543, %r9542};
	shf.l.wrap.b32 	%r9544, %r9417, %r9416, 24;
	shf.l.wrap.b32 	%r9545, %r9416, %r9417, 24;
	mov.b64 	%rd14555, {%r9545, %r9544};
	xor.b64  	%rd14556, %rd14554, %rd14555;
	shr.u64 	%rd14557, %rd14371, 7;
	xor.b64  	%rd14558, %rd14556, %rd14557;
	mov.b64 	{%r9546, %r9547}, %rd14540;
	shf.l.wrap.b32 	%r9548, %r9547, %r9546, 13;
	shf.l.wrap.b32 	%r9549, %r9546, %r9547, 13;
	mov.b64 	%rd14559, {%r9549, %r9548};
	shf.l.wrap.b32 	%r9550, %r9546, %r9547, 3;
	shf.l.wrap.b32 	%r9551, %r9547, %r9546, 3;
	mov.b64 	%rd14560, {%r9551, %r9550};
	xor.b64  	%rd14561, %rd14559, %rd14560;
	shr.u64 	%rd14562, %rd14540, 6;
	xor.b64  	%rd14563, %rd14561, %rd14562;
	add.s64 	%rd14564, %rd14558, %rd14358;
	add.s64 	%rd14565, %rd14564, %rd14475;
	add.s64 	%rd14566, %rd14565, %rd14563;
	shf.l.wrap.b32 	%r9552, %r9427, %r9426, 31;
	shf.l.wrap.b32 	%r9553, %r9426, %r9427, 31;
	mov.b64 	%rd14567, {%r9553, %r9552};
	shf.l.wrap.b32 	%r9554, %r9427, %r9426, 24;
	shf.l.wrap.b32 	%r9555, %r9426, %r9427, 24;
	mov.b64 	%rd14568, {%r9555, %r9554};
	xor.b64  	%rd14569, %rd14567, %rd14568;
	shr.u64 	%rd14570, %rd14384, 7;
	xor.b64  	%rd14571, %rd14569, %rd14570;
	mov.b64 	{%r9556, %r9557}, %rd14553;
	shf.l.wrap.b32 	%r9558, %r9557, %r9556, 13;
	shf.l.wrap.b32 	%r9559, %r9556, %r9557, 13;
	mov.b64 	%rd14572, {%r9559, %r9558};
	shf.l.wrap.b32 	%r9560, %r9556, %r9557, 3;
	shf.l.wrap.b32 	%r9561, %r9557, %r9556, 3;
	mov.b64 	%rd14573, {%r9561, %r9560};
	xor.b64  	%rd14574, %rd14572, %rd14573;
	shr.u64 	%rd14575, %rd14553, 6;
	xor.b64  	%rd14576, %rd14574, %rd14575;
	add.s64 	%rd14577, %rd14571, %rd14371;
	add.s64 	%rd14578, %rd14577, %rd14488;
	add.s64 	%rd14579, %rd14578, %rd14576;
	shf.l.wrap.b32 	%r9562, %r9437, %r9436, 31;
	shf.l.wrap.b32 	%r9563, %r9436, %r9437, 31;
	mov.b64 	%rd14580, {%r9563, %r9562};
	shf.l.wrap.b32 	%r9564, %r9437, %r9436, 24;
	shf.l.wrap.b32 	%r9565, %r9436, %r9437, 24;
	mov.b64 	%rd14581, {%r9565, %r9564};
	xor.b64  	%rd14582, %rd14580, %rd14581;
	shr.u64 	%rd14583, %rd14397, 7;
	xor.b64  	%rd14584, %rd14582, %rd14583;
	mov.b64 	{%r9566, %r9567}, %rd14566;
	shf.l.wrap.b32 	%r9568, %r9567, %r9566, 13;
	shf.l.wrap.b32 	%r9569, %r9566, %r9567, 13;
	mov.b64 	%rd14585, {%r9569, %r9568};
	shf.l.wrap.b32 	%r9570, %r9566, %r9567, 3;
	shf.l.wrap.b32 	%r9571, %r9567, %r9566, 3;
	mov.b64 	%rd14586, {%r9571, %r9570};
	xor.b64  	%rd14587, %rd14585, %rd14586;
	shr.u64 	%rd14588, %rd14566, 6;
	xor.b64  	%rd14589, %rd14587, %rd14588;
	add.s64 	%rd14590, %rd14584, %rd14384;
	add.s64 	%rd14591, %rd14590, %rd14501;
	add.s64 	%rd14592, %rd14591, %rd14589;
	shf.l.wrap.b32 	%r9572, %r9447, %r9446, 31;
	shf.l.wrap.b32 	%r9573, %r9446, %r9447, 31;
	mov.b64 	%rd14593, {%r9573, %r9572};
	shf.l.wrap.b32 	%r9574, %r9447, %r9446, 24;
	shf.l.wrap.b32 	%r9575, %r9446, %r9447, 24;
	mov.b64 	%rd14594, {%r9575, %r9574};
	xor.b64  	%rd14595, %rd14593, %rd14594;
	shr.u64 	%rd14596, %rd14410, 7;
	xor.b64  	%rd14597, %rd14595, %rd14596;
	mov.b64 	{%r9576, %r9577}, %rd14579;
	shf.l.wrap.b32 	%r9578, %r9577, %r9576, 13;
	shf.l.wrap.b32 	%r9579, %r9576, %r9577, 13;
	mov.b64 	%rd14598, {%r9579, %r9578};
	shf.l.wrap.b32 	%r9580, %r9576, %r9577, 3;
	shf.l.wrap.b32 	%r9581, %r9577, %r9576, 3;
	mov.b64 	%rd14599, {%r9581, %r9580};
	xor.b64  	%rd14600, %rd14598, %rd14599;
	shr.u64 	%rd14601, %rd14579, 6;
	xor.b64  	%rd14602, %rd14600, %rd14601;
	add.s64 	%rd14603, %rd14597, %rd14397;
	add.s64 	%rd14604, %rd14603, %rd14514;
	add.s64 	%rd14605, %rd14604, %rd14602;
	shf.l.wrap.b32 	%r9582, %r9457, %r9456, 31;
	shf.l.wrap.b32 	%r9583, %r9456, %r9457, 31;
	mov.b64 	%rd14606, {%r9583, %r9582};
	shf.l.wrap.b32 	%r9584, %r9457, %r9456, 24;
	shf.l.wrap.b32 	%r9585, %r9456, %r9457, 24;
	mov.b64 	%rd14607, {%r9585, %r9584};
	xor.b64  	%rd14608, %rd14606, %rd14607;
	shr.u64 	%rd14609, %rd14423, 7;
	xor.b64  	%rd14610, %rd14608, %rd14609;
	mov.b64 	{%r9586, %r9587}, %rd14592;
	shf.l.wrap.b32 	%r9588, %r9587, %r9586, 13;
	shf.l.wrap.b32 	%r9589, %r9586, %r9587, 13;
	mov.b64 	%rd14611, {%r9589, %r9588};
	shf.l.wrap.b32 	%r9590, %r9586, %r9587, 3;
	shf.l.wrap.b32 	%r9591, %r9587, %r9586, 3;
	mov.b64 	%rd14612, {%r9591, %r9590};
	xor.b64  	%rd14613, %rd14611, %rd14612;
	shr.u64 	%rd14614, %rd14592, 6;
	xor.b64  	%rd14615, %rd14613, %rd14614;
	add.s64 	%rd14616, %rd14610, %rd14410;
	add.s64 	%rd14617, %rd14616, %rd14527;
	add.s64 	%rd14618, %rd14617, %rd14615;
	shf.l.wrap.b32 	%r9592, %r9467, %r9466, 31;
	shf.l.wrap.b32 	%r9593, %r9466, %r9467, 31;
	mov.b64 	%rd14619, {%r9593, %r9592};
	shf.l.wrap.b32 	%r9594, %r9467, %r9466, 24;
	shf.l.wrap.b32 	%r9595, %r9466, %r9467, 24;
	mov.b64 	%rd14620, {%r9595, %r9594};
	xor.b64  	%rd14621, %rd14619, %rd14620;
	shr.u64 	%rd14622, %rd14436, 7;
	xor.b64  	%rd14623, %rd14621, %rd14622;
	mov.b64 	{%r9596, %r9597}, %rd14605;
	shf.l.wrap.b32 	%r9598, %r9597, %r9596, 13;
	shf.l.wrap.b32 	%r9599, %r9596, %r9597, 13;
	mov.b64 	%rd14624, {%r9599, %r9598};
	shf.l.wrap.b32 	%r9600, %r9596, %r9597, 3;
	shf.l.wrap.b32 	%r9601, %r9597, %r9596, 3;
	mov.b64 	%rd14625, {%r9601, %r9600};
	xor.b64  	%rd14626, %rd14624, %rd14625;
	shr.u64 	%rd14627, %rd14605, 6;
	xor.b64  	%rd14628, %rd14626, %rd14627;
	add.s64 	%rd14629, %rd14623, %rd14423;
	add.s64 	%rd14630, %rd14629, %rd14540;
	add.s64 	%rd14631, %rd14630, %rd14628;
	shf.l.wrap.b32 	%r9602, %r9477, %r9476, 31;
	shf.l.wrap.b32 	%r9603, %r9476, %r9477, 31;
	mov.b64 	%rd14632, {%r9603, %r9602};
	shf.l.wrap.b32 	%r9604, %r9477, %r9476, 24;
	shf.l.wrap.b32 	%r9605, %r9476, %r9477, 24;
	mov.b64 	%rd14633, {%r9605, %r9604};
	xor.b64  	%rd14634, %rd14632, %rd14633;
	shr.u64 	%rd14635, %rd14449, 7;
	xor.b64  	%rd14636, %rd14634, %rd14635;
	mov.b64 	{%r9606, %r9607}, %rd14618;
	shf.l.wrap.b32 	%r9608, %r9607, %r9606, 13;
	shf.l.wrap.b32 	%r9609, %r9606, %r9607, 13;
	mov.b64 	%rd14637, {%r9609, %r9608};
	shf.l.wrap.b32 	%r9610, %r9606, %r9607, 3;
	shf.l.wrap.b32 	%r9611, %r9607, %r9606, 3;
	mov.b64 	%rd14638, {%r9611, %r9610};
	xor.b64  	%rd14639, %rd14637, %rd14638;
	shr.u64 	%rd14640, %rd14618, 6;
	xor.b64  	%rd14641, %rd14639, %rd14640;
	add.s64 	%rd14642, %rd14636, %rd14436;
	add.s64 	%rd14643, %rd14642, %rd14553;
	add.s64 	%rd14644, %rd14643, %rd14641;
	shf.l.wrap.b32 	%r9612, %r9487, %r9486, 31;
	shf.l.wrap.b32 	%r9613, %r9486, %r9487, 31;
	mov.b64 	%rd14645, {%r9613, %r9612};
	shf.l.wrap.b32 	%r9614, %r9487, %r9486, 24;
	shf.l.wrap.b32 	%r9615, %r9486, %r9487, 24;
	mov.b64 	%rd14646, {%r9615, %r9614};
	xor.b64  	%rd14647, %rd14645, %rd14646;
	shr.u64 	%rd14648, %rd14462, 7;
	xor.b64  	%rd14649, %rd14647, %rd14648;
	mov.b64 	{%r9616, %r9617}, %rd14631;
	shf.l.wrap.b32 	%r9618, %r9617, %r9616, 13;
	shf.l.wrap.b32 	%r9619, %r9616, %r9617, 13;
	mov.b64 	%rd14650, {%r9619, %r9618};
	shf.l.wrap.b32 	%r9620, %r9616, %r9617, 3;
	shf.l.wrap.b32 	%r9621, %r9617, %r9616, 3;
	mov.b64 	%rd14651, {%r9621, %r9620};
	xor.b64  	%rd14652, %rd14650, %rd14651;
	shr.u64 	%rd14653, %rd14631, 6;
	xor.b64  	%rd14654, %rd14652, %rd14653;
	add.s64 	%rd14655, %rd14649, %rd14449;
	add.s64 	%rd14656, %rd14655, %rd14566;
	add.s64 	%rd14657, %rd14656, %rd14654;
	shf.l.wrap.b32 	%r9622, %r9497, %r9496, 31;
	shf.l.wrap.b32 	%r9623, %r9496, %r9497, 31;
	mov.b64 	%rd14658, {%r9623, %r9622};
	shf.l.wrap.b32 	%r9624, %r9497, %r9496, 24;
	shf.l.wrap.b32 	%r9625, %r9496, %r9497, 24;
	mov.b64 	%rd14659, {%r9625, %r9624};
	xor.b64  	%rd14660, %rd14658, %rd14659;
	shr.u64 	%rd14661, %rd14475, 7;
	xor.b64  	%rd14662, %rd14660, %rd14661;
	mov.b64 	{%r9626, %r9627}, %rd14644;
	shf.l.wrap.b32 	%r9628, %r9627, %r9626, 13;
	shf.l.wrap.b32 	%r9629, %r9626, %r9627, 13;
	mov.b64 	%rd14663, {%r9629, %r9628};
	shf.l.wrap.b32 	%r9630, %r9626, %r9627, 3;
	shf.l.wrap.b32 	%r9631, %r9627, %r9626, 3;
	mov.b64 	%rd14664, {%r9631, %r9630};
	xor.b64  	%rd14665, %rd14663, %rd14664;
	shr.u64 	%rd14666, %rd14644, 6;
	xor.b64  	%rd14667, %rd14665, %rd14666;
	add.s64 	%rd14668, %rd14662, %rd14462;
	add.s64 	%rd14669, %rd14668, %rd14579;
	add.s64 	%rd14670, %rd14669, %rd14667;
	shf.l.wrap.b32 	%r9632, %r9507, %r9506, 31;
	shf.l.wrap.b32 	%r9633, %r9506, %r9507, 31;
	mov.b64 	%rd14671, {%r9633, %r9632};
	shf.l.wrap.b32 	%r9634, %r9507, %r9506, 24;
	shf.l.wrap.b32 	%r9635, %r9506, %r9507, 24;
	mov.b64 	%rd14672, {%r9635, %r9634};
	xor.b64  	%rd14673, %rd14671, %rd14672;
	shr.u64 	%rd14674, %rd14488, 7;
	xor.b64  	%rd14675, %rd14673, %rd14674;
	mov.b64 	{%r9636, %r9637}, %rd14657;
	shf.l.wrap.b32 	%r9638, %r9637, %r9636, 13;
	shf.l.wrap.b32 	%r9639, %r9636, %r9637, 13;
	mov.b64 	%rd14676, {%r9639, %r9638};
	shf.l.wrap.b32 	%r9640, %r9636, %r9637, 3;
	shf.l.wrap.b32 	%r9641, %r9637, %r9636, 3;
	mov.b64 	%rd14677, {%r9641, %r9640};
	xor.b64  	%rd14678, %rd14676, %rd14677;
	shr.u64 	%rd14679, %rd14657, 6;
	xor.b64  	%rd14680, %rd14678, %rd14679;
	add.s64 	%rd14681, %rd14675, %rd14475;
	add.s64 	%rd14682, %rd14681, %rd14592;
	add.s64 	%rd14683, %rd14682, %rd14680;
	shf.l.wrap.b32 	%r9642, %r9517, %r9516, 31;
	shf.l.wrap.b32 	%r9643, %r9516, %r9517, 31;
	mov.b64 	%rd14684, {%r9643, %r9642};
	shf.l.wrap.b32 	%r9644, %r9517, %r9516, 24;
	shf.l.wrap.b32 	%r9645, %r9516, %r9517, 24;
	mov.b64 	%rd14685, {%r9645, %r9644};
	xor.b64  	%rd14686, %rd14684, %rd14685;
	shr.u64 	%rd14687, %rd14501, 7;
	xor.b64  	%rd14688, %rd14686, %rd14687;
	mov.b64 	{%r9646, %r9647}, %rd14670;
	shf.l.wrap.b32 	%r9648, %r9647, %r9646, 13;
	shf.l.wrap.b32 	%r9649, %r9646, %r9647, 13;
	mov.b64 	%rd14689, {%r9649, %r9648};
	shf.l.wrap.b32 	%r9650, %r9646, %r9647, 3;
	shf.l.wrap.b32 	%r9651, %r9647, %r9646, 3;
	mov.b64 	%rd14690, {%r9651, %r9650};
	xor.b64  	%rd14691, %rd14689, %rd14690;
	shr.u64 	%rd14692, %rd14670, 6;
	xor.b64  	%rd14693, %rd14691, %rd14692;
	add.s64 	%rd14694, %rd14688, %rd14488;
	add.s64 	%rd14695, %rd14694, %rd14605;
	add.s64 	%rd14696, %rd14695, %rd14693;
	shf.l.wrap.b32 	%r9652, %r9527, %r9526, 31;
	shf.l.wrap.b32 	%r9653, %r9526, %r9527, 31;
	mov.b64 	%rd14697, {%r9653, %r9652};
	shf.l.wrap.b32 	%r9654, %r9527, %r9526, 24;
	shf.l.wrap.b32 	%r9655, %r9526, %r9527, 24;
	mov.b64 	%rd14698, {%r9655, %r9654};
	xor.b64  	%rd14699, %rd14697, %rd14698;
	shr.u64 	%rd14700, %rd14514, 7;
	xor.b64  	%rd14701, %rd14699, %rd14700;
	mov.b64 	{%r9656, %r9657}, %rd14683;
	shf.l.wrap.b32 	%r9658, %r9657, %r9656, 13;
	shf.l.wrap.b32 	%r9659, %r9656, %r9657, 13;
	mov.b64 	%rd14702, {%r9659, %r9658};
	shf.l.wrap.b32 	%r9660, %r9656, %r9657, 3;
	shf.l.wrap.b32 	%r9661, %r9657, %r9656, 3;
	mov.b64 	%rd14703, {%r9661, %r9660};
	xor.b64  	%rd14704, %rd14702, %rd14703;
	shr.u64 	%rd14705, %rd14683, 6;
	xor.b64  	%rd14706, %rd14704, %rd14705;
	add.s64 	%rd14707, %rd14701, %rd14501;
	add.s64 	%rd14708, %rd14707, %rd14618;
	add.s64 	%rd14709, %rd14708, %rd14706;
	shf.l.wrap.b32 	%r9662, %r9537, %r9536, 31;
	shf.l.wrap.b32 	%r9663, %r9536, %r9537, 31;
	mov.b64 	%rd14710, {%r9663, %r9662};
	shf.l.wrap.b32 	%r9664, %r9537, %r9536, 24;
	shf.l.wrap.b32 	%r9665, %r9536, %r9537, 24;
	mov.b64 	%rd14711, {%r9665, %r9664};
	xor.b64  	%rd14712, %rd14710, %rd14711;
	shr.u64 	%rd14713, %rd14527, 7;
	xor.b64  	%rd14714, %rd14712, %rd14713;
	mov.b64 	{%r9666, %r9667}, %rd14696;
	shf.l.wrap.b32 	%r9668, %r9667, %r9666, 13;
	shf.l.wrap.b32 	%r9669, %r9666, %r9667, 13;
	mov.b64 	%rd14715, {%r9669, %r9668};
	shf.l.wrap.b32 	%r9670, %r9666, %r9667, 3;
	shf.l.wrap.b32 	%r9671, %r9667, %r9666, 3;
	mov.b64 	%rd14716, {%r9671, %r9670};
	xor.b64  	%rd14717, %rd14715, %rd14716;
	shr.u64 	%rd14718, %rd14696, 6;
	xor.b64  	%rd14719, %rd14717, %rd14718;
	add.s64 	%rd14720, %rd14714, %rd14514;
	add.s64 	%rd14721, %rd14720, %rd14631;
	add.s64 	%rd14722, %rd14721, %rd14719;
	shf.l.wrap.b32 	%r9672, %r9547, %r9546, 31;
	shf.l.wrap.b32 	%r9673, %r9546, %r9547, 31;
	mov.b64 	%rd14723, {%r9673, %r9672};
	shf.l.wrap.b32 	%r9674, %r9547, %r9546, 24;
	shf.l.wrap.b32 	%r9675, %r9546, %r9547, 24;
	mov.b64 	%rd14724, {%r9675, %r9674};
	xor.b64  	%rd14725, %rd14723, %rd14724;
	shr.u64 	%rd14726, %rd14540, 7;
	xor.b64  	%rd14727, %rd14725, %rd14726;
	mov.b64 	{%r9676, %r9677}, %rd14709;
	shf.l.wrap.b32 	%r9678, %r9677, %r9676, 13;
	shf.l.wrap.b32 	%r9679, %r9676, %r9677, 13;
	mov.b64 	%rd14728, {%r9679, %r9678};
	shf.l.wrap.b32 	%r9680, %r9676, %r9677, 3;
	shf.l.wrap.b32 	%r9681, %r9677, %r9676, 3;
	mov.b64 	%rd14729, {%r9681, %r9680};
	xor.b64  	%rd14730, %rd14728, %rd14729;
	shr.u64 	%rd14731, %rd14709, 6;
	xor.b64  	%rd14732, %rd14730, %rd14731;
	add.s64 	%rd14733, %rd14727, %rd14527;
	add.s64 	%rd14734, %rd14733, %rd14644;
	add.s64 	%rd14735, %rd14734, %rd14732;
	shf.l.wrap.b32 	%r9682, %r9557, %r9556, 31;
	shf.l.wrap.b32 	%r9683, %r9556, %r9557, 31;
	mov.b64 	%rd14736, {%r9683, %r9682};
	shf.l.wrap.b32 	%r9684, %r9557, %r9556, 24;
	shf.l.wrap.b32 	%r9685, %r9556, %r9557, 24;
	mov.b64 	%rd14737, {%r9685, %r9684};
	xor.b64  	%rd14738, %rd14736, %rd14737;
	shr.u64 	%rd14739, %rd14553, 7;
	xor.b64  	%rd14740, %rd14738, %rd14739;
	mov.b64 	{%r9686, %r9687}, %rd14722;
	shf.l.wrap.b32 	%r9688, %r9687, %r9686, 13;
	shf.l.wrap.b32 	%r9689, %r9686, %r9687, 13;
	mov.b64 	%rd14741, {%r9689, %r9688};
	shf.l.wrap.b32 	%r9690, %r9686, %r9687, 3;
	shf.l.wrap.b32 	%r9691, %r9687, %r9686, 3;
	mov.b64 	%rd14742, {%r9691, %r9690};
	xor.b64  	%rd14743, %rd14741, %rd14742;
	shr.u64 	%rd14744, %rd14722, 6;
	xor.b64  	%rd14745, %rd14743, %rd14744;
	add.s64 	%rd14746, %rd14740, %rd14540;
	add.s64 	%rd14747, %rd14746, %rd14657;
	add.s64 	%rd14748, %rd14747, %rd14745;
	shf.l.wrap.b32 	%r9692, %r9567, %r9566, 31;
	shf.l.wrap.b32 	%r9693, %r9566, %r9567, 31;
	mov.b64 	%rd14749, {%r9693, %r9692};
	shf.l.wrap.b32 	%r9694, %r9567, %r9566, 24;
	shf.l.wrap.b32 	%r9695, %r9566, %r9567, 24;
	mov.b64 	%rd14750, {%r9695, %r9694};
	xor.b64  	%rd14751, %rd14749, %rd14750;
	shr.u64 	%rd14752, %rd14566, 7;
	xor.b64  	%rd14753, %rd14751, %rd14752;
	mov.b64 	{%r9696, %r9697}, %rd14735;
	shf.l.wrap.b32 	%r9698, %r9697, %r9696, 13;
	shf.l.wrap.b32 	%r9699, %r9696, %r9697, 13;
	mov.b64 	%rd14754, {%r9699, %r9698};
	shf.l.wrap.b32 	%r9700, %r9696, %r9697, 3;
	shf.l.wrap.b32 	%r9701, %r9697, %r9696, 3;
	mov.b64 	%rd14755, {%r9701, %r9700};
	xor.b64  	%rd14756, %rd14754, %rd14755;
	shr.u64 	%rd14757, %rd14735, 6;
	xor.b64  	%rd14758, %rd14756, %rd14757;
	add.s64 	%rd14759, %rd14753, %rd14553;
	add.s64 	%rd14760, %rd14759, %rd14670;
	add.s64 	%rd14761, %rd14760, %rd14758;
	shf.l.wrap.b32 	%r9702, %r9577, %r9576, 31;
	shf.l.wrap.b32 	%r9703, %r9576, %r9577, 31;
	mov.b64 	%rd14762, {%r9703, %r9702};
	shf.l.wrap.b32 	%r9704, %r9577, %r9576, 24;
	shf.l.wrap.b32 	%r9705, %r9576, %r9577, 24;
	mov.b64 	%rd14763, {%r9705, %r9704};
	xor.b64  	%rd14764, %rd14762, %rd14763;
	shr.u64 	%rd14765, %rd14579, 7;
	xor.b64  	%rd14766, %rd14764, %rd14765;
	mov.b64 	{%r9706, %r9707}, %rd14748;
	shf.l.wrap.b32 	%r9708, %r9707, %r9706, 13;
	shf.l.wrap.b32 	%r9709, %r9706, %r9707, 13;
	mov.b64 	%rd14767, {%r9709, %r9708};
	shf.l.wrap.b32 	%r9710, %r9706, %r9707, 3;
	shf.l.wrap.b32 	%r9711, %r9707, %r9706, 3;
	mov.b64 	%rd14768, {%r9711, %r9710};
	xor.b64  	%rd14769, %rd14767, %rd14768;
	shr.u64 	%rd14770, %rd14748, 6;
	xor.b64  	%rd14771, %rd14769, %rd14770;
	add.s64 	%rd14772, %rd14766, %rd14566;
	add.s64 	%rd14773, %rd14772, %rd14683;
	add.s64 	%rd14774, %rd14773, %rd14771;
	shf.l.wrap.b32 	%r9712, %r9587, %r9586, 31;
	shf.l.wrap.b32 	%r9713, %r9586, %r9587, 31;
	mov.b64 	%rd14775, {%r9713, %r9712};
	shf.l.wrap.b32 	%r9714, %r9587, %r9586, 24;
	shf.l.wrap.b32 	%r9715, %r9586, %r9587, 24;
	mov.b64 	%rd14776, {%r9715, %r9714};
	xor.b64  	%rd14777, %rd14775, %rd14776;
	shr.u64 	%rd14778, %rd14592, 7;
	xor.b64  	%rd14779, %rd14777, %rd14778;
	mov.b64 	{%r9716, %r9717}, %rd14761;
	shf.l.wrap.b32 	%r9718, %r9717, %r9716, 13;
	shf.l.wrap.b32 	%r9719, %r9716, %r9717, 13;
	mov.b64 	%rd14780, {%r9719, %r9718};
	shf.l.wrap.b32 	%r9720, %r9716, %r9717, 3;
	shf.l.wrap.b32 	%r9721, %r9717, %r9716, 3;
	mov.b64 	%rd14781, {%r9721, %r9720};
	xor.b64  	%rd14782, %rd14780, %rd14781;
	shr.u64 	%rd14783, %rd14761, 6;
	xor.b64  	%rd14784, %rd14782, %rd14783;
	add.s64 	%rd14785, %rd14779, %rd14579;
	add.s64 	%rd14786, %rd14785, %rd14696;
	add.s64 	%rd14787, %rd14786, %rd14784;
	shf.l.wrap.b32 	%r9722, %r9597, %r9596, 31;
	shf.l.wrap.b32 	%r9723, %r9596, %r9597, 31;
	mov.b64 	%rd14788, {%r9723, %r9722};
	shf.l.wrap.b32 	%r9724, %r9597, %r9596, 24;
	shf.l.wrap.b32 	%r9725, %r9596, %r9597, 24;
	mov.b64 	%rd14789, {%r9725, %r9724};
	xor.b64  	%rd14790, %rd14788, %rd14789;
	shr.u64 	%rd14791, %rd14605, 7;
	xor.b64  	%rd14792, %rd14790, %rd14791;
	mov.b64 	{%r9726, %r9727}, %rd14774;
	shf.l.wrap.b32 	%r9728, %r9727, %r9726, 13;
	shf.l.wrap.b32 	%r9729, %r9726, %r9727, 13;
	mov.b64 	%rd14793, {%r9729, %r9728};
	shf.l.wrap.b32 	%r9730, %r9726, %r9727, 3;
	shf.l.wrap.b32 	%r9731, %r9727, %r9726, 3;
	mov.b64 	%rd14794, {%r9731, %r9730};
	xor.b64  	%rd14795, %rd14793, %rd14794;
	shr.u64 	%rd14796, %rd14774, 6;
	xor.b64  	%rd14797, %rd14795, %rd14796;
	add.s64 	%rd14798, %rd14792, %rd14592;
	add.s64 	%rd14799, %rd14798, %rd14709;
	add.s64 	%rd14800, %rd14799, %rd14797;
	add.s64 	%rd14802, %rd1588, %rd13623;
	add.s64 	%rd14803, %rd14802, -5413767537554067089;
	add.s64 	%rd14804, %rd14802, 5963675889510395859;
	mov.b64 	{%r9732, %r9733}, %rd14803;
	shf.l.wrap.b32 	%r9734, %r9733, %r9732, 18;
	shf.l.wrap.b32 	%r9735, %r9732, %r9733, 18;
	mov.b64 	%rd14805, {%r9735, %r9734};
	shf.l.wrap.b32 	%r9736, %r9733, %r9732, 14;
	shf.l.wrap.b32 	%r9737, %r9732, %r9733, 14;
	mov.b64 	%rd14806, {%r9737, %r9736};
	xor.b64  	%rd14807, %rd14805, %rd14806;
	shf.l.wrap.b32 	%r9738, %r9732, %r9733, 23;
	shf.l.wrap.b32 	%r9739, %r9733, %r9732, 23;
	mov.b64 	%rd14808, {%r9739, %r9738};
	xor.b64  	%rd14809, %rd14807, %rd14808;
	and.b64  	%rd14810, %rd14803, 5840696475078001361;
	sub.s64 	%rd14811, 5413767537554067088, %rd14802;
	and.b64  	%rd14812, %rd14811, -7276294671716946913;
	or.b64  	%rd14813, %rd14810, %rd14812;
	add.s64 	%rd14814, %rd14813, %rd14809;
	add.s64 	%rd14816, %rd14814, %rd1601;
	add.s64 	%rd14817, %rd14816, %rd13646;
	mov.b64 	{%r9740, %r9741}, %rd14804;
	shf.l.wrap.b32 	%r9742, %r9741, %r9740, 4;
	shf.l.wrap.b32 	%r9743, %r9740, %r9741, 4;
	mov.b64 	%rd14818, {%r9743, %r9742};
	shf.l.wrap.b32 	%r9744, %r9740, %r9741, 30;
	shf.l.wrap.b32 	%r9745, %r9741, %r9740, 30;
	mov.b64 	%rd14819, {%r9745, %r9744};
	xor.b64  	%rd14820, %rd14818, %rd14819;
	shf.l.wrap.b32 	%r9746, %r9740, %r9741, 25;
	shf.l.wrap.b32 	%r9747, %r9741, %r9740, 25;
	mov.b64 	%rd14821, {%r9747, %r9746};
	xor.b64  	%rd14822, %rd14820, %rd14821;
	and.b64  	%rd14823, %rd14804, -3355664534840381901;
	add.s64 	%rd14824, %rd14822, %rd14823;
	add.s64 	%rd14825, %rd14817, %rd14824;
	add.s64 	%rd14826, %rd14817, 6625583534739731862;
	add.s64 	%rd14827, %rd14825, 5297780936934047347;
	mov.b64 	{%r9748, %r9749}, %rd14826;
	shf.l.wrap.b32 	%r9750, %r9749, %r9748, 18;
	shf.l.wrap.b32 	%r9751, %r9748, %r9749, 18;
	mov.b64 	%rd14828, {%r9751, %r9750};
	shf.l.wrap.b32 	%r9752, %r9749, %r9748, 14;
	shf.l.wrap.b32 	%r9753, %r9748, %r9749, 14;
	mov.b64 	%rd14829, {%r9753, %r9752};
	xor.b64  	%rd14830, %rd14828, %rd14829;
	shf.l.wrap.b32 	%r9754, %r9748, %r9749, 23;
	shf.l.wrap.b32 	%r9755, %r9749, %r9748, 23;
	mov.b64 	%rd14831, {%r9755, %r9754};
	xor.b64  	%rd14832, %rd14830, %rd14831;
	and.b64  	%rd14833, %rd14826, %rd14803;
	sub.s64 	%rd14834, 2597788502115043945, %rd14817;
	and.b64  	%rd14835, %rd14834, 5840696475078001361;
	or.b64  	%rd14836, %rd14833, %rd14835;
	add.s64 	%rd14837, %rd14836, %rd14832;
	add.s64 	%rd14839, %rd14837, %rd1624;
	add.s64 	%rd14840, %rd14839, %rd13669;
	mov.b64 	{%r9756, %r9757}, %rd14827;
	shf.l.wrap.b32 	%r9758, %r9757, %r9756, 4;
	shf.l.wrap.b32 	%r9759, %r9756, %r9757, 4;
	mov.b64 	%rd14841, {%r9759, %r9758};
	shf.l.wrap.b32 	%r9760, %r9756, %r9757, 30;
	shf.l.wrap.b32 	%r9761, %r9757, %r9756, 30;
	mov.b64 	%rd14842, {%r9761, %r9760};
	xor.b64  	%rd14843, %rd14841, %rd14842;
	shf.l.wrap.b32 	%r9762, %r9756, %r9757, 25;
	shf.l.wrap.b32 	%r9763, %r9757, %r9756, 25;
	mov.b64 	%rd14844, {%r9763, %r9762};
	xor.b64  	%rd14845, %rd14843, %rd14844;
	xor.b64  	%rd14846, %rd14804, 7640891576956012808;
	and.b64  	%rd14847, %rd14827, %rd14846;
	and.b64  	%rd14848, %rd14804, 7640891576956012808;
	xor.b64  	%rd14849, %rd14847, %rd14848;
	add.s64 	%rd14850, %rd14845, %rd14849;
	add.s64 	%rd14851, %rd14840, %rd14850;
	add.s64 	%rd14852, %rd14840, 6227659224458531674;
	add.s64 	%rd14853, %rd14851, -7276294671716946913;
	mov.b64 	{%r9764, %r9765}, %rd14852;
	shf.l.wrap.b32 	%r9766, %r9765, %r9764, 18;
	shf.l.wrap.b32 	%r9767, %r9764, %r9765, 18;
	mov.b64 	%rd14854, {%r9767, %r9766};
	shf.l.wrap.b32 	%r9768, %r9765, %r9764, 14;
	shf.l.wrap.b32 	%r9769, %r9764, %r9765, 14;
	mov.b64 	%rd14855, {%r9769, %r9768};
	xor.b64  	%rd14856, %rd14854, %rd14855;
	shf.l.wrap.b32 	%r9770, %r9764, %r9765, 23;
	shf.l.wrap.b32 	%r9771, %r9765, %r9764, 23;
	mov.b64 	%rd14857, {%r9771, %r9770};
	xor.b64  	%rd14858, %rd14856, %rd14857;
	and.b64  	%rd14859, %rd14852, %rd14826;
	sub.s64 	%rd14860, -6227659224458531675, %rd14840;
	and.b64  	%rd14861, %rd14803, %rd14860;
	or.b64  	%rd14862, %rd14859, %rd14861;
	add.s64 	%rd14863, %rd14862, %rd14858;
	add.s64 	%rd14864, %rd14863, %rd1650;
	add.s64 	%rd14865, %rd14864, %rd13692;
	mov.b64 	{%r9772, %r9773}, %rd14853;
	shf.l.wrap.b32 	%r9774, %r9773, %r9772, 4;
	shf.l.wrap.b32 	%r9775, %r9772, %r9773, 4;
	mov.b64 	%rd14866, {%r9775, %r9774};
	shf.l.wrap.b32 	%r9776, %r9772, %r9773, 30;
	shf.l.wrap.b32 	%r9777, %r9773, %r9772, 30;
	mov.b64 	%rd14867, {%r9777, %r9776};
	xor.b64  	%rd14868, %rd14866, %rd14867;
	shf.l.wrap.b32 	%r9778, %r9772, %r9773, 25;
	shf.l.wrap.b32 	%r9779, %r9773, %r9772, 25;
	mov.b64 	%rd14869, {%r9779, %r9778};
	xor.b64  	%rd14870, %rd14868, %rd14869;
	xor.b64  	%rd14871, %rd14827, %rd14804;
	and.b64  	%rd14872, %rd14853, %rd14871;
	and.b64  	%rd14873, %rd14827, %rd14804;
	xor.b64  	%rd14874, %rd14872, %rd14873;
	add.s64 	%rd14875, %rd14870, %rd14874;
	add.s64 	%rd14876, %rd14865, %rd14875;
	add.s64 	%rd14877, %rd14865, -4965156021675537447;
	add.s64 	%rd14878, %rd14876, 5840696475078001361;
	mov.b64 	{%r9780, %r9781}, %rd14877;
	shf.l.wrap.b32 	%r9782, %r9781, %r9780, 18;
	shf.l.wrap.b32 	%r9783, %r9780, %r9781, 18;
	mov.b64 	%rd14879, {%r9783, %r9782};
	shf.l.wrap.b32 	%r9784, %r9781, %r9780, 14;
	shf.l.wrap.b32 	%r9785, %r9780, %r9781, 14;
	mov.b64 	%rd14880, {%r9785, %r9784};
	xor.b64  	%rd14881, %rd14879, %rd14880;
	shf.l.wrap.b32 	%r9786, %r9780, %r9781, 23;
	shf.l.wrap.b32 	%r9787, %r9781, %r9780, 23;
	mov.b64 	%rd14882, {%r9787, %r9786};
	xor.b64  	%rd14883, %rd14881, %rd14882;
	and.b64  	%rd14884, %rd14877, %rd14852;
	sub.s64 	%rd14885, 4965156021675537446, %rd14865;
	and.b64  	%rd14886, %rd14826, %rd14885;
	or.b64  	%rd14887, %rd14884, %rd14886;
	add.s64 	%rd14888, %rd14887, %rd14803;
	add.s64 	%rd14889, %rd14888, %rd14883;
	add.s64 	%rd14890, %rd14889, %rd1676;
	add.s64 	%rd14891, %rd14890, %rd13715;
	mov.b64 	{%r9788, %r9789}, %rd14878;
	shf.l.wrap.b32 	%r9790, %r9789, %r9788, 4;
	shf.l.wrap.b32 	%r9791, %r9788, %r9789, 4;
	mov.b64 	%rd14892, {%r9791, %r9790};
	shf.l.wrap.b32 	%r9792, %r9788, %r9789, 30;
	shf.l.wrap.b32 	%r9793, %r9789, %r9788, 30;
	mov.b64 	%rd14893, {%r9793, %r9792};
	xor.b64  	%rd14894, %rd14892, %rd14893;
	shf.l.wrap.b32 	%r9794, %r9788, %r9789, 25;
	shf.l.wrap.b32 	%r9795, %r9789, %r9788, 25;
	mov.b64 	%rd14895, {%r9795, %r9794};
	xor.b64  	%rd14896, %rd14894, %rd14895;
	xor.b64  	%rd14897, %rd14853, %rd14827;
	and.b64  	%rd14898, %rd14878, %rd14897;
	and.b64  	%rd14899, %rd14853, %rd14827;
	xor.b64  	%rd14900, %rd14898, %rd14899;
	add.s64 	%rd14901, %rd14896, %rd14900;
	add.s64 	%rd14902, %rd14891, %rd14804;
	add.s64 	%rd14903, %rd14901, %rd14891;
	mov.b64 	{%r9796, %r9797}, %rd14902;
	shf.l.wrap.b32 	%r9798, %r9797, %r9796, 18;
	shf.l.wrap.b32 	%r9799, %r9796, %r9797, 18;
	mov.b64 	%rd14904, {%r9799, %r9798};
	shf.l.wrap.b32 	%r9800, %r9797, %r9796, 14;
	shf.l.wrap.b32 	%r9801, %r9796, %r9797, 14;
	mov.b64 	%rd14905, {%r9801, %r9800};
	xor.b64  	%rd14906, %rd14904, %rd14905;
	shf.l.wrap.b32 	%r9802, %r9796, %r9797, 23;
	shf.l.wrap.b32 	%r9803, %r9797, %r9796, 23;
	mov.b64 	%rd14907, {%r9803, %r9802};
	xor.b64  	%rd14908, %rd14906, %rd14907;
	and.b64  	%rd14909, %rd14902, %rd14877;
	not.b64 	%rd14910, %rd14902;
	and.b64  	%rd14911, %rd14852, %rd14910;
	or.b64  	%rd14912, %rd14909, %rd14911;
	add.s64 	%rd14913, %rd14912, %rd14826;
	add.s64 	%rd14914, %rd14913, %rd14908;
	add.s64 	%rd14916, %rd14914, %rd1702;
	add.s64 	%rd14917, %rd14916, %rd13738;
	mov.b64 	{%r9804, %r9805}, %rd14903;
	shf.l.wrap.b32 	%r9806, %r9805, %r9804, 4;
	shf.l.wrap.b32 	%r9807, %r9804, %r9805, 4;
	mov.b64 	%rd14918, {%r9807, %r9806};
	shf.l.wrap.b32 	%r9808, %r9804, %r9805, 30;
	shf.l.wrap.b32 	%r9809, %r9805, %r9804, 30;
	mov.b64 	%rd14919, {%r9809, %r9808};
	xor.b64  	%rd14920, %rd14918, %rd14919;
	shf.l.wrap.b32 	%r9810, %r9804, %r9805, 25;
	shf.l.wrap.b32 	%r9811, %r9805, %r9804, 25;
	mov.b64 	%rd14921, {%r9811, %r9810};
	xor.b64  	%rd14922, %rd14920, %rd14921;
	xor.b64  	%rd14923, %rd14878, %rd14853;
	and.b64  	%rd14924, %rd14903, %rd14923;
	and.b64  	%rd14925, %rd14878, %rd14853;
	xor.b64  	%rd14926, %rd14924, %rd14925;
	add.s64 	%rd14927, %rd14922, %rd14926;
	add.s64 	%rd14928, %rd14917, %rd14827;
	add.s64 	%rd14929, %rd14927, %rd14917;
	mov.b64 	{%r9812, %r9813}, %rd14928;
	shf.l.wrap.b32 	%r9814, %r9813, %r9812, 18;
	shf.l.wrap.b32 	%r9815, %r9812, %r9813, 18;
	mov.b64 	%rd14930, {%r9815, %r9814};
	shf.l.wrap.b32 	%r9816, %r9813, %r9812, 14;
	shf.l.wrap.b32 	%r9817, %r9812, %r9813, 14;
	mov.b64 	%rd14931, {%r9817, %r9816};
	xor.b64  	%rd14932, %rd14930, %rd14931;
	shf.l.wrap.b32 	%r9818, %r9812, %r9813, 23;
	shf.l.wrap.b32 	%r9819, %r9813, %r9812, 23;
	mov.b64 	%rd14933, {%r9819, %r9818};
	xor.b64  	%rd14934, %rd14932, %rd14933;
	and.b64  	%rd14935, %rd14928, %rd14902;
	not.b64 	%rd14936, %rd14928;
	and.b64  	%rd14937, %rd14877, %rd14936;
	or.b64  	%rd14938, %rd14935, %rd14937;
	add.s64 	%rd14939, %rd14938, %rd14852;
	add.s64 	%rd14940, %rd14939, %rd14934;
	add.s64 	%rd14942, %rd14940, %rd1728;
	add.s64 	%rd14943, %rd14942, %rd13761;
	mov.b64 	{%r9820, %r9821}, %rd14929;
	shf.l.wrap.b32 	%r9822, %r9821, %r9820, 4;
	shf.l.wrap.b32 	%r9823, %r9820, %r9821, 4;
	mov.b64 	%rd14944, {%r9823, %r9822};
	shf.l.wrap.b32 	%r9824, %r9820, %r9821, 30;
	shf.l.wrap.b32 	%r9825, %r9821, %r9820, 30;
	mov.b64 	%rd14945, {%r9825, %r9824};
	xor.b64  	%rd14946, %rd14944, %rd14945;
	shf.l.wrap.b32 	%r9826, %r9820, %r9821, 25;
	shf.l.wrap.b32 	%r9827, %r9821, %r9820, 25;
	mov.b64 	%rd14947, {%r9827, %r9826};
	xor.b64  	%rd14948, %rd14946, %rd14947;
	xor.b64  	%rd14949, %rd14903, %rd14878;
	and.b64  	%rd14950, %rd14929, %rd14949;
	and.b64  	%rd14951, %rd14903, %rd14878;
	xor.b64  	%rd14952, %rd14950, %rd14951;
	add.s64 	%rd14953, %rd14948, %rd14952;
	add.s64 	%rd14954, %rd14943, %rd14853;
	add.s64 	%rd14955, %rd14953, %rd14943;
	mov.b64 	{%r9828, %r9829}, %rd14954;
	shf.l.wrap.b32 	%r9830, %r9829, %r9828, 18;
	shf.l.wrap.b32 	%r9831, %r9828, %r9829, 18;
	mov.b64 	%rd14956, {%r9831, %r9830};
	shf.l.wrap.b32 	%r9832, %r9829, %r9828, 14;
	shf.l.wrap.b32 	%r9833, %r9828, %r9829, 14;
	mov.b64 	%rd14957, {%r9833, %r9832};
	xor.b64  	%rd14958, %rd14956, %rd14957;
	shf.l.wrap.b32 	%r9834, %r9828, %r9829, 23;
	shf.l.wrap.b32 	%r9835, %r9829, %r9828, 23;
	mov.b64 	%rd14959, {%r9835, %r9834};
	xor.b64  	%rd14960, %rd14958, %rd14959;
	and.b64  	%rd14961, %rd14954, %rd14928;
	not.b64 	%rd14962, %rd14954;
	and.b64  	%rd14963, %rd14902, %rd14962;
	or.b64  	%rd14964, %rd14961, %rd14963;
	add.s64 	%rd14965, %rd14964, %rd14877;
	add.s64 	%rd14966, %rd14965, %rd14960;
	add.s64 	%rd14968, %rd14966, %rd1754;
	add.s64 	%rd14969, %rd14968, %rd13784;
	mov.b64 	{%r9836, %r9837}, %rd14955;
	shf.l.wrap.b32 	%r9838, %r9837, %r9836, 4;
	shf.l.wrap.b32 	%r9839, %r9836, %r9837, 4;
	mov.b64 	%rd14970, {%r9839, %r9838};
	shf.l.wrap.b32 	%r9840, %r9836, %r9837, 30;
	shf.l.wrap.b32 	%r9841, %r9837, %r9836, 30;
	mov.b64 	%rd14971, {%r9841, %r9840};
	xor.b64  	%rd14972, %rd14970, %rd14971;
	shf.l.wrap.b32 	%r9842, %r9836, %r9837, 25;
	shf.l.wrap.b32 	%r9843, %r9837, %r9836, 25;
	mov.b64 	%rd14973, {%r9843, %r9842};
	xor.b64  	%rd14974, %rd14972, %rd14973;
	xor.b64  	%rd14975, %rd14929, %rd14903;
	and.b64  	%rd14976, %rd14955, %rd14975;
	and.b64  	%rd14977, %rd14929, %rd14903;
	xor.b64  	%rd14978, %rd14976, %rd14977;
	add.s64 	%rd14979, %rd14974, %rd14978;
	add.s64 	%rd14980, %rd14969, %rd14878;
	add.s64 	%rd14981, %rd14979, %rd14969;
	mov.b64 	{%r9844, %r9845}, %rd14980;
	shf.l.wrap.b32 	%r9846, %r9845, %r9844, 18;
	shf.l.wrap.b32 	%r9847, %r9844, %r9845, 18;
	mov.b64 	%rd14982, {%r9847, %r9846};
	shf.l.wrap.b32 	%r9848, %r9845, %r9844, 14;
	shf.l.wrap.b32 	%r9849, %r9844, %r9845, 14;
	mov.b64 	%rd14983, {%r9849, %r9848};
	xor.b64  	%rd14984, %rd14982, %rd14983;
	shf.l.wrap.b32 	%r9850, %r9844, %r9845, 23;
	shf.l.wrap.b32 	%r9851, %r9845, %r9844, 23;
	mov.b64 	%rd14985, {%r9851, %r9850};
	xor.b64  	%rd14986, %rd14984, %rd14985;
	and.b64  	%rd14987, %rd14980, %rd14954;
	not.b64 	%rd14988, %rd14980;
	and.b64  	%rd14989, %rd14928, %rd14988;
	or.b64  	%rd14990, %rd14987, %rd14989;
	add.s64 	%rd14991, %rd14990, %rd14902;
	add.s64 	%rd14992, %rd14991, %rd14986;
	add.s64 	%rd14994, %rd14992, %rd29;
	add.s64 	%rd14995, %rd14994, %rd13807;
	mov.b64 	{%r9852, %r9853}, %rd14981;
	shf.l.wrap.b32 	%r9854, %r9853, %r9852, 4;
	shf.l.wrap.b32 	%r9855, %r9852, %r9853, 4;
	mov.b64 	%rd14996, {%r9855, %r9854};
	shf.l.wrap.b32 	%r9856, %r9852, %r9853, 30;
	shf.l.wrap.b32 	%r9857, %r9853, %r9852, 30;
	mov.b64 	%rd14997, {%r9857, %r9856};
	xor.b64  	%rd14998, %rd14996, %rd14997;
	shf.l.wrap.b32 	%r9858, %r9852, %r9853, 25;
	shf.l.wrap.b32 	%r9859, %r9853, %r9852, 25;
	mov.b64 	%rd14999, {%r9859, %r9858};
	xor.b64  	%rd15000, %rd14998, %rd14999;
	xor.b64  	%rd15001, %rd14955, %rd14929;
	and.b64  	%rd15002, %rd14981, %rd15001;
	and.b64  	%rd15003, %rd14955, %rd14929;
	xor.b64  	%rd15004, %rd15002, %rd15003;
	add.s64 	%rd15005, %rd15000, %rd15004;
	add.s64 	%rd15006, %rd14995, %rd14903;
	add.s64 	%rd15007, %rd15005, %rd14995;
	mov.b64 	{%r9860, %r9861}, %rd15006;
	shf.l.wrap.b32 	%r9862, %r9861, %r9860, 18;
	shf.l.wrap.b32 	%r9863, %r9860, %r9861, 18;
	mov.b64 	%rd15008, {%r9863, %r9862};
	shf.l.wrap.b32 	%r9864, %r9861, %r9860, 14;
	shf.l.wrap.b32 	%r9865, %r9860, %r9861, 14;
	mov.b64 	%rd15009, {%r9865, %r9864};
	xor.b64  	%rd15010, %rd15008, %rd15009;
	shf.l.wrap.b32 	%r9866, %r9860, %r9861, 23;
	shf.l.wrap.b32 	%r9867, %r9861, %r9860, 23;
	mov.b64 	%rd15011, {%r9867, %r9866};
	xor.b64  	%rd15012, %rd15010, %rd15011;
	and.b64  	%rd15013, %rd15006, %rd14980;
	not.b64 	%rd15014, %rd15006;
	and.b64  	%rd15015, %rd14954, %rd15014;
	or.b64  	%rd15016, %rd15013, %rd15015;
	add.s64 	%rd15017, %rd15016, %rd14928;
	add.s64 	%rd15018, %rd15017, %rd15012;
	add.s64 	%rd15020, %rd15018, %rd30;
	add.s64 	%rd15021, %rd15020, %rd13830;
	mov.b64 	{%r9868, %r9869}, %rd15007;
	shf.l.wrap.b32 	%r9870, %r9869, %r9868, 4;
	shf.l.wrap.b32 	%r9871, %r9868, %r9869, 4;
	mov.b64 	%rd15022, {%r9871, %r9870};
	shf.l.wrap.b32 	%r9872, %r9868, %r9869, 30;
	shf.l.wrap.b32 	%r9873, %r9869, %r9868, 30;
	mov.b64 	%rd15023, {%r9873, %r9872};
	xor.b64  	%rd15024, %rd15022, %rd15023;
	shf.l.wrap.b32 	%r9874, %r9868, %r9869, 25;
	shf.l.wrap.b32 	%r9875, %r9869, %r9868, 25;
	mov.b64 	%rd15025, {%r9875, %r9874};
	xor.b64  	%rd15026, %rd15024, %rd15025;
	xor.b64  	%rd15027, %rd14981, %rd14955;
	and.b64  	%rd15028, %rd15007, %rd15027;
	and.b64  	%rd15029, %rd14981, %rd14955;
	xor.b64  	%rd15030, %rd15028, %rd15029;
	add.s64 	%rd15031, %rd15026, %rd15030;
	add.s64 	%rd15032, %rd15021, %rd14929;
	add.s64 	%rd15033, %rd15031, %rd15021;
	mov.b64 	{%r9876, %r9877}, %rd15032;
	shf.l.wrap.b32 	%r9878, %r9877, %r9876, 18;
	shf.l.wrap.b32 	%r9879, %r9876, %r9877, 18;
	mov.b64 	%rd15034, {%r9879, %r9878};
	shf.l.wrap.b32 	%r9880, %r9877, %r9876, 14;
	shf.l.wrap.b32 	%r9881, %r9876, %r9877, 14;
	mov.b64 	%rd15035, {%r9881, %r9880};
	xor.b64  	%rd15036, %rd15034, %rd15035;
	shf.l.wrap.b32 	%r9882, %r9876, %r9877, 23;
	shf.l.wrap.b32 	%r9883, %r9877, %r9876, 23;
	mov.b64 	%rd15037, {%r9883, %r9882};
	xor.b64  	%rd15038, %rd15036, %rd15037;
	and.b64  	%rd15039, %rd15032, %rd15006;
	not.b64 	%rd15040, %rd15032;
	and.b64  	%rd15041, %rd14980, %rd15040;
	or.b64  	%rd15042, %rd15039, %rd15041;
	add.s64 	%rd15043, %rd15042, %rd14954;
	add.s64 	%rd15044, %rd15043, %rd15038;
	add.s64 	%rd15046, %rd15044, %rd1830;
	add.s64 	%rd15047, %rd15046, %rd13853;
	mov.b64 	{%r9884, %r9885}, %rd15033;
	shf.l.wrap.b32 	%r9886, %r9885, %r9884, 4;
	shf.l.wrap.b32 	%r9887, %r9884, %r9885, 4;
	mov.b64 	%rd15048, {%r9887, %r9886};
	shf.l.wrap.b32 	%r9888, %r9884, %r9885, 30;
	shf.l.wrap.b32 	%r9889, %r9885, %r9884, 30;
	mov.b64 	%rd15049, {%r9889, %r9888};
	xor.b64  	%rd15050, %rd15048, %rd15049;
	shf.l.wrap.b32 	%r9890, %r9884, %r9885, 25;
	shf.l.wrap.b32 	%r9891, %r9885, %r9884, 25;
	mov.b64 	%rd15051, {%r9891, %r9890};
	xor.b64  	%rd15052, %rd15050, %rd15051;
	xor.b64  	%rd15053, %rd15007, %rd14981;
	and.b64  	%rd15054, %rd15033, %rd15053;
	and.b64  	%rd15055, %rd15007, %rd14981;
	xor.b64  	%rd15056, %rd15054, %rd15055;
	add.s64 	%rd15057, %rd15052, %rd15056;
	add.s64 	%rd15058, %rd15047, %rd14955;
	add.s64 	%rd15059, %rd15057, %rd15047;
	mov.b64 	{%r9892, %r9893}, %rd15058;
	shf.l.wrap.b32 	%r9894, %r9893, %r9892, 18;
	shf.l.wrap.b32 	%r9895, %r9892, %r9893, 18;
	mov.b64 	%rd15060, {%r9895, %r9894};
	shf.l.wrap.b32 	%r9896, %r9893, %r9892, 14;
	shf.l.wrap.b32 	%r9897, %r9892, %r9893, 14;
	mov.b64 	%rd15061, {%r9897, %r9896};
	xor.b64  	%rd15062, %rd15060, %rd15061;
	shf.l.wrap.b32 	%r9898, %r9892, %r9893, 23;
	shf.l.wrap.b32 	%r9899, %r9893, %r9892, 23;
	mov.b64 	%rd15063, {%r9899, %r9898};
	xor.b64  	%rd15064, %rd15062, %rd15063;
	and.b64  	%rd15065, %rd15058, %rd15032;
	not.b64 	%rd15066, %rd15058;
	and.b64  	%rd15067, %rd15006, %rd15066;
	or.b64  	%rd15068, %rd15065, %rd15067;
	add.s64 	%rd15069, %rd15068, %rd14980;
	add.s64 	%rd15070, %rd15069, %rd15064;
	add.s64 	%rd15072, %rd15070, %rd8494;
	add.s64 	%rd15073, %rd15072, %rd13876;
	mov.b64 	{%r9900, %r9901}, %rd15059;
	shf.l.wrap.b32 	%r9902, %r9901, %r9900, 4;
	shf.l.wrap.b32 	%r9903, %r9900, %r9901, 4;
	mov.b64 	%rd15074, {%r9903, %r9902};
	shf.l.wrap.b32 	%r9904, %r9900, %r9901, 30;
	shf.l.wrap.b32 	%r9905, %r9901, %r9900, 30;
	mov.b64 	%rd15075, {%r9905, %r9904};
	xor.b64  	%rd15076, %rd15074, %rd15075;
	shf.l.wrap.b32 	%r9906, %r9900, %r9901, 25;
	shf.l.wrap.b32 	%r9907, %r9901, %r9900, 25;
	mov.b64 	%rd15077, {%r9907, %r9906};
	xor.b64  	%rd15078, %rd15076, %rd15077;
	xor.b64  	%rd15079, %rd15033, %rd15007;
	and.b64  	%rd15080, %rd15059, %rd15079;
	and.b64  	%rd15081, %rd15033, %rd15007;
	xor.b64  	%rd15082, %rd15080, %rd15081;
	add.s64 	%rd15083, %rd15078, %rd15082;
	add.s64 	%rd15084, %rd15073, %rd14981;
	add.s64 	%rd15085, %rd15083, %rd15073;
	mov.b64 	{%r9908, %r9909}, %rd15084;
	shf.l.wrap.b32 	%r9910, %r9909, %r9908, 18;
	shf.l.wrap.b32 	%r9911, %r9908, %r9909, 18;
	mov.b64 	%rd15086, {%r9911, %r9910};
	shf.l.wrap.b32 	%r9912, %r9909, %r9908, 14;
	shf.l.wrap.b32 	%r9913, %r9908, %r9909, 14;
	mov.b64 	%rd15087, {%r9913, %r9912};
	xor.b64  	%rd15088, %rd15086, %rd15087;
	shf.l.wrap.b32 	%r9914, %r9908, %r9909, 23;
	shf.l.wrap.b32 	%r9915, %r9909, %r9908, 23;
	mov.b64 	%rd15089, {%r9915, %r9914};
	xor.b64  	%rd15090, %rd15088, %rd15089;
	and.b64  	%rd15091, %rd15084, %rd15058;
	not.b64 	%rd15092, %rd15084;
	and.b64  	%rd15093, %rd15032, %rd15092;
	or.b64  	%rd15094, %rd15091, %rd15093;
	add.s64 	%rd15095, %rd15094, %rd15006;
	add.s64 	%rd15096, %rd15095, %rd15090;
	add.s64 	%rd15097, %rd15096, %rd67;
	add.s64 	%rd15098, %rd15097, %rd13899;
	mov.b64 	{%r9916, %r9917}, %rd15085;
	shf.l.wrap.b32 	%r9918, %r9917, %r9916, 4;
	shf.l.wrap.b32 	%r9919, %r9916, %r9917, 4;
	mov.b64 	%rd15099, {%r9919, %r9918};
	shf.l.wrap.b32 	%r9920, %r9916, %r9917, 30;
	shf.l.wrap.b32 	%r9921, %r9917, %r9916, 30;
	mov.b64 	%rd15100, {%r9921, %r9920};
	xor.b64  	%rd15101, %rd15099, %rd15100;
	shf.l.wrap.b32 	%r9922, %r9916, %r9917, 25;
	shf.l.wrap.b32 	%r9923, %r9917, %r9916, 25;
	mov.b64 	%rd15102, {%r9923, %r9922};
	xor.b64  	%rd15103, %rd15101, %rd15102;
	xor.b64  	%rd15104, %rd15059, %rd15033;
	and.b64  	%rd15105, %rd15085, %rd15104;
	and.b64  	%rd15106, %rd15059, %rd15033;
	xor.b64  	%rd15107, %rd15105, %rd15106;
	add.s64 	%rd15108, %rd15103, %rd15107;
	add.s64 	%rd15109, %rd15098, %rd15007;
	add.s64 	%rd15110, %rd15108, %rd15098;
	mov.b64 	{%r9924, %r9925}, %rd15109;
	shf.l.wrap.b32 	%r9926, %r9925, %r9924, 18;
	shf.l.wrap.b32 	%r9927, %r9924, %r9925, 18;
	mov.b64 	%rd15111, {%r9927, %r9926};
	shf.l.wrap.b32 	%r9928, %r9925, %r9924, 14;
	shf.l.wrap.b32 	%r9929, %r9924, %r9925, 14;
	mov.b64 	%rd15112, {%r9929, %r9928};
	xor.b64  	%rd15113, %rd15111, %rd15112;
	shf.l.wrap.b32 	%r9930, %r9924, %r9925, 23;
	shf.l.wrap.b32 	%r9931, %r9925, %r9924, 23;
	mov.b64 	%rd15114, {%r9931, %r9930};
	xor.b64  	%rd15115, %rd15113, %rd15114;
	and.b64  	%rd15116, %rd15109, %rd15084;
	not.b64 	%rd15117, %rd15109;
	and.b64  	%rd15118, %rd15058, %rd15117;
	or.b64  	%rd15119, %rd15116, %rd15118;
	add.s64 	%rd15120, %rd15119, %rd15032;
	add.s64 	%rd15121, %rd15120, %rd15115;
	add.s64 	%rd15123, %rd15121, %rd8545;
	add.s64 	%rd15124, %rd15123, %rd13922;
	mov.b64 	{%r9932, %r9933}, %rd15110;
	shf.l.wrap.b32 	%r9934, %r9933, %r9932, 4;
	shf.l.wrap.b32 	%r9935, %r9932, %r9933, 4;
	mov.b64 	%rd15125, {%r9935, %r9934};
	shf.l.wrap.b32 	%r9936, %r9932, %r9933, 30;
	shf.l.wrap.b32 	%r9937, %r9933, %r9932, 30;
	mov.b64 	%rd15126, {%r9937, %r9936};
	xor.b64  	%rd15127, %rd15125, %rd15126;
	shf.l.wrap.b32 	%r9938, %r9932, %r9933, 25;
	shf.l.wrap.b32 	%r9939, %r9933, %r9932, 25;
	mov.b64 	%rd15128, {%r9939, %r9938};
	xor.b64  	%rd15129, %rd15127, %rd15128;
	xor.b64  	%rd15130, %rd15085, %rd15059;
	and.b64  	%rd15131, %rd15110, %rd15130;
	and.b64  	%rd15132, %rd15085, %rd15059;
	xor.b64  	%rd15133, %rd15131, %rd15132;
	add.s64 	%rd15134, %rd15129, %rd15133;
	add.s64 	%rd15135, %rd15124, %rd15033;
	add.s64 	%rd15136, %rd15134, %rd15124;
	mov.b64 	{%r9940, %r9941}, %rd15135;
	shf.l.wrap.b32 	%r9942, %r9941, %r9940, 18;
	shf.l.wrap.b32 	%r9943, %r9940, %r9941, 18;
	mov.b64 	%rd15137, {%r9943, %r9942};
	shf.l.wrap.b32 	%r9944, %r9941, %r9940, 14;
	shf.l.wrap.b32 	%r9945, %r9940, %r9941, 14;
	mov.b64 	%rd15138, {%r9945, %r9944};
	xor.b64  	%rd15139, %rd15137, %rd15138;
	shf.l.wrap.b32 	%r9946, %r9940, %r9941, 23;
	shf.l.wrap.b32 	%r9947, %r9941, %r9940, 23;
	mov.b64 	%rd15140, {%r9947, %r9946};
	xor.b64  	%rd15141, %rd15139, %rd15140;
	and.b64  	%rd15142, %rd15135, %rd15109;
	not.b64 	%rd15143, %rd15135;
	and.b64  	%rd15144, %rd15084, %rd15143;
	or.b64  	%rd15145, %rd15142, %rd15144;
	add.s64 	%rd15146, %rd15145, %rd15058;
	add.s64 	%rd15147, %rd15146, %rd15141;
	add.s64 	%rd15149, %rd15147, %rd8571;
	add.s64 	%rd15150, %rd15149, %rd13945;
	mov.b64 	{%r9948, %r9949}, %rd15136;
	shf.l.wrap.b32 	%r9950, %r9949, %r9948, 4;
	shf.l.wrap.b32 	%r9951, %r9948, %r9949, 4;
	mov.b64 	%rd15151, {%r9951, %r9950};
	shf.l.wrap.b32 	%r9952, %r9948, %r9949, 30;
	shf.l.wrap.b32 	%r9953, %r9949, %r9948, 30;
	mov.b64 	%rd15152, {%r9953, %r9952};
	xor.b64  	%rd15153, %rd15151, %rd15152;
	shf.l.wrap.b32 	%r9954, %r9948, %r9949, 25;
	shf.l.wrap.b32 	%r9955, %r9949, %r9948, 25;
	mov.b64 	%rd15154, {%r9955, %r9954};
	xor.b64  	%rd15155, %rd15153, %rd15154;
	xor.b64  	%rd15156, %rd15110, %rd15085;
	and.b64  	%rd15157, %rd15136, %rd15156;
	and.b64  	%rd15158, %rd15110, %rd15085;
	xor.b64  	%rd15159, %rd15157, %rd15158;
	add.s64 	%rd15160, %rd15155, %rd15159;
	add.s64 	%rd15161, %rd15150, %rd15059;
	add.s64 	%rd15162, %rd15160, %rd15150;
	mov.b64 	{%r9956, %r9957}, %rd15161;
	shf.l.wrap.b32 	%r9958, %r9957, %r9956, 18;
	shf.l.wrap.b32 	%r9959, %r9956, %r9957, 18;
	mov.b64 	%rd15163, {%r9959, %r9958};
	shf.l.wrap.b32 	%r9960, %r9957, %r9956, 14;
	shf.l.wrap.b32 	%r9961, %r9956, %r9957, 14;
	mov.b64 	%rd15164, {%r9961, %r9960};
	xor.b64  	%rd15165, %rd15163, %rd15164;
	shf.l.wrap.b32 	%r9962, %r9956, %r9957, 23;
	shf.l.wrap.b32 	%r9963, %r9957, %r9956, 23;
	mov.b64 	%rd15166, {%r9963, %r9962};
	xor.b64  	%rd15167, %rd15165, %rd15166;
	and.b64  	%rd15168, %rd15161, %rd15135;
	not.b64 	%rd15169, %rd15161;
	and.b64  	%rd15170, %rd15109, %rd15169;
	or.b64  	%rd15171, %rd15168, %rd15170;
	add.s64 	%rd15172, %rd15171, %rd15084;
	add.s64 	%rd15173, %rd15172, %rd15167;
	add.s64 	%rd15175, %rd15173, %rd8597;
	add.s64 	%rd15176, %rd15175, %rd13968;
	mov.b64 	{%r9964, %r9965}, %rd15162;
	shf.l.wrap.b32 	%r9966, %r9965, %r9964, 4;
	shf.l.wrap.b32 	%r9967, %r9964, %r9965, 4;
	mov.b64 	%rd15177, {%r9967, %r9966};
	shf.l.wrap.b32 	%r9968, %r9964, %r9965, 30;
	shf.l.wrap.b32 	%r9969, %r9965, %r9964, 30;
	mov.b64 	%rd15178, {%r9969, %r9968};
	xor.b64  	%rd15179, %rd15177, %rd15178;
	shf.l.wrap.b32 	%r9970, %r9964, %r9965, 25;
	shf.l.wrap.b32 	%r9971, %r9965, %r9964, 25;
	mov.b64 	%rd15180, {%r9971, %r9970};
	xor.b64  	%rd15181, %rd15179, %rd15180;
	xor.b64  	%rd15182, %rd15136, %rd15110;
	and.b64  	%rd15183, %rd15162, %rd15182;
	and.b64  	%rd15184, %rd15136, %rd15110;
	xor.b64  	%rd15185, %rd15183, %rd15184;
	add.s64 	%rd15186, %rd15181, %rd15185;
	add.s64 	%rd15187, %rd15176, %rd15085;
	add.s64 	%rd15188, %rd15186, %rd15176;
	mov.b64 	{%r9972, %r9973}, %rd15187;
	shf.l.wrap.b32 	%r9974, %r9973, %r9972, 18;
	shf.l.wrap.b32 	%r9975, %r9972, %r9973, 18;
	mov.b64 	%rd15189, {%r9975, %r9974};
	shf.l.wrap.b32 	%r9976, %r9973, %r9972, 14;
	shf.l.wrap.b32 	%r9977, %r9972, %r9973, 14;
	mov.b64 	%rd15190, {%r9977, %r9976};
	xor.b64  	%rd15191, %rd15189, %rd15190;
	shf.l.wrap.b32 	%r9978, %r9972, %r9973, 23;
	shf.l.wrap.b32 	%r9979, %r9973, %r9972, 23;
	mov.b64 	%rd15192, {%r9979, %r9978};
	xor.b64  	%rd15193, %rd15191, %rd15192;
	and.b64  	%rd15194, %rd15187, %rd15161;
	not.b64 	%rd15195, %rd15187;
	and.b64  	%rd15196, %rd15135, %rd15195;
	or.b64  	%rd15197, %rd15194, %rd15196;
	add.s64 	%rd15198, %rd15197, %rd15109;
	add.s64 	%rd15199, %rd15198, %rd15193;
	add.s64 	%rd15201, %rd15199, %rd8623;
	add.s64 	%rd15202, %rd15201, %rd13981;
	mov.b64 	{%r9980, %r9981}, %rd15188;
	shf.l.wrap.b32 	%r9982, %r9981, %r9980, 4;
	shf.l.wrap.b32 	%r9983, %r9980, %r9981, 4;
	mov.b64 	%rd15203, {%r9983, %r9982};
	shf.l.wrap.b32 	%r9984, %r9980, %r9981, 30;
	shf.l.wrap.b32 	%r9985, %r9981, %r9980, 30;
	mov.b64 	%rd15204, {%r9985, %r9984};
	xor.b64  	%rd15205, %rd15203, %rd15204;
	shf.l.wrap.b32 	%r9986, %r9980, %r9981, 25;
	shf.l.wrap.b32 	%r9987, %r9981, %r9980, 25;
	mov.b64 	%rd15206, {%r9987, %r9986};
	xor.b64  	%rd15207, %rd15205, %rd15206;
	xor.b64  	%rd15208, %rd15162, %rd15136;
	and.b64  	%rd15209, %rd15188, %rd15208;
	and.b64  	%rd15210, %rd15162, %rd15136;
	xor.b64  	%rd15211, %rd15209, %rd15210;
	add.s64 	%rd15212, %rd15207, %rd15211;
	add.s64 	%rd15213, %rd15202, %rd15110;
	add.s64 	%rd15214, %rd15212, %rd15202;
	mov.b64 	{%r9988, %r9989}, %rd15213;
	shf.l.wrap.b32 	%r9990, %r9989, %r9988, 18;
	shf.l.wrap.b32 	%r9991, %r9988, %r9989, 18;
	mov.b64 	%rd15215, {%r9991, %r9990};
	shf.l.wrap.b32 	%r9992, %r9989, %r9988, 14;
	shf.l.wrap.b32 	%r9993, %r9988, %r9989, 14;
	mov.b64 	%rd15216, {%r9993, %r9992};
	xor.b64  	%rd15217, %rd15215, %rd15216;
	shf.l.wrap.b32 	%r9994, %r9988, %r9989, 23;
	shf.l.wrap.b32 	%r9995, %r9989, %r9988, 23;
	mov.b64 	%rd15218, {%r9995, %r9994};
	xor.b64  	%rd15219, %rd15217, %rd15218;
	and.b64  	%rd15220, %rd15213, %rd15187;
	not.b64 	%rd15221, %rd15213;
	and.b64  	%rd15222, %rd15161, %rd15221;
	or.b64  	%rd15223, %rd15220, %rd15222;
	add.s64 	%rd15224, %rd15223, %rd15135;
	add.s64 	%rd15225, %rd15224, %rd15219;
	add.s64 	%rd15227, %rd15225, %rd8649;
	add.s64 	%rd15228, %rd15227, %rd13994;
	mov.b64 	{%r9996, %r9997}, %rd15214;
	shf.l.wrap.b32 	%r9998, %r9997, %r9996, 4;
	shf.l.wrap.b32 	%r9999, %r9996, %r9997, 4;
	mov.b64 	%rd15229, {%r9999, %r9998};
	shf.l.wrap.b32 	%r10000, %r9996, %r9997, 30;
	shf.l.wrap.b32 	%r10001, %r9997, %r9996, 30;
	mov.b64 	%rd15230, {%r10001, %r10000};
	xor.b64  	%rd15231, %rd15229, %rd15230;
	shf.l.wrap.b32 	%r10002, %r9996, %r9997, 25;
	shf.l.wrap.b32 	%r10003, %r9997, %r9996, 25;
	mov.b64 	%rd15232, {%r10003, %r10002};
	xor.b64  	%rd15233, %rd15231, %rd15232;
	xor.b64  	%rd15234, %rd15188, %rd15162;
	and.b64  	%rd15235, %rd15214, %rd15234;
	and.b64  	%rd15236, %rd15188, %rd15162;
	xor.b64  	%rd15237, %rd15235, %rd15236;
	add.s64 	%rd15238, %rd15233, %rd15237;
	add.s64 	%rd15239, %rd15228, %rd15136;
	add.s64 	%rd15240, %rd15238, %rd15228;
	mov.b64 	{%r10004, %r10005}, %rd15239;
	shf.l.wrap.b32 	%r10006, %r10005, %r10004, 18;
	shf.l.wrap.b32 	%r10007, %r10004, %r10005, 18;
	mov.b64 	%rd15241, {%r10007, %r10006};
	shf.l.wrap.b32 	%r10008, %r10005, %r10004, 14;
	shf.l.wrap.b32 	%r10009, %r10004, %r10005, 14;
	mov.b64 	%rd15242, {%r10009, %r10008};
	xor.b64  	%rd15243, %rd15241, %rd15242;
	shf.l.wrap.b32 	%r10010, %r10004, %r10005, 23;
	shf.l.wrap.b32 	%r10011, %r10005, %r10004, 23;
	mov.b64 	%rd15244, {%r10011, %r10010};
	xor.b64  	%rd15245, %rd15243, %rd15244;
	and.b64  	%rd15246, %rd15239, %rd15213;
	not.b64 	%rd15247, %rd15239;
	and.b64  	%rd15248, %rd15187, %rd15247;
	or.b64  	%rd15249, %rd15246, %rd15248;
	add.s64 	%rd15250, %rd15249, %rd15161;
	add.s64 	%rd15251, %rd15250, %rd15245;
	add.s64 	%rd15253, %rd15251, %rd8675;
	add.s64 	%rd15254, %rd15253, %rd14007;
	mov.b64 	{%r10012, %r10013}, %rd15240;
	shf.l.wrap.b32 	%r10014, %r10013, %r10012, 4;
	shf.l.wrap.b32 	%r10015, %r10012, %r10013, 4;
	mov.b64 	%rd15255, {%r10015, %r10014};
	shf.l.wrap.b32 	%r10016, %r10012, %r10013, 30;
	shf.l.wrap.b32 	%r10017, %r10013, %r10012, 30;
	mov.b64 	%rd15256, {%r10017, %r10016};
	xor.b64  	%rd15257, %rd15255, %rd15256;
	shf.l.wrap.b32 	%r10018, %r10012, %r10013, 25;
	shf.l.wrap.b32 	%r10019, %r10013, %r10012, 25;
	mov.b64 	%rd15258, {%r10019, %r10018};
	xor.b64  	%rd15259, %rd15257, %rd15258;
	xor.b64  	%rd15260, %rd15214, %rd15188;
	and.b64  	%rd15261, %rd15240, %rd15260;
	and.b64  	%rd15262, %rd15214, %rd15188;
	xor.b64  	%rd15263, %rd15261, %rd15262;
	add.s64 	%rd15264, %rd15259, %rd15263;
	add.s64 	%rd15265, %rd15254, %rd15162;
	add.s64 	%rd15266, %rd15264, %rd15254;
	mov.b64 	{%r10020, %r10021}, %rd15265;
	shf.l.wrap.b32 	%r10022, %r10021, %r10020, 18;
	shf.l.wrap.b32 	%r10023, %r10020, %r10021, 18;
	mov.b64 	%rd15267, {%r10023, %r10022};
	shf.l.wrap.b32 	%r10024, %r10021, %r10020, 14;
	shf.l.wrap.b32 	%r10025, %r10020, %r10021, 14;
	mov.b64 	%rd15268, {%r10025, %r10024};
	xor.b64  	%rd15269, %rd15267, %rd15268;
	shf.l.wrap.b32 	%r10026, %r10020, %r10021, 23;
	shf.l.wrap.b32 	%r10027, %r10021, %r10020, 23;
	mov.b64 	%rd15270, {%r10027, %r10026};
	xor.b64  	%rd15271, %rd15269, %rd15270;
	and.b64  	%rd15272, %rd15265, %rd15239;
	not.b64 	%rd15273, %rd15265;
	and.b64  	%rd15274, %rd15213, %rd15273;
	or.b64  	%rd15275, %rd15272, %rd15274;
	add.s64 	%rd15276, %rd15275, %rd15187;
	add.s64 	%rd15277, %rd15276, %rd15271;
	add.s64 	%rd15278, %rd15277, %rd68;
	add.s64 	%rd15279, %rd15278, %rd14020;
	mov.b64 	{%r10028, %r10029}, %rd15266;
	shf.l.wrap.b32 	%r10030, %r10029, %r10028, 4;
	shf.l.wrap.b32 	%r10031, %r10028, %r10029, 4;
	mov.b64 	%rd15280, {%r10031, %r10030};
	shf.l.wrap.b32 	%r10032, %r10028, %r10029, 30;
	shf.l.wrap.b32 	%r10033, %r10029, %r10028, 30;
	mov.b64 	%rd15281, {%r10033, %r10032};
	xor.b64  	%rd15282, %rd15280, %rd15281;
	shf.l.wrap.b32 	%r10034, %r10028, %r10029, 25;
	shf.l.wrap.b32 	%r10035, %r10029, %r10028, 25;
	mov.b64 	%rd15283, {%r10035, %r10034};
	xor.b64  	%rd15284, %rd15282, %rd15283;
	xor.b64  	%rd15285, %rd15240, %rd15214;
	and.b64  	%rd15286, %rd15266, %rd15285;
	and.b64  	%rd15287, %rd15240, %rd15214;
	xor.b64  	%rd15288, %rd15286, %rd15287;
	add.s64 	%rd15289, %rd15284, %rd15288;
	add.s64 	%rd15290, %rd15279, %rd15188;
	add.s64 	%rd15291, %rd15289, %rd15279;
	mov.b64 	{%r10036, %r10037}, %rd15290;
	shf.l.wrap.b32 	%r10038, %r10037, %r10036, 18;
	shf.l.wrap.b32 	%r10039, %r10036, %r10037, 18;
	mov.b64 	%rd15292, {%r10039, %r10038};
	shf.l.wrap.b32 	%r10040, %r10037, %r10036, 14;
	shf.l.wrap.b32 	%r10041, %r10036, %r10037, 14;
	mov.b64 	%rd15293, {%r10041, %r10040};
	xor.b64  	%rd15294, %rd15292, %rd15293;
	shf.l.wrap.b32 	%r10042, %r10036, %r10037, 23;
	shf.l.wrap.b32 	%r10043, %r10037, %r10036, 23;
	mov.b64 	%rd15295, {%r10043, %r10042};
	xor.b64  	%rd15296, %rd15294, %rd15295;
	and.b64  	%rd15297, %rd15290, %rd15265;
	not.b64 	%rd15298, %rd15290;
	and.b64  	%rd15299, %rd15239, %rd15298;
	or.b64  	%rd15300, %rd15297, %rd15299;
	add.s64 	%rd15301, %rd15300, %rd15213;
	add.s64 	%rd15302, %rd15301, %rd15296;
	add.s64 	%rd15303, %rd15302, %rd69;
	add.s64 	%rd15304, %rd15303, %rd14033;
	mov.b64 	{%r10044, %r10045}, %rd15291;
	shf.l.wrap.b32 	%r10046, %r10045, %r10044, 4;
	shf.l.wrap.b32 	%r10047, %r10044, %r10045, 4;
	mov.b64 	%rd15305, {%r10047, %r10046};
	shf.l.wrap.b32 	%r10048, %r10044, %r10045, 30;
	shf.l.wrap.b32 	%r10049, %r10045, %r10044, 30;
	mov.b64 	%rd15306, {%r10049, %r10048};
	xor.b64  	%rd15307, %rd15305, %rd15306;
	shf.l.wrap.b32 	%r10050, %r10044, %r10045, 25;
	shf.l.wrap.b32 	%r10051, %r10045, %r10044, 25;
	mov.b64 	%rd15308, {%r10051, %r10050};
	xor.b64  	%rd15309, %rd15307, %rd15308;
	xor.b64  	%rd15310, %rd15266, %rd15240;
	and.b64  	%rd15311, %rd15291, %rd15310;
	and.b64  	%rd15312, %rd15266, %rd15240;
	xor.b64  	%rd15313, %rd15311, %rd15312;
	add.s64 	%rd15314, %rd15309, %rd15313;
	add.s64 	%rd15315, %rd15304, %rd15214;
	add.s64 	%rd15316, %rd15314, %rd15304;
	mov.b64 	{%r10052, %r10053}, %rd15315;
	shf.l.wrap.b32 	%r10054, %r10053, %r10052, 18;
	shf.l.wrap.b32 	%r10055, %r10052, %r10053, 18;
	mov.b64 	%rd15317, {%r10055, %r10054};
	shf.l.wrap.b32 	%r10056, %r10053, %r10052, 14;
	shf.l.wrap.b32 	%r10057, %r10052, %r10053, 14;
	mov.b64 	%rd15318, {%r10057, %r10056};
	xor.b64  	%rd15319, %rd15317, %rd15318;
	shf.l.wrap.b32 	%r10058, %r10052, %r10053, 23;
	shf.l.wrap.b32 	%r10059, %r10053, %r10052, 23;
	mov.b64 	%rd15320, {%r10059, %r10058};
	xor.b64  	%rd15321, %rd15319, %rd15320;
	and.b64  	%rd15322, %rd15315, %rd15290;
	not.b64 	%rd15323, %rd15315;
	and.b64  	%rd15324, %rd15265, %rd15323;
	or.b64  	%rd15325, %rd15322, %rd15324;
	add.s64 	%rd15326, %rd15325, %rd15239;
	add.s64 	%rd15327, %rd15326, %rd15321;
	add.s64 	%rd15329, %rd15327, %rd8751;
	add.s64 	%rd15330, %rd15329, %rd14046;
	mov.b64 	{%r10060, %r10061}, %rd15316;
	shf.l.wrap.b32 	%r10062, %r10061, %r10060, 4;
	shf.l.wrap.b32 	%r10063, %r10060, %r10061, 4;
	mov.b64 	%rd15331, {%r10063, %r10062};
	shf.l.wrap.b32 	%r10064, %r10060, %r10061, 30;
	shf.l.wrap.b32 	%r10065, %r10061, %r10060, 30;
	mov.b64 	%rd15332, {%r10065, %r10064};
	xor.b64  	%rd15333, %rd15331, %rd15332;
	shf.l.wrap.b32 	%r10066, %r10060, %r10061, 25;
	shf.l.wrap.b32 	%r10067, %r10061, %r10060, 25;
	mov.b64 	%rd15334, {%r10067, %r10066};
	xor.b64  	%rd15335, %rd15333, %rd15334;
	xor.b64  	%rd15336, %rd15291, %rd15266;
	and.b64  	%rd15337, %rd15316, %rd15336;
	and.b64  	%rd15338, %rd15291, %rd15266;
	xor.b64  	%rd15339, %rd15337, %rd15338;
	add.s64 	%rd15340, %rd15335, %rd15339;
	add.s64 	%rd15341, %rd15330, %rd15240;
	add.s64 	%rd15342, %rd15340, %rd15330;
	mov.b64 	{%r10068, %r10069}, %rd15341;
	shf.l.wrap.b32 	%r10070, %r10069, %r10068, 18;
	shf.l.wrap.b32 	%r10071, %r10068, %r10069, 18;
	mov.b64 	%rd15343, {%r10071, %r10070};
	shf.l.wrap.b32 	%r10072, %r10069, %r10068, 14;
	shf.l.wrap.b32 	%r10073, %r10068, %r10069, 14;
	mov.b64 	%rd15344, {%r10073, %r10072};
	xor.b64  	%rd15345, %rd15343, %rd15344;
	shf.l.wrap.b32 	%r10074, %r10068, %r10069, 23;
	shf.l.wrap.b32 	%r10075, %r10069, %r10068, 23;
	mov.b64 	%rd15346, {%r10075, %r10074};
	xor.b64  	%rd15347, %rd15345, %rd15346;
	and.b64  	%rd15348, %rd15341, %rd15315;
	not.b64 	%rd15349, %rd15341;
	and.b64  	%rd15350, %rd15290, %rd15349;
	or.b64  	%rd15351, %rd15348, %rd15350;
	add.s64 	%rd15352, %rd15351, %rd15265;
	add.s64 	%rd15353, %rd15352, %rd15347;
	add.s64 	%rd15355, %rd15353, %rd8777;
	add.s64 	%rd15356, %rd15355, %rd14059;
	mov.b64 	{%r10076, %r10077}, %rd15342;
	shf.l.wrap.b32 	%r10078, %r10077, %r10076, 4;
	shf.l.wrap.b32 	%r10079, %r10076, %r10077, 4;
	mov.b64 	%rd15357, {%r10079, %r10078};
	shf.l.wrap.b32 	%r10080, %r10076, %r10077, 30;
	shf.l.wrap.b32 	%r10081, %r10077, %r10076, 30;
	mov.b64 	%rd15358, {%r10081, %r10080};
	xor.b64  	%rd15359, %rd15357, %rd15358;
	shf.l.wrap.b32 	%r10082, %r10076, %r10077, 25;
	shf.l.wrap.b32 	%r10083, %r10077, %r10076, 25;
	mov.b64 	%rd15360, {%r10083, %r10082};
	xor.b64  	%rd15361, %rd15359, %rd15360;
	xor.b64  	%rd15362, %rd15316, %rd15291;
	and.b64  	%rd15363, %rd15342, %rd15362;
	and.b64  	%rd15364, %rd15316, %rd15291;
	xor.b64  	%rd15365, %rd15363, %rd15364;
	add.s64 	%rd15366, %rd15361, %rd15365;
	add.s64 	%rd15367, %rd15356, %rd15266;
	add.s64 	%rd15368, %rd15366, %rd15356;
	mov.b64 	{%r10084, %r10085}, %rd15367;
	shf.l.wrap.b32 	%r10086, %r10085, %r10084, 18;
	shf.l.wrap.b32 	%r10087, %r10084, %r10085, 18;
	mov.b64 	%rd15369, {%r10087, %r10086};
	shf.l.wrap.b32 	%r10088, %r10085, %r10084, 14;
	shf.l.wrap.b32 	%r10089, %r10084, %r10085, 14;
	mov.b64 	%rd15370, {%r10089, %r10088};
	xor.b64  	%rd15371, %rd15369, %rd15370;
	shf.l.wrap.b32 	%r10090, %r10084, %r10085, 23;
	shf.l.wrap.b32 	%r10091, %r10085, %r10084, 23;
	mov.b64 	%rd15372, {%r10091, %r10090};
	xor.b64  	%rd15373, %rd15371, %rd15372;
	and.b64  	%rd15374, %rd15367, %rd15341;
	not.b64 	%rd15375, %rd15367;
	and.b64  	%rd15376, %rd15315, %rd15375;
	or.b64  	%rd15377, %rd15374, %rd15376;
	add.s64 	%rd15378, %rd15377, %rd15290;
	add.s64 	%rd15379, %rd15378, %rd15373;
	add.s64 	%rd15380, %rd15379, %rd70;
	add.s64 	%rd15381, %rd15380, %rd14072;
	mov.b64 	{%r10092, %r10093}, %rd15368;
	shf.l.wrap.b32 	%r10094, %r10093, %r10092, 4;
	shf.l.wrap.b32 	%r10095, %r10092, %r10093, 4;
	mov.b64 	%rd15382, {%r10095, %r10094};
	shf.l.wrap.b32 	%r10096, %r10092, %r10093, 30;
	shf.l.wrap.b32 	%r10097, %r10093, %r10092, 30;
	mov.b64 	%rd15383, {%r10097, %r10096};
	xor.b64  	%rd15384, %rd15382, %rd15383;
	shf.l.wrap.b32 	%r10098, %r10092, %r10093, 25;
	shf.l.wrap.b32 	%r10099, %r10093, %r10092, 25;
	mov.b64 	%rd15385, {%r10099, %r10098};
	xor.b64  	%rd15386, %rd15384, %rd15385;
	xor.b64  	%rd15387, %rd15342, %rd15316;
	and.b64  	%rd15388, %rd15368, %rd15387;
	and.b64  	%rd15389, %rd15342, %rd15316;
	xor.b64  	%rd15390, %rd15388, %rd15389;
	add.s64 	%rd15391, %rd15386, %rd15390;
	add.s64 	%rd15392, %rd15381, %rd15291;
	add.s64 	%rd15393, %rd15391, %rd15381;
	mov.b64 	{%r10100, %r10101}, %rd15392;
	shf.l.wrap.b32 	%r10102, %r10101, %r10100, 18;
	shf.l.wrap.b32 	%r10103, %r10100, %r10101, 18;
	mov.b64 	%rd15394, {%r10103, %r10102};
	shf.l.wrap.b32 	%r10104, %r10101, %r10100, 14;
	shf.l.wrap.b32 	%r10105, %r10100, %r10101, 14;
	mov.b64 	%rd15395, {%r10105, %r10104};
	xor.b64  	%rd15396, %rd15394, %rd15395;
	shf.l.wrap.b32 	%r10106, %r10100, %r10101, 23;
	shf.l.wrap.b32 	%r10107, %r10101, %r10100, 23;
	mov.b64 	%rd15397, {%r10107, %r10106};
	xor.b64  	%rd15398, %rd15396, %rd15397;
	and.b64  	%rd15399, %rd15392, %rd15367;
	not.b64 	%rd15400, %rd15392;
	and.b64  	%rd15401, %rd15341, %rd15400;
	or.b64  	%rd15402, %rd15399, %rd15401;
	add.s64 	%rd15403, %rd15402, %rd15315;
	add.s64 	%rd15404, %rd15403, %rd15398;
	add.s64 	%rd15406, %rd15404, %rd31;
	add.s64 	%rd15407, %rd15406, %rd14085;
	mov.b64 	{%r10108, %r10109}, %rd15393;
	shf.l.wrap.b32 	%r10110, %r10109, %r10108, 4;
	shf.l.wrap.b32 	%r10111, %r10108, %r10109, 4;
	mov.b64 	%rd15408, {%r10111, %r10110};
	shf.l.wrap.b32 	%r10112, %r10108, %r10109, 30;
	shf.l.wrap.b32 	%r10113, %r10109, %r10108, 30;
	mov.b64 	%rd15409, {%r10113, %r10112};
	xor.b64  	%rd15410, %rd15408, %rd15409;
	shf.l.wrap.b32 	%r10114, %r10108, %r10109, 25;
	shf.l.wrap.b32 	%r10115, %r10109, %r10108, 25;
	mov.b64 	%rd15411, {%r10115, %r10114};
	xor.b64  	%rd15412, %rd15410, %rd15411;
	xor.b64  	%rd15413, %rd15368, %rd15342;
	and.b64  	%rd15414, %rd15393, %rd15413;
	and.b64  	%rd15415, %rd15368, %rd15342;
	xor.b64  	%rd15416, %rd15414, %rd15415;
	add.s64 	%rd15417, %rd15412, %rd15416;
	add.s64 	%rd15418, %rd15407, %rd15316;
	add.s64 	%rd15419, %rd15417, %rd15407;
	mov.b64 	{%r10116, %r10117}, %rd15418;
	shf.l.wrap.b32 	%r10118, %r10117, %r10116, 18;
	shf.l.wrap.b32 	%r10119, %r10116, %r10117, 18;
	mov.b64 	%rd15420, {%r10119, %r10118};
	shf.l.wrap.b32 	%r10120, %r10117, %r10116, 14;
	shf.l.wrap.b32 	%r10121, %r10116, %r10117, 14;
	mov.b64 	%rd15421, {%r10121, %r10120};
	xor.b64  	%rd15422, %rd15420, %rd15421;
	shf.l.wrap.b32 	%r10122, %r10116, %r10117, 23;
	shf.l.wrap.b32 	%r10123, %r10117, %r10116, 23;
	mov.b64 	%rd15423, {%r10123, %r10122};
	xor.b64  	%rd15424, %rd15422, %rd15423;
	and.b64  	%rd15425, %rd15418, %rd15392;
	not.b64 	%rd15426, %rd15418;
	and.b64  	%rd15427, %rd15367, %rd15426;
	or.b64  	%rd15428, %rd15425, %rd15427;
	add.s64 	%rd15429, %rd15428, %rd15341;
	add.s64 	%rd15430, %rd15429, %rd15424;
	add.s64 	%rd15431, %rd15430, %rd71;
	add.s64 	%rd15432, %rd15431, %rd14098;
	mov.b64 	{%r10124, %r10125}, %rd15419;
	shf.l.wrap.b32 	%r10126, %r10125, %r10124, 4;
	shf.l.wrap.b32 	%r10127, %r10124, %r10125, 4;
	mov.b64 	%rd15433, {%r10127, %r10126};
	shf.l.wrap.b32 	%r10128, %r10124, %r10125, 30;
	shf.l.wrap.b32 	%r10129, %r10125, %r10124, 30;
	mov.b64 	%rd15434, {%r10129, %r10128};
	xor.b64  	%rd15435, %rd15433, %rd15434;
	shf.l.wrap.b32 	%r10130, %r10124, %r10125, 25;
	shf.l.wrap.b32 	%r10131, %r10125, %r10124, 25;
	mov.b64 	%rd15436, {%r10131, %r10130};
	xor.b64  	%rd15437, %rd15435, %rd15436;
	xor.b64  	%rd15438, %rd15393, %rd15368;
	and.b64  	%rd15439, %rd15419, %rd15438;
	and.b64  	%rd15440, %rd15393, %rd15368;
	xor.b64  	%rd15441, %rd15439, %rd15440;
	add.s64 	%rd15442, %rd15437, %rd15441;
	add.s64 	%rd15443, %rd15432, %rd15342;
	add.s64 	%rd15444, %rd15442, %rd15432;
	mov.b64 	{%r10132, %r10133}, %rd15443;
	shf.l.wrap.b32 	%r10134, %r10133, %r10132, 18;
	shf.l.wrap.b32 	%r10135, %r10132, %r10133, 18;
	mov.b64 	%rd15445, {%r10135, %r10134};
	shf.l.wrap.b32 	%r10136, %r10133, %r10132, 14;
	shf.l.wrap.b32 	%r10137, %r10132, %r10133, 14;
	mov.b64 	%rd15446, {%r10137, %r10136};
	xor.b64  	%rd15447, %rd15445, %rd15446;
	shf.l.wrap.b32 	%r10138, %r10132, %r10133, 23;
	shf.l.wrap.b32 	%r10139, %r10133, %r10132, 23;
	mov.b64 	%rd15448, {%r10139, %r10138};
	xor.b64  	%rd15449, %rd15447, %rd15448;
	and.b64  	%rd15450, %rd15443, %rd15418;
	not.b64 	%rd15451, %rd15443;
	and.b64  	%rd15452, %rd15392, %rd15451;
	or.b64  	%rd15453, %rd15450, %rd15452;
	add.s64 	%rd15454, %rd15453, %rd15367;
	add.s64 	%rd15455, %rd15454, %rd15449;
	add.s64 	%rd15457, %rd15455, %rd8879;
	add.s64 	%rd15458, %rd15457, %rd14111;
	mov.b64 	{%r10140, %r10141}, %rd15444;
	shf.l.wrap.b32 	%r10142, %r10141, %r10140, 4;
	shf.l.wrap.b32 	%r10143, %r10140, %r10141, 4;
	mov.b64 	%rd15459, {%r10143, %r10142};
	shf.l.wrap.b32 	%r10144, %r10140, %r10141, 30;
	shf.l.wrap.b32 	%r10145, %r10141, %r10140, 30;
	mov.b64 	%rd15460, {%r10145, %r10144};
	xor.b64  	%rd15461, %rd15459, %rd15460;
	shf.l.wrap.b32 	%r10146, %r10140, %r10141, 25;
	shf.l.wrap.b32 	%r10147, %r10141, %r10140, 25;
	mov.b64 	%rd15462, {%r10147, %r10146};
	xor.b64  	%rd15463, %rd15461, %rd15462;
	xor.b64  	%rd15464, %rd15419, %rd15393;
	and.b64  	%rd15465, %rd15444, %rd15464;
	and.b64  	%rd15466, %rd15419, %rd15393;
	xor.b64  	%rd15467, %rd15465, %rd15466;
	add.s64 	%rd15468, %rd15463, %rd15467;
	add.s64 	%rd15469, %rd15458, %rd15368;
	add.s64 	%rd15470, %rd15468, %rd15458;
	mov.b64 	{%r10148, %r10149}, %rd15469;
	shf.l.wrap.b32 	%r10150, %r10149, %r10148, 18;
	shf.l.wrap.b32 	%r10151, %r10148, %r10149, 18;
	mov.b64 	%rd15471, {%r10151, %r10150};
	shf.l.wrap.b32 	%r10152, %r10149, %r10148, 14;
	shf.l.wrap.b32 	%r10153, %r10148, %r10149, 14;
	mov.b64 	%rd15472, {%r10153, %r10152};
	xor.b64  	%rd15473, %rd15471, %rd15472;
	shf.l.wrap.b32 	%r10154, %r10148, %r10149, 23;
	shf.l.wrap.b32 	%r10155, %r10149, %r10148, 23;
	mov.b64 	%rd15474, {%r10155, %r10154};
	xor.b64  	%rd15475, %rd15473, %rd15474;
	and.b64  	%rd15476, %rd15469, %rd15443;
	not.b64 	%rd15477, %rd15469;
	and.b64  	%rd15478, %rd15418, %rd15477;
	or.b64  	%rd15479, %rd15476, %rd15478;
	add.s64 	%rd15480, %rd15479, %rd15392;
	add.s64 	%rd15481, %rd15480, %rd15475;
	add.s64 	%rd15483, %rd15481, %rd8905;
	add.s64 	%rd15484, %rd15483, %rd14124;
	mov.b64 	{%r10156, %r10157}, %rd15470;
	shf.l.wrap.b32 	%r10158, %r10157, %r10156, 4;
	shf.l.wrap.b32 	%r10159, %r10156, %r10157, 4;
	mov.b64 	%rd15485, {%r10159, %r10158};
	shf.l.wrap.b32 	%r10160, %r10156, %r10157, 30;
	shf.l.wrap.b32 	%r10161, %r10157, %r10156, 30;
	mov.b64 	%rd15486, {%r10161, %r10160};
	xor.b64  	%rd15487, %rd15485, %rd15486;
	shf.l.wrap.b32 	%r10162, %r10156, %r10157, 25;
	shf.l.wrap.b32 	%r10163, %r10157, %r10156, 25;
	mov.b64 	%rd15488, {%r10163, %r10162};
	xor.b64  	%rd15489, %rd15487, %rd15488;
	xor.b64  	%rd15490, %rd15444, %rd15419;
	and.b64  	%rd15491, %rd15470, %rd15490;
	and.b64  	%rd15492, %rd15444, %rd15419;
	xor.b64  	%rd15493, %rd15491, %rd15492;
	add.s64 	%rd15494, %rd15489, %rd15493;
	add.s64 	%rd15495, %rd15484, %rd15393;
	add.s64 	%rd15496, %rd15494, %rd15484;
	mov.b64 	{%r10164, %r10165}, %rd15495;
	shf.l.wrap.b32 	%r10166, %r10165, %r10164, 18;
	shf.l.wrap.b32 	%r10167, %r10164, %r10165, 18;
	mov.b64 	%rd15497, {%r10167, %r10166};
	shf.l.wrap.b32 	%r10168, %r10165, %r10164, 14;
	shf.l.wrap.b32 	%r10169, %r10164, %r10165, 14;
	mov.b64 	%rd15498, {%r10169, %r10168};
	xor.b64  	%rd15499, %rd15497, %rd15498;
	shf.l.wrap.b32 	%r10170, %r10164, %r10165, 23;
	shf.l.wrap.b32 	%r10171, %r10165, %r10164, 23;
	mov.b64 	%rd15500, {%r10171, %r10170};
	xor.b64  	%rd15501, %rd15499, %rd15500;
	and.b64  	%rd15502, %rd15495, %rd15469;
	not.b64 	%rd15503, %rd15495;
	and.b64  	%rd15504, %rd15443, %rd15503;
	or.b64  	%rd15505, %rd15502, %rd15504;
	add.s64 	%rd15506, %rd15505, %rd15418;
	add.s64 	%rd15507, %rd15506, %rd15501;
	add.s64 	%rd15509, %rd15507, %rd8931;
	add.s64 	%rd15510, %rd15509, %rd14137;
	mov.b64 	{%r10172, %r10173}, %rd15496;
	shf.l.wrap.b32 	%r10174, %r10173, %r10172, 4;
	shf.l.wrap.b32 	%r10175, %r10172, %r10173, 4;
	mov.b64 	%rd15511, {%r10175, %r10174};
	shf.l.wrap.b32 	%r10176, %r10172, %r10173, 30;
	shf.l.wrap.b32 	%r10177, %r10173, %r10172, 30;
	mov.b64 	%rd15512, {%r10177, %r10176};
	xor.b64  	%rd15513, %rd15511, %rd15512;
	shf.l.wrap.b32 	%r10178, %r10172, %r10173, 25;
	shf.l.wrap.b32 	%r10179, %r10173, %r10172, 25;
	mov.b64 	%rd15514, {%r10179, %r10178};
	xor.b64  	%rd15515, %rd15513, %rd15514;
	xor.b64  	%rd15516, %rd15470, %rd15444;
	and.b64  	%rd15517, %rd15496, %rd15516;
	and.b64  	%rd15518, %rd15470, %rd15444;
	xor.b64  	%rd15519, %rd15517, %rd15518;
	add.s64 	%rd15520, %rd15515, %rd15519;
	add.s64 	%rd15521, %rd15510, %rd15419;
	add.s64 	%rd15522, %rd15520, %rd15510;
	mov.b64 	{%r10180, %r10181}, %rd15521;
	shf.l.wrap.b32 	%r10182, %r10181, %r10180, 18;
	shf.l.wrap.b32 	%r10183, %r10180, %r10181, 18;
	mov.b64 	%rd15523, {%r10183, %r10182};
	shf.l.wrap.b32 	%r10184, %r10181, %r10180, 14;
	shf.l.wrap.b32 	%r10185, %r10180, %r10181, 14;
	mov.b64 	%rd15524, {%r10185, %r10184};
	xor.b64  	%rd15525, %rd15523, %rd15524;
	shf.l.wrap.b32 	%r10186, %r10180, %r10181, 23;
	shf.l.wrap.b32 	%r10187, %r10181, %r10180, 23;
	mov.b64 	%rd15526, {%r10187, %r10186};
	xor.b64  	%rd15527, %rd15525, %rd15526;
	and.b64  	%rd15528, %rd15521, %rd15495;
	not.b64 	%rd15529, %rd15521;
	and.b64  	%rd15530, %rd15469, %rd15529;
	or.b64  	%rd15531, %rd15528, %rd15530;
	add.s64 	%rd15532, %rd15531, %rd15443;
	add.s64 	%rd15533, %rd15532, %rd15527;
	add.s64 	%rd15535, %rd15533, %rd8957;
	add.s64 	%rd15536, %rd15535, %rd14150;
	mov.b64 	{%r10188, %r10189}, %rd15522;
	shf.l.wrap.b32 	%r10190, %r10189, %r10188, 4;
	shf.l.wrap.b32 	%r10191, %r10188, %r10189, 4;
	mov.b64 	%rd15537, {%r10191, %r10190};
	shf.l.wrap.b32 	%r10192, %r10188, %r10189, 30;
	shf.l.wrap.b32 	%r10193, %r10189, %r10188, 30;
	mov.b64 	%rd15538, {%r10193, %r10192};
	xor.b64  	%rd15539, %rd15537, %rd15538;
	shf.l.wrap.b32 	%r10194, %r10188, %r10189, 25;
	shf.l.wrap.b32 	%r10195, %r10189, %r10188, 25;
	mov.b64 	%rd15540, {%r10195, %r10194};
	xor.b64  	%rd15541, %rd15539, %rd15540;
	xor.b64  	%rd15542, %rd15496, %rd15470;
	and.b64  	%rd15543, %rd15522, %rd15542;
	and.b64  	%rd15544, %rd15496, %rd15470;
	xor.b64  	%rd15545, %rd15543, %rd15544;
	add.s64 	%rd15546, %rd15541, %rd15545;
	add.s64 	%rd15547, %rd15536, %rd15444;
	add.s64 	%rd15548, %rd15546, %rd15536;
	mov.b64 	{%r10196, %r10197}, %rd15547;
	shf.l.wrap.b32 	%r10198, %r10197, %r10196, 18;
	shf.l.wrap.b32 	%r10199, %r10196, %r10197, 18;
	mov.b64 	%rd15549, {%r10199, %r10198};
	shf.l.wrap.b32 	%r10200, %r10197, %r10196, 14;
	shf.l.wrap.b32 	%r10201, %r10196, %r10197, 14;
	mov.b64 	%rd15550, {%r10201, %r10200};
	xor.b64  	%rd15551, %rd15549, %rd15550;
	shf.l.wrap.b32 	%r10202, %r10196, %r10197, 23;
	shf.l.wrap.b32 	%r10203, %r10197, %r10196, 23;
	mov.b64 	%rd15552, {%r10203, %r10202};
	xor.b64  	%rd15553, %rd15551, %rd15552;
	and.b64  	%rd15554, %rd15547, %rd15521;
	not.b64 	%rd15555, %rd15547;
	and.b64  	%rd15556, %rd15495, %rd15555;
	or.b64  	%rd15557, %rd15554, %rd15556;
	add.s64 	%rd15558, %rd15557, %rd15469;
	add.s64 	%rd15559, %rd15558, %rd15553;
	add.s64 	%rd15561, %rd15559, %rd8983;
	add.s64 	%rd15562, %rd15561, %rd14163;
	mov.b64 	{%r10204, %r10205}, %rd15548;
	shf.l.wrap.b32 	%r10206, %r10205, %r10204, 4;
	shf.l.wrap.b32 	%r10207, %r10204, %r10205, 4;
	mov.b64 	%rd15563, {%r10207, %r10206};
	shf.l.wrap.b32 	%r10208, %r10204, %r10205, 30;
	shf.l.wrap.b32 	%r10209, %r10205, %r10204, 30;
	mov.b64 	%rd15564, {%r10209, %r10208};
	xor.b64  	%rd15565, %rd15563, %rd15564;
	shf.l.wrap.b32 	%r10210, %r10204, %r10205, 25;
	shf.l.wrap.b32 	%r10211, %r10205, %r10204, 25;
	mov.b64 	%rd15566, {%r10211, %r10210};
	xor.b64  	%rd15567, %rd15565, %rd15566;
	xor.b64  	%rd15568, %rd15522, %rd15496;
	and.b64  	%rd15569, %rd15548, %rd15568;
	and.b64  	%rd15570, %rd15522, %rd15496;
	xor.b64  	%rd15571, %rd15569, %rd15570;
	add.s64 	%rd15572, %rd15567, %rd15571;
	add.s64 	%rd15573, %rd15562, %rd15470;
	add.s64 	%rd15574, %rd15572, %rd15562;
	mov.b64 	{%r10212, %r10213}, %rd15573;
	shf.l.wrap.b32 	%r10214, %r10213, %r10212, 18;
	shf.l.wrap.b32 	%r10215, %r10212, %r10213, 18;
	mov.b64 	%rd15575, {%r10215, %r10214};
	shf.l.wrap.b32 	%r10216, %r10213, %r10212, 14;
	shf.l.wrap.b32 	%r10217, %r10212, %r10213, 14;
	mov.b64 	%rd15576, {%r10217, %r10216};
	xor.b64  	%rd15577, %rd15575, %rd15576;
	shf.l.wrap.b32 	%r10218, %r10212, %r10213, 23;
	shf.l.wrap.b32 	%r10219, %r10213, %r10212, 23;
	mov.b64 	%rd15578, {%r10219, %r10218};
	xor.b64  	%rd15579, %rd15577, %rd15578;
	and.b64  	%rd15580, %rd15573, %rd15547;
	not.b64 	%rd15581, %rd15573;
	and.b64  	%rd15582, %rd15521, %rd15581;
	or.b64  	%rd15583, %rd15580, %rd15582;
	add.s64 	%rd15584, %rd15583, %rd15495;
	add.s64 	%rd15585, %rd15584, %rd15579;
	add.s64 	%rd15587, %rd15585, %rd9009;
	add.s64 	%rd15588, %rd15587, %rd14176;
	mov.b64 	{%r10220, %r10221}, %rd15574;
	shf.l.wrap.b32 	%r10222, %r10221, %r10220, 4;
	shf.l.wrap.b32 	%r10223, %r10220, %r10221, 4;
	mov.b64 	%rd15589, {%r10223, %r10222};
	shf.l.wrap.b32 	%r10224, %r10220, %r10221, 30;
	shf.l.wrap.b32 	%r10225, %r10221, %r10220, 30;
	mov.b64 	%rd15590, {%r10225, %r10224};
	xor.b64  	%rd15591, %rd15589, %rd15590;
	shf.l.wrap.b32 	%r10226, %r10220, %r10221, 25;
	shf.l.wrap.b32 	%r10227, %r10221, %r10220, 25;
	mov.b64 	%rd15592, {%r10227, %r10226};
	xor.b64  	%rd15593, %rd15591, %rd15592;
	xor.b64  	%rd15594, %rd15548, %rd15522;
	and.b64  	%rd15595, %rd15574, %rd15594;
	and.b64  	%rd15596, %rd15548, %rd15522;
	xor.b64  	%rd15597, %rd15595, %rd15596;
	add.s64 	%rd15598, %rd15593, %rd15597;
	add.s64 	%rd15599, %rd15588, %rd15496;
	add.s64 	%rd15600, %rd15598, %rd15588;
	mov.b64 	{%r10228, %r10229}, %rd15599;
	shf.l.wrap.b32 	%r10230, %r10229, %r10228, 18;
	shf.l.wrap.b32 	%r10231, %r10228, %r10229, 18;
	mov.b64 	%rd15601, {%r10231, %r10230};
	shf.l.wrap.b32 	%r10232, %r10229, %r10228, 14;
	shf.l.wrap.b32 	%r10233, %r10228, %r10229, 14;
	mov.b64 	%rd15602, {%r10233, %r10232};
	xor.b64  	%rd15603, %rd15601, %rd15602;
	shf.l.wrap.b32 	%r10234, %r10228, %r10229, 23;
	shf.l.wrap.b32 	%r10235, %r10229, %r10228, 23;
	mov.b64 	%rd15604, {%r10235, %r10234};
	xor.b64  	%rd15605, %rd15603, %rd15604;
	and.b64  	%rd15606, %rd15599, %rd15573;
	not.b64 	%rd15607, %rd15599;
	and.b64  	%rd15608, %rd15547, %rd15607;
	or.b64  	%rd15609, %rd15606, %rd15608;
	add.s64 	%rd15610, %rd15609, %rd15521;
	add.s64 	%rd15611, %rd15610, %rd15605;
	add.s64 	%rd15613, %rd15611, %rd9035;
	add.s64 	%rd15614, %rd15613, %rd14189;
	mov.b64 	{%r10236, %r10237}, %rd15600;
	shf.l.wrap.b32 	%r10238, %r10237, %r10236, 4;
	shf.l.wrap.b32 	%r10239, %r10236, %r10237, 4;
	mov.b64 	%rd15615, {%r10239, %r10238};
	shf.l.wrap.b32 	%r10240, %r10236, %r10237, 30;
	shf.l.wrap.b32 	%r10241, %r10237, %r10236, 30;
	mov.b64 	%rd15616, {%r10241, %r10240};
	xor.b64  	%rd15617, %rd15615, %rd15616;
	shf.l.wrap.b32 	%r10242, %r10236, %r10237, 25;
	shf.l.wrap.b32 	%r10243, %r10237, %r10236, 25;
	mov.b64 	%rd15618, {%r10243, %r10242};
	xor.b64  	%rd15619, %rd15617, %rd15618;
	xor.b64  	%rd15620, %rd15574, %rd15548;
	and.b64  	%rd15621, %rd15600, %rd15620;
	and.b64  	%rd15622, %rd15574, %rd15548;
	xor.b64  	%rd15623, %rd15621, %rd15622;
	add.s64 	%rd15624, %rd15619, %rd15623;
	add.s64 	%rd15625, %rd15614, %rd15522;
	add.s64 	%rd15626, %rd15624, %rd15614;
	mov.b64 	{%r10244, %r10245}, %rd15625;
	shf.l.wrap.b32 	%r10246, %r10245, %r10244, 18;
	shf.l.wrap.b32 	%r10247, %r10244, %r10245, 18;
	mov.b64 	%rd15627, {%r10247, %r10246};
	shf.l.wrap.b32 	%r10248, %r10245, %r10244, 14;
	shf.l.wrap.b32 	%r10249, %r10244, %r10245, 14;
	mov.b64 	%rd15628, {%r10249, %r10248};
	xor.b64  	%rd15629, %rd15627, %rd15628;
	shf.l.wrap.b32 	%r10250, %r10244, %r10245, 23;
	shf.l.wrap.b32 	%r10251, %r10245, %r10244, 23;
	mov.b64 	%rd15630, {%r10251, %r10250};
	xor.b64  	%rd15631, %rd15629, %rd15630;
	and.b64  	%rd15632, %rd15625, %rd15599;
	not.b64 	%rd15633, %rd15625;
	and.b64  	%rd15634, %rd15573, %rd15633;
	or.b64  	%rd15635, %rd15632, %rd15634;
	add.s64 	%rd15636, %rd15635, %rd15547;
	add.s64 	%rd15637, %rd15636, %rd15631;
	add.s64 	%rd15639, %rd15637, %rd9061;
	add.s64 	%rd15640, %rd15639, %rd14202;
	mov.b64 	{%r10252, %r10253}, %rd15626;
	shf.l.wrap.b32 	%r10254, %r10253, %r10252, 4;
	shf.l.wrap.b32 	%r10255, %r10252, %r10253, 4;
	mov.b64 	%rd15641, {%r10255, %r10254};
	shf.l.wrap.b32 	%r10256, %r10252, %r10253, 30;
	shf.l.wrap.b32 	%r10257, %r10253, %r10252, 30;
	mov.b64 	%rd15642, {%r10257, %r10256};
	xor.b64  	%rd15643, %rd15641, %rd15642;
	shf.l.wrap.b32 	%r10258, %r10252, %r10253, 25;
	shf.l.wrap.b32 	%r10259, %r10253, %r10252, 25;
	mov.b64 	%rd15644, {%r10259, %r10258};
	xor.b64  	%rd15645, %rd15643, %rd15644;
	xor.b64  	%rd15646, %rd15600, %rd15574;
	and.b64  	%rd15647, %rd15626, %rd15646;
	and.b64  	%rd15648, %rd15600, %rd15574;
	xor.b64  	%rd15649, %rd15647, %rd15648;
	add.s64 	%rd15650, %rd15645, %rd15649;
	add.s64 	%rd15651, %rd15640, %rd15548;
	add.s64 	%rd15652, %rd15650, %rd15640;
	mov.b64 	{%r10260, %r10261}, %rd15651;
	shf.l.wrap.b32 	%r10262, %r10261, %r10260, 18;
	shf.l.wrap.b32 	%r10263, %r10260, %r10261, 18;
	mov.b64 	%rd15653, {%r10263, %r10262};
	shf.l.wrap.b32 	%r10264, %r10261, %r10260, 14;
	shf.l.wrap.b32 	%r10265, %r10260, %r10261, 14;
	mov.b64 	%rd15654, {%r10265, %r10264};
	xor.b64  	%rd15655, %rd15653, %rd15654;
	shf.l.wrap.b32 	%r10266, %r10260, %r10261, 23;
	shf.l.wrap.b32 	%r10267, %r10261, %r10260, 23;
	mov.b64 	%rd15656, {%r10267, %r10266};
	xor.b64  	%rd15657, %rd15655, %rd15656;
	and.b64  	%rd15658, %rd15651, %rd15625;
	not.b64 	%rd15659, %rd15651;
	and.b64  	%rd15660, %rd15599, %rd15659;
	or.b64  	%rd15661, %rd15658, %rd15660;
	add.s64 	%rd15662, %rd15661, %rd15573;
	add.s64 	%rd15663, %rd15662, %rd15657;
	add.s64 	%rd15665, %rd15663, %rd9087;
	add.s64 	%rd15666, %rd15665, %rd14215;
	mov.b64 	{%r10268, %r10269}, %rd15652;
	shf.l.wrap.b32 	%r10270, %r10269, %r10268, 4;
	shf.l.wrap.b32 	%r10271, %r10268, %r10269, 4;
	mov.b64 	%rd15667, {%r10271, %r10270};
	shf.l.wrap.b32 	%r10272, %r10268, %r10269, 30;
	shf.l.wrap.b32 	%r10273, %r10269, %r10268, 30;
	mov.b64 	%rd15668, {%r10273, %r10272};
	xor.b64  	%rd15669, %rd15667, %rd15668;
	shf.l.wrap.b32 	%r10274, %r10268, %r10269, 25;
	shf.l.wrap.b32 	%r10275, %r10269, %r10268, 25;
	mov.b64 	%rd15670, {%r10275, %r10274};
	xor.b64  	%rd15671, %rd15669, %rd15670;
	xor.b64  	%rd15672, %rd15626, %rd15600;
	and.b64  	%rd15673, %rd15652, %rd15672;
	and.b64  	%rd15674, %rd15626, %rd15600;
	xor.b64  	%rd15675, %rd15673, %rd15674;
	add.s64 	%rd15676, %rd15671, %rd15675;
	add.s64 	%rd15677, %rd15666, %rd15574;
	add.s64 	%rd15678, %rd15676, %rd15666;
	mov.b64 	{%r10276, %r10277}, %rd15677;
	shf.l.wrap.b32 	%r10278, %r10277, %r10276, 18;
	shf.l.wrap.b32 	%r10279, %r10276, %r10277, 18;
	mov.b64 	%rd15679, {%r10279, %r10278};
	shf.l.wrap.b32 	%r10280, %r10277, %r10276, 14;
	shf.l.wrap.b32 	%r10281, %r10276, %r10277, 14;
	mov.b64 	%rd15680, {%r10281, %r10280};
	xor.b64  	%rd15681, %rd15679, %rd15680;
	shf.l.wrap.b32 	%r10282, %r10276, %r10277, 23;
	shf.l.wrap.b32 	%r10283, %r10277, %r10276, 23;
	mov.b64 	%rd15682, {%r10283, %r10282};
	xor.b64  	%rd15683, %rd15681, %rd15682;
	and.b64  	%rd15684, %rd15677, %rd15651;
	not.b64 	%rd15685, %rd15677;
	and.b64  	%rd15686, %rd15625, %rd15685;
	or.b64  	%rd15687, %rd15684, %rd15686;
	add.s64 	%rd15688, %rd15687, %rd15599;
	add.s64 	%rd15689, %rd15688, %rd15683;
	add.s64 	%rd15691, %rd15689, %rd9113;
	add.s64 	%rd15692, %rd15691, %rd14228;
	mov.b64 	{%r10284, %r10285}, %rd15678;
	shf.l.wrap.b32 	%r10286, %r10285, %r10284, 4;
	shf.l.wrap.b32 	%r10287, %r10284, %r10285, 4;
	mov.b64 	%rd15693, {%r10287, %r10286};
	shf.l.wrap.b32 	%r10288, %r10284, %r10285, 30;
	shf.l.wrap.b32 	%r10289, %r10285, %r10284, 30;
	mov.b64 	%rd15694, {%r10289, %r10288};
	xor.b64  	%rd15695, %rd15693, %rd15694;
	shf.l.wrap.b32 	%r10290, %r10284, %r10285, 25;
	shf.l.wrap.b32 	%r10291, %r10285, %r10284, 25;
	mov.b64 	%rd15696, {%r10291, %r10290};
	xor.b64  	%rd15697, %rd15695, %rd15696;
	xor.b64  	%rd15698, %rd15652, %rd15626;
	and.b64  	%rd15699, %rd15678, %rd15698;
	and.b64  	%rd15700, %rd15652, %rd15626;
	xor.b64  	%rd15701, %rd15699, %rd15700;
	add.s64 	%rd15702, %rd15697, %rd15701;
	add.s64 	%rd15703, %rd15692, %rd15600;
	add.s64 	%rd15704, %rd15702, %rd15692;
	mov.b64 	{%r10292, %r10293}, %rd15703;
	shf.l.wrap.b32 	%r10294, %r10293, %r10292, 18;
	shf.l.wrap.b32 	%r10295, %r10292, %r10293, 18;
	mov.b64 	%rd15705, {%r10295, %r10294};
	shf.l.wrap.b32 	%r10296, %r10293, %r10292, 14;
	shf.l.wrap.b32 	%r10297, %r10292, %r10293, 14;
	mov.b64 	%rd15706, {%r10297, %r10296};
	xor.b64  	%rd15707, %rd15705, %rd15706;
	shf.l.wrap.b32 	%r10298, %r10292, %r10293, 23;
	shf.l.wrap.b32 	%r10299, %r10293, %r10292, 23;
	mov.b64 	%rd15708, {%r10299, %r10298};
	xor.b64  	%rd15709, %rd15707, %rd15708;
	and.b64  	%rd15710, %rd15703, %rd15677;
	not.b64 	%rd15711, %rd15703;
	and.b64  	%rd15712, %rd15651, %rd15711;
	or.b64  	%rd15713, %rd15710, %rd15712;
	add.s64 	%rd15714, %rd15713, %rd15625;
	add.s64 	%rd15715, %rd15714, %rd15709;
	add.s64 	%rd15717, %rd15715, %rd9139;
	add.s64 	%rd15718, %rd15717, %rd14241;
	mov.b64 	{%r10300, %r10301}, %rd15704;
	shf.l.wrap.b32 	%r10302, %r10301, %r10300, 4;
	shf.l.wrap.b32 	%r10303, %r10300, %r10301, 4;
	mov.b64 	%rd15719, {%r10303, %r10302};
	shf.l.wrap.b32 	%r10304, %r10300, %r10301, 30;
	shf.l.wrap.b32 	%r10305, %r10301, %r10300, 30;
	mov.b64 	%rd15720, {%r10305, %r10304};
	xor.b64  	%rd15721, %rd15719, %rd15720;
	shf.l.wrap.b32 	%r10306, %r10300, %r10301, 25;
	shf.l.wrap.b32 	%r10307, %r10301, %r10300, 25;
	mov.b64 	%rd15722, {%r10307, %r10306};
	xor.b64  	%rd15723, %rd15721, %rd15722;
	xor.b64  	%rd15724, %rd15678, %rd15652;
	and.b64  	%rd15725, %rd15704, %rd15724;
	and.b64  	%rd15726, %rd15678, %rd15652;
	xor.b64  	%rd15727, %rd15725, %rd15726;
	add.s64 	%rd15728, %rd15723, %rd15727;
	add.s64 	%rd15729, %rd15718, %rd15626;
	add.s64 	%rd15730, %rd15728, %rd15718;
	mov.b64 	{%r10308, %r10309}, %rd15729;
	shf.l.wrap.b32 	%r10310, %r10309, %r10308, 18;
	shf.l.wrap.b32 	%r10311, %r10308, %r10309, 18;
	mov.b64 	%rd15731, {%r10311, %r10310};
	shf.l.wrap.b32 	%r10312, %r10309, %r10308, 14;
	shf.l.wrap.b32 	%r10313, %r10308, %r10309, 14;
	mov.b64 	%rd15732, {%r10313, %r10312};
	xor.b64  	%rd15733, %rd15731, %rd15732;
	shf.l.wrap.b32 	%r10314, %r10308, %r10309, 23;
	shf.l.wrap.b32 	%r10315, %r10309, %r10308, 23;
	mov.b64 	%rd15734, {%r10315, %r10314};
	xor.b64  	%rd15735, %rd15733, %rd15734;
	and.b64  	%rd15736, %rd15729, %rd15703;
	not.b64 	%rd15737, %rd15729;
	and.b64  	%rd15738, %rd15677, %rd15737;
	or.b64  	%rd15739, %rd15736, %rd15738;
	add.s64 	%rd15740, %rd15739, %rd15651;
	add.s64 	%rd15741, %rd15740, %rd15735;
	add.s64 	%rd15743, %rd15741, %rd9165;
	add.s64 	%rd15744, %rd15743, %rd14254;
	mov.b64 	{%r10316, %r10317}, %rd15730;
	shf.l.wrap.b32 	%r10318, %r10317, %r10316, 4;
	shf.l.wrap.b32 	%r10319, %r10316, %r10317, 4;
	mov.b64 	%rd15745, {%r10319, %r10318};
	shf.l.wrap.b32 	%r10320, %r10316, %r10317, 30;
	shf.l.wrap.b32 	%r10321, %r10317, %r10316, 30;
	mov.b64 	%rd15746, {%r10321, %r10320};
	xor.b64  	%rd15747, %rd15745, %rd15746;
	shf.l.wrap.b32 	%r10322, %r10316, %r10317, 25;
	shf.l.wrap.b32 	%r10323, %r10317, %r10316, 25;
	mov.b64 	%rd15748, {%r10323, %r10322};
	xor.b64  	%rd15749, %rd15747, %rd15748;
	xor.b64  	%rd15750, %rd15704, %rd15678;
	and.b64  	%rd15751, %rd15730, %rd15750;
	and.b64  	%rd15752, %rd15704, %rd15678;
	xor.b64  	%rd15753, %rd15751, %rd15752;
	add.s64 	%rd15754, %rd15749, %rd15753;
	add.s64 	%rd15755, %rd15744, %rd15652;
	add.s64 	%rd15756, %rd15754, %rd15744;
	mov.b64 	{%r10324, %r10325}, %rd15755;
	shf.l.wrap.b32 	%r10326, %r10325, %r10324, 18;
	shf.l.wrap.b32 	%r10327, %r10324, %r10325, 18;
	mov.b64 	%rd15757, {%r10327, %r10326};
	shf.l.wrap.b32 	%r10328, %r10325, %r10324, 14;
	shf.l.wrap.b32 	%r10329, %r10324, %r10325, 14;
	mov.b64 	%rd15758, {%r10329, %r10328};
	xor.b64  	%rd15759, %rd15757, %rd15758;
	shf.l.wrap.b32 	%r10330, %r10324, %r10325, 23;
	shf.l.wrap.b32 	%r10331, %r10325, %r10324, 23;
	mov.b64 	%rd15760, {%r10331, %r10330};
	xor.b64  	%rd15761, %rd15759, %rd15760;
	and.b64  	%rd15762, %rd15755, %rd15729;
	not.b64 	%rd15763, %rd15755;
	and.b64  	%rd15764, %rd15703, %rd15763;
	or.b64  	%rd15765, %rd15762, %rd15764;
	add.s64 	%rd15766, %rd15765, %rd15677;
	add.s64 	%rd15767, %rd15766, %rd15761;
	add.s64 	%rd15769, %rd15767, %rd9191;
	add.s64 	%rd15770, %rd15769, %rd14267;
	mov.b64 	{%r10332, %r10333}, %rd15756;
	shf.l.wrap.b32 	%r10334, %r10333, %r10332, 4;
	shf.l.wrap.b32 	%r10335, %r10332, %r10333, 4;
	mov.b64 	%rd15771, {%r10335, %r10334};
	shf.l.wrap.b32 	%r10336, %r10332, %r10333, 30;
	shf.l.wrap.b32 	%r10337, %r10333, %r10332, 30;
	mov.b64 	%rd15772, {%r10337, %r10336};
	xor.b64  	%rd15773, %rd15771, %rd15772;
	shf.l.wrap.b32 	%r10338, %r10332, %r10333, 25;
	shf.l.wrap.b32 	%r10339, %r10333, %r10332, 25;
	mov.b64 	%rd15774, {%r10339, %r10338};
	xor.b64  	%rd15775, %rd15773, %rd15774;
	xor.b64  	%rd15776, %rd15730, %rd15704;
	and.b64  	%rd15777, %rd15756, %rd15776;
	and.b64  	%rd15778, %rd15730, %rd15704;
	xor.b64  	%rd15779, %rd15777, %rd15778;
	add.s64 	%rd15780, %rd15775, %rd15779;
	add.s64 	%rd15781, %rd15770, %rd15678;
	add.s64 	%rd15782, %rd15780, %rd15770;
	mov.b64 	{%r10340, %r10341}, %rd15781;
	shf.l.wrap.b32 	%r10342, %r10341, %r10340, 18;
	shf.l.wrap.b32 	%r10343, %r10340, %r10341, 18;
	mov.b64 	%rd15783, {%r10343, %r10342};
	shf.l.wrap.b32 	%r10344, %r10341, %r10340, 14;
	shf.l.wrap.b32 	%r10345, %r10340, %r10341, 14;
	mov.b64 	%rd15784, {%r10345, %r10344};
	xor.b64  	%rd15785, %rd15783, %rd15784;
	shf.l.wrap.b32 	%r10346, %r10340, %r10341, 23;
	shf.l.wrap.b32 	%r10347, %r10341, %r10340, 23;
	mov.b64 	%rd15786, {%r10347, %r10346};
	xor.b64  	%rd15787, %rd15785, %rd15786;
	and.b64  	%rd15788, %rd15781, %rd15755;
	not.b64 	%rd15789, %rd15781;
	and.b64  	%rd15790, %rd15729, %rd15789;
	or.b64  	%rd15791, %rd15788, %rd15790;
	add.s64 	%rd15792, %rd15791, %rd15703;
	add.s64 	%rd15793, %rd15792, %rd15787;
	add.s64 	%rd15795, %rd15793, %rd9217;
	add.s64 	%rd15796, %rd15795, %rd14280;
	mov.b64 	{%r10348, %r10349}, %rd15782;
	shf.l.wrap.b32 	%r10350, %r10349, %r10348, 4;
	shf.l.wrap.b32 	%r10351, %r10348, %r10349, 4;
	mov.b64 	%rd15797, {%r10351, %r10350};
	shf.l.wrap.b32 	%r10352, %r10348, %r10349, 30;
	shf.l.wrap.b32 	%r10353, %r10349, %r10348, 30;
	mov.b64 	%rd15798, {%r10353, %r10352};
	xor.b64  	%rd15799, %rd15797, %rd15798;
	shf.l.wrap.b32 	%r10354, %r10348, %r10349, 25;
	shf.l.wrap.b32 	%r10355, %r10349, %r10348, 25;
	mov.b64 	%rd15800, {%r10355, %r10354};
	xor.b64  	%rd15801, %rd15799, %rd15800;
	xor.b64  	%rd15802, %rd15756, %rd15730;
	and.b64  	%rd15803, %rd15782, %rd15802;
	and.b64  	%rd15804, %rd15756, %rd15730;
	xor.b64  	%rd15805, %rd15803, %rd15804;
	add.s64 	%rd15806, %rd15801, %rd15805;
	add.s64 	%rd15807, %rd15796, %rd15704;
	add.s64 	%rd15808, %rd15806, %rd15796;
	mov.b64 	{%r10356, %r10357}, %rd15807;
	shf.l.wrap.b32 	%r10358, %r10357, %r10356, 18;
	shf.l.wrap.b32 	%r10359, %r10356, %r10357, 18;
	mov.b64 	%rd15809, {%r10359, %r10358};
	shf.l.wrap.b32 	%r10360, %r10357, %r10356, 14;
	shf.l.wrap.b32 	%r10361, %r10356, %r10357, 14;
	mov.b64 	%rd15810, {%r10361, %r10360};
	xor.b64  	%rd15811, %rd15809, %rd15810;
	shf.l.wrap.b32 	%r10362, %r10356, %r10357, 23;
	shf.l.wrap.b32 	%r10363, %r10357, %r10356, 23;
	mov.b64 	%rd15812, {%r10363, %r10362};
	xor.b64  	%rd15813, %rd15811, %rd15812;
	and.b64  	%rd15814, %rd15807, %rd15781;
	not.b64 	%rd15815, %rd15807;
	and.b64  	%rd15816, %rd15755, %rd15815;
	or.b64  	%rd15817, %rd15814, %rd15816;
	add.s64 	%rd15818, %rd15817, %rd15729;
	add.s64 	%rd15819, %rd15818, %rd15813;
	add.s64 	%rd15821, %rd15819, %rd9243;
	add.s64 	%rd15822, %rd15821, %rd14293;
	mov.b64 	{%r10364, %r10365}, %rd15808;
	shf.l.wrap.b32 	%r10366, %r10365, %r10364, 4;
	shf.l.wrap.b32 	%r10367, %r10364, %r10365, 4;
	mov.b64 	%rd15823, {%r10367, %r10366};
	shf.l.wrap.b32 	%r10368, %r10364, %r10365, 30;
	shf.l.wrap.b32 	%r10369, %r10365, %r10364, 30;
	mov.b64 	%rd15824, {%r10369, %r10368};
	xor.b64  	%rd15825, %rd15823, %rd15824;
	shf.l.wrap.b32 	%r10370, %r10364, %r10365, 25;
	shf.l.wrap.b32 	%r10371, %r10365, %r10364, 25;
	mov.b64 	%rd15826, {%r10371, %r10370};
	xor.b64  	%rd15827, %rd15825, %rd15826;
	xor.b64  	%rd15828, %rd15782, %rd15756;
	and.b64  	%rd15829, %rd15808, %rd15828;
	and.b64  	%rd15830, %rd15782, %rd15756;
	xor.b64  	%rd15831, %rd15829, %rd15830;
	add.s64 	%rd15832, %rd15827, %rd15831;
	add.s64 	%rd15833, %rd15822, %rd15730;
	add.s64 	%rd15834, %rd15832, %rd15822;
	mov.b64 	{%r10372, %r10373}, %rd15833;
	shf.l.wrap.b32 	%r10374, %r10373, %r10372, 18;
	shf.l.wrap.b32 	%r10375, %r10372, %r10373, 18;
	mov.b64 	%rd15835, {%r10375, %r10374};
	shf.l.wrap.b32 	%r10376, %r10373, %r10372, 14;
	shf.l.wrap.b32 	%r10377, %r10372, %r10373, 14;
	mov.b64 	%rd15836, {%r10377, %r10376};
	xor.b64  	%rd15837, %rd15835, %rd15836;
	shf.l.wrap.b32 	%r10378, %r10372, %r10373, 23;
	shf.l.wrap.b32 	%r10379, %r10373, %r10372, 23;
	mov.b64 	%rd15838, {%r10379, %r10378};
	xor.b64  	%rd15839, %rd15837, %rd15838;
	and.b64  	%rd15840, %rd15833, %rd15807;
	not.b64 	%rd15841, %rd15833;
	and.b64  	%rd15842, %rd15781, %rd15841;
	or.b64  	%rd15843, %rd15840, %rd15842;
	add.s64 	%rd15844, %rd15843, %rd15755;
	add.s64 	%rd15845, %rd15844, %rd15839;
	add.s64 	%rd15847, %rd15845, %rd9269;
	add.s64 	%rd15848, %rd15847, %rd14306;
	mov.b64 	{%r10380, %r10381}, %rd15834;
	shf.l.wrap.b32 	%r10382, %r10381, %r10380, 4;
	shf.l.wrap.b32 	%r10383, %r10380, %r10381, 4;
	mov.b64 	%rd15849, {%r10383, %r10382};
	shf.l.wrap.b32 	%r10384, %r10380, %r10381, 30;
	shf.l.wrap.b32 	%r10385, %r10381, %r10380, 30;
	mov.b64 	%rd15850, {%r10385, %r10384};
	xor.b64  	%rd15851, %rd15849, %rd15850;
	shf.l.wrap.b32 	%r10386, %r10380, %r10381, 25;
	shf.l.wrap.b32 	%r10387, %r10381, %r10380, 25;
	mov.b64 	%rd15852, {%r10387, %r10386};
	xor.b64  	%rd15853, %rd15851, %rd15852;
	xor.b64  	%rd15854, %rd15808, %rd15782;
	and.b64  	%rd15855, %rd15834, %rd15854;
	and.b64  	%rd15856, %rd15808, %rd15782;
	xor.b64  	%rd15857, %rd15855, %rd15856;
	add.s64 	%rd15858, %rd15853, %rd15857;
	add.s64 	%rd15859, %rd15848, %rd15756;
	add.s64 	%rd15860, %rd15858, %rd15848;
	mov.b64 	{%r10388, %r10389}, %rd15859;
	shf.l.wrap.b32 	%r10390, %r10389, %r10388, 18;
	shf.l.wrap.b32 	%r10391, %r10388, %r10389, 18;
	mov.b64 	%rd15861, {%r10391, %r10390};
	shf.l.wrap.b32 	%r10392, %r10389, %r10388, 14;
	shf.l.wrap.b32 	%r10393, %r10388, %r10389, 14;
	mov.b64 	%rd15862, {%r10393, %r10392};
	xor.b64  	%rd15863, %rd15861, %rd15862;
	shf.l.wrap.b32 	%r10394, %r10388, %r10389, 23;
	shf.l.wrap.b32 	%r10395, %r10389, %r10388, 23;
	mov.b64 	%rd15864, {%r10395, %r10394};
	xor.b64  	%rd15865, %rd15863, %rd15864;
	and.b64  	%rd15866, %rd15859, %rd15833;
	not.b64 	%rd15867, %rd15859;
	and.b64  	%rd15868, %rd15807, %rd15867;
	or.b64  	%rd15869, %rd15866, %rd15868;
	add.s64 	%rd15870, %rd15869, %rd15781;
	add.s64 	%rd15871, %rd15870, %rd15865;
	add.s64 	%rd15872, %rd15871, %rd72;
	add.s64 	%rd15873, %rd15872, %rd14319;
	mov.b64 	{%r10396, %r10397}, %rd15860;
	shf.l.wrap.b32 	%r10398, %r10397, %r10396, 4;
	shf.l.wrap.b32 	%r10399, %r10396, %r10397, 4;
	mov.b64 	%rd15874, {%r10399, %r10398};
	shf.l.wrap.b32 	%r10400, %r10396, %r10397, 30;
	shf.l.wrap.b32 	%r10401, %r10397, %r10396, 30;
	mov.b64 	%rd15875, {%r10401, %r10400};
	xor.b64  	%rd15876, %rd15874, %rd15875;
	shf.l.wrap.b32 	%r10402, %r10396, %r10397, 25;
	shf.l.wrap.b32 	%r10403, %r10397, %r10396, 25;
	mov.b64 	%rd15877, {%r10403, %r10402};
	xor.b64  	%rd15878, %rd15876, %rd15877;
	xor.b64  	%rd15879, %rd15834, %rd15808;
	and.b64  	%rd15880, %rd15860, %rd15879;
	and.b64  	%rd15881, %rd15834, %rd15808;
	xor.b64  	%rd15882, %rd15880, %rd15881;
	add.s64 	%rd15883, %rd15878, %rd15882;
	add.s64 	%rd15884, %rd15873, %rd15782;
	add.s64 	%rd15885, %rd15883, %rd15873;
	mov.b64 	{%r10404, %r10405}, %rd15884;
	shf.l.wrap.b32 	%r10406, %r10405, %r10404, 18;
	shf.l.wrap.b32 	%r10407, %r10404, %r10405, 18;
	mov.b64 	%rd15886, {%r10407, %r10406};
	shf.l.wrap.b32 	%r10408, %r10405, %r10404, 14;
	shf.l.wrap.b32 	%r10409, %r10404, %r10405, 14;
	mov.b64 	%rd15887, {%r10409, %r10408};
	xor.b64  	%rd15888, %rd15886, %rd15887;
	shf.l.wrap.b32 	%r10410, %r10404, %r10405, 23;
	shf.l.wrap.b32 	%r10411, %r10405, %r10404, 23;
	mov.b64 	%rd15889, {%r10411, %r10410};
	xor.b64  	%rd15890, %rd15888, %rd15889;
	and.b64  	%rd15891, %rd15884, %rd15859;
	not.b64 	%rd15892, %rd15884;
	and.b64  	%rd15893, %rd15833, %rd15892;
	or.b64  	%rd15894, %rd15891, %rd15893;
	add.s64 	%rd15895, %rd15894, %rd15807;
	add.s64 	%rd15896, %rd15895, %rd15890;
	add.s64 	%rd15898, %rd15896, %rd9320;
	add.s64 	%rd15899, %rd15898, %rd14332;
	mov.b64 	{%r10412, %r10413}, %rd15885;
	shf.l.wrap.b32 	%r10414, %r10413, %r10412, 4;
	shf.l.wrap.b32 	%r10415, %r10412, %r10413, 4;
	mov.b64 	%rd15900, {%r10415, %r10414};
	shf.l.wrap.b32 	%r10416, %r10412, %r10413, 30;
	shf.l.wrap.b32 	%r10417, %r10413, %r10412, 30;
	mov.b64 	%rd15901, {%r10417, %r10416};
	xor.b64  	%rd15902, %rd15900, %rd15901;
	shf.l.wrap.b32 	%r10418, %r10412, %r10413, 25;
	shf.l.wrap.b32 	%r10419, %r10413, %r10412, 25;
	mov.b64 	%rd15903, {%r10419, %r10418};
	xor.b64  	%rd15904, %rd15902, %rd15903;
	xor.b64  	%rd15905, %rd15860, %rd15834;
	and.b64  	%rd15906, %rd15885, %rd15905;
	and.b64  	%rd15907, %rd15860, %rd15834;
	xor.b64  	%rd15908, %rd15906, %rd15907;
	add.s64 	%rd15909, %rd15904, %rd15908;
	add.s64 	%rd15910, %rd15899, %rd15808;
	add.s64 	%rd15911, %rd15909, %rd15899;
	mov.b64 	{%r10420, %r10421}, %rd15910;
	shf.l.wrap.b32 	%r10422, %r10421, %r10420, 18;
	shf.l.wrap.b32 	%r10423, %r10420, %r10421, 18;
	mov.b64 	%rd15912, {%r10423, %r10422};
	shf.l.wrap.b32 	%r10424, %r10421, %r10420, 14;
	shf.l.wrap.b32 	%r10425, %r10420, %r10421, 14;
	mov.b64 	%rd15913, {%r10425, %r10424};
	xor.b64  	%rd15914, %rd15912, %rd15913;
	shf.l.wrap.b32 	%r10426, %r10420, %r10421, 23;
	shf.l.wrap.b32 	%r10427, %r10421, %r10420, 23;
	mov.b64 	%rd15915, {%r10427, %r10426};
	xor.b64  	%rd15916, %rd15914, %rd15915;
	and.b64  	%rd15917, %rd15910, %rd15884;
	not.b64 	%rd15918, %rd15910;
	and.b64  	%rd15919, %rd15859, %rd15918;
	or.b64  	%rd15920, %rd15917, %rd15919;
	add.s64 	%rd15921, %rd15920, %rd15833;
	add.s64 	%rd15922, %rd15921, %rd15916;
	add.s64 	%rd15924, %rd15922, %rd9346;
	add.s64 	%rd15925, %rd15924, %rd14345;
	mov.b64 	{%r10428, %r10429}, %rd15911;
	shf.l.wrap.b32 	%r10430, %r10429, %r10428, 4;
	shf.l.wrap.b32 	%r10431, %r10428, %r10429, 4;
	mov.b64 	%rd15926, {%r10431, %r10430};
	shf.l.wrap.b32 	%r10432, %r10428, %r10429, 30;
	shf.l.wrap.b32 	%r10433, %r10429, %r10428, 30;
	mov.b64 	%rd15927, {%r10433, %r10432};
	xor.b64  	%rd15928, %rd15926, %rd15927;
	shf.l.wrap.b32 	%r10434, %r10428, %r10429, 25;
	shf.l.wrap.b32 	%r10435, %r10429, %r10428, 25;
	mov.b64 	%rd15929, {%r10435, %r10434};
	xor.b64  	%rd15930, %rd15928, %rd15929;
	xor.b64  	%rd15931, %rd15885, %rd15860;
	and.b64  	%rd15932, %rd15911, %rd15931;
	and.b64  	%rd15933, %rd15885, %rd15860;
	xor.b64  	%rd15934, %rd15932, %rd15933;
	add.s64 	%rd15935, %rd15930, %rd15934;
	add.s64 	%rd15936, %rd15925, %rd15834;
	add.s64 	%rd15937, %rd15935, %rd15925;
	mov.b64 	{%r10436, %r10437}, %rd15936;
	shf.l.wrap.b32 	%r10438, %r10437, %r10436, 18;
	shf.l.wrap.b32 	%r10439, %r10436, %r10437, 18;
	mov.b64 	%rd15938, {%r10439, %r10438};
	shf.l.wrap.b32 	%r10440, %r10437, %r10436, 14;
	shf.l.wrap.b32 	%r10441, %r10436, %r10437, 14;
	mov.b64 	%rd15939, {%r10441, %r10440};
	xor.b64  	%rd15940, %rd15938, %rd15939;
	shf.l.wrap.b32 	%r10442, %r10436, %r10437, 23;
	shf.l.wrap.b32 	%r10443, %r10437, %r10436, 23;
	mov.b64 	%rd15941, {%r10443, %r10442};
	xor.b64  	%rd15942, %rd15940, %rd15941;
	and.b64  	%rd15943, %rd15936, %rd15910;
	not.b64 	%rd15944, %rd15936;
	and.b64  	%rd15945, %rd15884, %rd15944;
	or.b64  	%rd15946, %rd15943, %rd15945;
	add.s64 	%rd15947, %rd15946, %rd15859;
	add.s64 	%rd15948, %rd15947, %rd15942;
	add.s64 	%rd15949, %rd15948, %rd73;
	add.s64 	%rd15950, %rd15949, %rd14358;
	mov.b64 	{%r10444, %r10445}, %rd15937;
	shf.l.wrap.b32 	%r10446, %r10445, %r10444, 4;
	shf.l.wrap.b32 	%r10447, %r10444, %r10445, 4;
	mov.b64 	%rd15951, {%r10447, %r10446};
	shf.l.wrap.b32 	%r10448, %r10444, %r10445, 30;
	shf.l.wrap.b32 	%r10449, %r10445, %r10444, 30;
	mov.b64 	%rd15952, {%r10449, %r10448};
	xor.b64  	%rd15953, %rd15951, %rd15952;
	shf.l.wrap.b32 	%r10450, %r10444, %r10445, 25;
	shf.l.wrap.b32 	%r10451, %r10445, %r10444, 25;
	mov.b64 	%rd15954, {%r10451, %r10450};
	xor.b64  	%rd15955, %rd15953, %rd15954;
	xor.b64  	%rd15956, %rd15911, %rd15885;
	and.b64  	%rd15957, %rd15937, %rd15956;
	and.b64  	%rd15958, %rd15911, %rd15885;
	xor.b64  	%rd15959, %rd15957, %rd15958;
	add.s64 	%rd15960, %rd15955, %rd15959;
	add.s64 	%rd15961, %rd15950, %rd15860;
	add.s64 	%rd15962, %rd15960, %rd15950;
	mov.b64 	{%r10452, %r10453}, %rd15961;
	shf.l.wrap.b32 	%r10454, %r10453, %r10452, 18;
	shf.l.wrap.b32 	%r10455, %r10452, %r10453, 18;
	mov.b64 	%rd15963, {%r10455, %r10454};
	shf.l.wrap.b32 	%r10456, %r10453, %r10452, 14;
	shf.l.wrap.b32 	%r10457, %r10452, %r10453, 14;
	mov.b64 	%rd15964, {%r10457, %r10456};
	xor.b64  	%rd15965, %rd15963, %rd15964;
	shf.l.wrap.b32 	%r10458, %r10452, %r10453, 23;
	shf.l.wrap.b32 	%r10459, %r10453, %r10452, 23;
	mov.b64 	%rd15966, {%r10459, %r10458};
	xor.b64  	%rd15967, %rd15965, %rd15966;
	and.b64  	%rd15968, %rd15961, %rd15936;
	not.b64 	%rd15969, %rd15961;
	and.b64  	%rd15970, %rd15910, %rd15969;
	or.b64  	%rd15971, %rd15968, %rd15970;
	add.s64 	%rd15972, %rd15971, %rd15884;
	add.s64 	%rd15973, %rd15972, %rd15967;
	add.s64 	%rd15975, %rd15973, %rd9397;
	add.s64 	%rd15976, %rd15975, %rd14371;
	mov.b64 	{%r10460, %r10461}, %rd15962;
	shf.l.wrap.b32 	%r10462, %r10461, %r10460, 4;
	shf.l.wrap.b32 	%r10463, %r10460, %r10461, 4;
	mov.b64 	%rd15977, {%r10463, %r10462};
	shf.l.wrap.b32 	%r10464, %r10460, %r10461, 30;
	shf.l.wrap.b32 	%r10465, %r10461, %r10460, 30;
	mov.b64 	%rd15978, {%r10465, %r10464};
	xor.b64  	%rd15979, %rd15977, %rd15978;
	shf.l.wrap.b32 	%r10466, %r10460, %r10461, 25;
	shf.l.wrap.b32 	%r10467, %r10461, %r10460, 25;
	mov.b64 	%rd15980, {%r10467, %r10466};
	xor.b64  	%rd15981, %rd15979, %rd15980;
	xor.b64  	%rd15982, %rd15937, %rd15911;
	and.b64  	%rd15983, %rd15962, %rd15982;
	and.b64  	%rd15984, %rd15937, %rd15911;
	xor.b64  	%rd15985, %rd15983, %rd15984;
	add.s64 	%rd15986, %rd15981, %rd15985;
	add.s64 	%rd15987, %rd15976, %rd15885;
	add.s64 	%rd15988, %rd15986, %rd15976;
	mov.b64 	{%r10468, %r10469}, %rd15987;
	shf.l.wrap.b32 	%r10470, %r10469, %r10468, 18;
	shf.l.wrap.b32 	%r10471, %r10468, %r10469, 18;
	mov.b64 	%rd15989, {%r10471, %r10470};
	shf.l.wrap.b32 	%r10472, %r10469, %r10468, 14;
	shf.l.wrap.b32 	%r10473, %r10468, %r10469, 14;
	mov.b64 	%rd15990, {%r10473, %r10472};
	xor.b64  	%rd15991, %rd15989, %rd15990;
	shf.l.wrap.b32 	%r10474, %r10468, %r10469, 23;
	shf.l.wrap.b32 	%r10475, %r10469, %r10468, 23;
	mov.b64 	%rd15992, {%r10475, %r10474};
	xor.b64  	%rd15993, %rd15991, %rd15992;
	and.b64  	%rd15994, %rd15987, %rd15961;
	not.b64 	%rd15995, %rd15987;
	and.b64  	%rd15996, %rd15936, %rd15995;
	or.b64  	%rd15997, %rd15994, %rd15996;
	add.s64 	%rd15998, %rd15997, %rd15910;
	add.s64 	%rd15999, %rd15998, %rd15993;
	add.s64 	%rd16001, %rd15999, %rd9423;
	add.s64 	%rd16002, %rd16001, %rd14384;
	mov.b64 	{%r10476, %r10477}, %rd15988;
	shf.l.wrap.b32 	%r10478, %r10477, %r10476, 4;
	shf.l.wrap.b32 	%r10479, %r10476, %r10477, 4;
	mov.b64 	%rd16003, {%r10479, %r10478};
	shf.l.wrap.b32 	%r10480, %r10476, %r10477, 30;
	shf.l.wrap.b32 	%r10481, %r10477, %r10476, 30;
	mov.b64 	%rd16004, {%r10481, %r10480};
	xor.b64  	%rd16005, %rd16003, %rd16004;
	shf.l.wrap.b32 	%r10482, %r10476, %r10477, 25;
	shf.l.wrap.b32 	%r10483, %r10477, %r10476, 25;
	mov.b64 	%rd16006, {%r10483, %r10482};
	xor.b64  	%rd16007, %rd16005, %rd16006;
	xor.b64  	%rd16008, %rd15962, %rd15937;
	and.b64  	%rd16009, %rd15988, %rd16008;
	and.b64  	%rd16010, %rd15962, %rd15937;
	xor.b64  	%rd16011, %rd16009, %rd16010;
	add.s64 	%rd16012, %rd16007, %rd16011;
	add.s64 	%rd16013, %rd16002, %rd15911;
	add.s64 	%rd16014, %rd16012, %rd16002;
	mov.b64 	{%r10484, %r10485}, %rd16013;
	shf.l.wrap.b32 	%r10486, %r10485, %r10484, 18;
	shf.l.wrap.b32 	%r10487, %r10484, %r10485, 18;
	mov.b64 	%rd16015, {%r10487, %r10486};
	shf.l.wrap.b32 	%r10488, %r10485, %r10484, 14;
	shf.l.wrap.b32 	%r10489, %r10484, %r10485, 14;
	mov.b64 	%rd16016, {%r10489, %r10488};
	xor.b64  	%rd16017, %rd16015, %rd16016;
	shf.l.wrap.b32 	%r10490, %r10484, %r10485, 23;
	shf.l.wrap.b32 	%r10491, %r10485, %r10484, 23;
	mov.b64 	%rd16018, {%r10491, %r10490};
	xor.b64  	%rd16019, %rd16017, %rd16018;
	and.b64  	%rd16020, %rd16013, %rd15987;
	not.b64 	%rd16021, %rd16013;
	and.b64  	%rd16022, %rd15961, %rd16021;
	or.b64  	%rd16023, %rd16020, %rd16022;
	add.s64 	%rd16024, %rd16023, %rd15936;
	add.s64 	%rd16025, %rd16024, %rd16019;
	add.s64 	%rd16027, %rd16025, %rd9449;
	add.s64 	%rd16028, %rd16027, %rd14397;
	mov.b64 	{%r10492, %r10493}, %rd16014;
	shf.l.wrap.b32 	%r10494, %r10493, %r10492, 4;
	shf.l.wrap.b32 	%r10495, %r10492, %r10493, 4;
	mov.b64 	%rd16029, {%r10495, %r10494};
	shf.l.wrap.b32 	%r10496, %r10492, %r10493, 30;
	shf.l.wrap.b32 	%r10497, %r10493, %r10492, 30;
	mov.b64 	%rd16030, {%r10497, %r10496};
	xor.b64  	%rd16031, %rd16029, %rd16030;
	shf.l.wrap.b32 	%r10498, %r10492, %r10493, 25;
	shf.l.wrap.b32 	%r10499, %r10493, %r10492, 25;
	mov.b64 	%rd16032, {%r10499, %r10498};
	xor.b64  	%rd16033, %rd16031, %rd16032;
	xor.b64  	%rd16034, %rd15988, %rd15962;
	and.b64  	%rd16035, %rd16014, %rd16034;
	and.b64  	%rd16036, %rd15988, %rd15962;
	xor.b64  	%rd16037, %rd16035, %rd16036;
	add.s64 	%rd16038, %rd16033, %rd16037;
	add.s64 	%rd16039, %rd16028, %rd15937;
	add.s64 	%rd16040, %rd16038, %rd16028;
	mov.b64 	{%r10500, %r10501}, %rd16039;
	shf.l.wrap.b32 	%r10502, %r10501, %r10500, 18;
	shf.l.wrap.b32 	%r10503, %r10500, %r10501, 18;
	mov.b64 	%rd16041, {%r10503, %r10502};
	shf.l.wrap.b32 	%r10504, %r10501, %r10500, 14;
	shf.l.wrap.b32 	%r10505, %r10500, %r10501, 14;
	mov.b64 	%rd16042, {%r10505, %r10504};
	xor.b64  	%rd16043, %rd16041, %rd16042;
	shf.l.wrap.b32 	%r10506, %r10500, %r10501, 23;
	shf.l.wrap.b32 	%r10507, %r10501, %r10500, 23;
	mov.b64 	%rd16044, {%r10507, %r10506};
	xor.b64  	%rd16045, %rd16043, %rd16044;
	and.b64  	%rd16046, %rd16039, %rd16013;
	not.b64 	%rd16047, %rd16039;
	and.b64  	%rd16048, %rd15987, %rd16047;
	or.b64  	%rd16049, %rd16046, %rd16048;
	add.s64 	%rd16050, %rd16049, %rd15961;
	add.s64 	%rd16051, %rd16050, %rd16045;
	add.s64 	%rd16052, %rd16051, %rd74;
	add.s64 	%rd16053, %rd16052, %rd14410;
	mov.b64 	{%r10508, %r10509}, %rd16040;
	shf.l.wrap.b32 	%r10510, %r10509, %r10508, 4;
	shf.l.wrap.b32 	%r10511, %r10508, %r10509, 4;
	mov.b64 	%rd16054, {%r10511, %r10510};
	shf.l.wrap.b32 	%r10512, %r10508, %r10509, 30;
	shf.l.wrap.b32 	%r10513, %r10509, %r10508, 30;
	mov.b64 	%rd16055, {%r10513, %r10512};
	xor.b64  	%rd16056, %rd16054, %rd16055;
	shf.l.wrap.b32 	%r10514, %r10508, %r10509, 25;
	shf.l.wrap.b32 	%r10515, %r10509, %r10508, 25;
	mov.b64 	%rd16057, {%r10515, %r10514};
	xor.b64  	%rd16058, %rd16056, %rd16057;
	xor.b64  	%rd16059, %rd16014, %rd15988;
	and.b64  	%rd16060, %rd16040, %rd16059;
	and.b64  	%rd16061, %rd16014, %rd15988;
	xor.b64  	%rd16062, %rd16060, %rd16061;
	add.s64 	%rd16063, %rd16058, %rd16062;
	add.s64 	%rd16064, %rd16053, %rd15962;
	add.s64 	%rd16065, %rd16063, %rd16053;
	mov.b64 	{%r10516, %r10517}, %rd16064;
	shf.l.wrap.b32 	%r10518, %r10517, %r10516, 18;
	shf.l.wrap.b32 	%r10519, %r10516, %r10517, 18;
	mov.b64 	%rd16066, {%r10519, %r10518};
	shf.l.wrap.b32 	%r10520, %r10517, %r10516, 14;
	shf.l.wrap.b32 	%r10521, %r10516, %r10517, 14;
	mov.b64 	%rd16067, {%r10521, %r10520};
	xor.b64  	%rd16068, %rd16066, %rd16067;
	shf.l.wrap.b32 	%r10522, %r10516, %r10517, 23;
	shf.l.wrap.b32 	%r10523, %r10517, %r10516, 23;
	mov.b64 	%rd16069, {%r10523, %r10522};
	xor.b64  	%rd16070, %rd16068, %rd16069;
	and.b64  	%rd16071, %rd16064, %rd16039;
	not.b64 	%rd16072, %rd16064;
	and.b64  	%rd16073, %rd16013, %rd16072;
	or.b64  	%rd16074, %rd16071, %rd16073;
	add.s64 	%rd16075, %rd16074, %rd15987;
	add.s64 	%rd16076, %rd16075, %rd16070;
	add.s64 	%rd16078, %rd16076, %rd9500;
	add.s64 	%rd16079, %rd16078, %rd14423;
	mov.b64 	{%r10524, %r10525}, %rd16065;
	shf.l.wrap.b32 	%r10526, %r10525, %r10524, 4;
	shf.l.wrap.b32 	%r10527, %r10524, %r10525, 4;
	mov.b64 	%rd16080, {%r10527, %r10526};
	shf.l.wrap.b32 	%r10528, %r10524, %r10525, 30;
	shf.l.wrap.b32 	%r10529, %r10525, %r10524, 30;
	mov.b64 	%rd16081, {%r10529, %r10528};
	xor.b64  	%rd16082, %rd16080, %rd16081;
	shf.l.wrap.b32 	%r10530, %r10524, %r10525, 25;
	shf.l.wrap.b32 	%r10531, %r10525, %r10524, 25;
	mov.b64 	%rd16083, {%r10531, %r10530};
	xor.b64  	%rd16084, %rd16082, %rd16083;
	xor.b64  	%rd16085, %rd16040, %rd16014;
	and.b64  	%rd16086, %rd16065, %rd16085;
	and.b64  	%rd16087, %rd16040, %rd16014;
	xor.b64  	%rd16088, %rd16086, %rd16087;
	add.s64 	%rd16089, %rd16084, %rd16088;
	add.s64 	%rd16090, %rd16079, %rd15988;
	add.s64 	%rd16091, %rd16089, %rd16079;
	mov.b64 	{%r10532, %r10533}, %rd16090;
	shf.l.wrap.b32 	%r10534, %r10533, %r10532, 18;
	shf.l.wrap.b32 	%r10535, %r10532, %r10533, 18;
	mov.b64 	%rd16092, {%r10535, %r10534};
	shf.l.wrap.b32 	%r10536, %r10533, %r10532, 14;
	shf.l.wrap.b32 	%r10537, %r10532, %r10533, 14;
	mov.b64 	%rd16093, {%r10537, %r10536};
	xor.b64  	%rd16094, %rd16092, %rd16093;
	shf.l.wrap.b32 	%r10538, %r10532, %r10533, 23;
	shf.l.wrap.b32 	%r10539, %r10533, %r10532, 23;
	mov.b64 	%rd16095, {%r10539, %r10538};
	xor.b64  	%rd16096, %rd16094, %rd16095;
	and.b64  	%rd16097, %rd16090, %rd16064;
	not.b64 	%rd16098, %rd16090;
	and.b64  	%rd16099, %rd16039, %rd16098;
	or.b64  	%rd16100, %rd16097, %rd16099;
	add.s64 	%rd16101, %rd16100, %rd16013;
	add.s64 	%rd16102, %rd16101, %rd16096;
	add.s64 	%rd16104, %rd16102, %rd9526;
	add.s64 	%rd16105, %rd16104, %rd14436;
	mov.b64 	{%r10540, %r10541}, %rd16091;
	shf.l.wrap.b32 	%r10542, %r10541, %r10540, 4;
	shf.l.wrap.b32 	%r10543, %r10540, %r10541, 4;
	mov.b64 	%rd16106, {%r10543, %r10542};
	shf.l.wrap.b32 	%r10544, %r10540, %r10541, 30;
	shf.l.wrap.b32 	%r10545, %r10541, %r10540, 30;
	mov.b64 	%rd16107, {%r10545, %r10544};
	xor.b64  	%rd16108, %rd16106, %rd16107;
	shf.l.wrap.b32 	%r10546, %r10540, %r10541, 25;
	shf.l.wrap.b32 	%r10547, %r10541, %r10540, 25;
	mov.b64 	%rd16109, {%r10547, %r10546};
	xor.b64  	%rd16110, %rd16108, %rd16109;
	xor.b64  	%rd16111, %rd16065, %rd16040;
	and.b64  	%rd16112, %rd16091, %rd16111;
	and.b64  	%rd16113, %rd16065, %rd16040;
	xor.b64  	%rd16114, %rd16112, %rd16113;
	add.s64 	%rd16115, %rd16110, %rd16114;
	add.s64 	%rd16116, %rd16105, %rd16014;
	add.s64 	%rd16117, %rd16115, %rd16105;
	mov.b64 	{%r10548, %r10549}, %rd16116;
	shf.l.wrap.b32 	%r10550, %r10549, %r10548, 18;
	shf.l.wrap.b32 	%r10551, %r10548, %r10549, 18;
	mov.b64 	%rd16118, {%r10551, %r10550};
	shf.l.wrap.b32 	%r10552, %r10549, %r10548, 14;
	shf.l.wrap.b32 	%r10553, %r10548, %r10549, 14;
	mov.b64 	%rd16119, {%r10553, %r10552};
	xor.b64  	%rd16120, %rd16118, %rd16119;
	shf.l.wrap.b32 	%r10554, %r10548, %r10549, 23;
	shf.l.wrap.b32 	%r10555, %r10549, %r10548, 23;
	mov.b64 	%rd16121, {%r10555, %r10554};
	xor.b64  	%rd16122, %rd16120, %rd16121;
	and.b64  	%rd16123, %rd16116, %rd16090;
	not.b64 	%rd16124, %rd16116;
	and.b64  	%rd16125, %rd16064, %rd16124;
	or.b64  	%rd16126, %rd16123, %rd16125;
	add.s64 	%rd16127, %rd16126, %rd16039;
	add.s64 	%rd16128, %rd16127, %rd16122;
	add.s64 	%rd16130, %rd16128, %rd9552;
	add.s64 	%rd16131, %rd16130, %rd14449;
	mov.b64 	{%r10556, %r10557}, %rd16117;
	shf.l.wrap.b32 	%r10558, %r10557, %r10556, 4;
	shf.l.wrap.b32 	%r10559, %r10556, %r10557, 4;
	mov.b64 	%rd16132, {%r10559, %r10558};
	shf.l.wrap.b32 	%r10560, %r10556, %r10557, 30;
	shf.l.wrap.b32 	%r10561, %r10557, %r10556, 30;
	mov.b64 	%rd16133, {%r10561, %r10560};
	xor.b64  	%rd16134, %rd16132, %rd16133;
	shf.l.wrap.b32 	%r10562, %r10556, %r10557, 25;
	shf.l.wrap.b32 	%r10563, %r10557, %r10556, 25;
	mov.b64 	%rd16135, {%r10563, %r10562};
	xor.b64  	%rd16136, %rd16134, %rd16135;
	xor.b64  	%rd16137, %rd16091, %rd16065;
	and.b64  	%rd16138, %rd16117, %rd16137;
	and.b64  	%rd16139, %rd16091, %rd16065;
	xor.b64  	%rd16140, %rd16138, %rd16139;
	add.s64 	%rd16141, %rd16136, %rd16140;
	add.s64 	%rd16142, %rd16131, %rd16040;
	add.s64 	%rd16143, %rd16141, %rd16131;
	mov.b64 	{%r10564, %r10565}, %rd16142;
	shf.l.wrap.b32 	%r10566, %r10565, %r10564, 18;
	shf.l.wrap.b32 	%r10567, %r10564, %r10565, 18;
	mov.b64 	%rd16144, {%r10567, %r10566};
	shf.l.wrap.b32 	%r10568, %r10565, %r10564, 14;
	shf.l.wrap.b32 	%r10569, %r10564, %r10565, 14;
	mov.b64 	%rd16145, {%r10569, %r10568};
	xor.b64  	%rd16146, %rd16144, %rd16145;
	shf.l.wrap.b32 	%r10570, %r10564, %r10565, 23;
	shf.l.wrap.b32 	%r10571, %r10565, %r10564, 23;
	mov.b64 	%rd16147, {%r10571, %r10570};
	xor.b64  	%rd16148, %rd16146, %rd16147;
	and.b64  	%rd16149, %rd16142, %rd16116;
	not.b64 	%rd16150, %rd16142;
	and.b64  	%rd16151, %rd16090, %rd16150;
	or.b64  	%rd16152, %rd16149, %rd16151;
	add.s64 	%rd16153, %rd16152, %rd16064;
	add.s64 	%rd16154, %rd16153, %rd16148;
	add.s64 	%rd16156, %rd16154, %rd9578;
	add.s64 	%rd16157, %rd16156, %rd14462;
	mov.b64 	{%r10572, %r10573}, %rd16143;
	shf.l.wrap.b32 	%r10574, %r10573, %r10572, 4;
	shf.l.wrap.b32 	%r10575, %r10572, %r10573, 4;
	mov.b64 	%rd16158, {%r10575, %r10574};
	shf.l.wrap.b32 	%r10576, %r10572, %r10573, 30;
	shf.l.wrap.b32 	%r10577, %r10573, %r10572, 30;
	mov.b64 	%rd16159, {%r10577, %r10576};
	xor.b64  	%rd16160, %rd16158, %rd16159;
	shf.l.wrap.b32 	%r10578, %r10572, %r10573, 25;
	shf.l.wrap.b32 	%r10579, %r10573, %r10572, 25;
	mov.b64 	%rd16161, {%r10579, %r10578};
	xor.b64  	%rd16162, %rd16160, %rd16161;
	xor.b64  	%rd16163, %rd16117, %rd16091;
	and.b64  	%rd16164, %rd16143, %rd16163;
	and.b64  	%rd16165, %rd16117, %rd16091;
	xor.b64  	%rd16166, %rd16164, %rd16165;
	add.s64 	%rd16167, %rd16162, %rd16166;
	add.s64 	%rd16168, %rd16157, %rd16065;
	add.s64 	%rd16169, %rd16167, %rd16157;
	mov.b64 	{%r10580, %r10581}, %rd16168;
	shf.l.wrap.b32 	%r10582, %r10581, %r10580, 18;
	shf.l.wrap.b32 	%r10583, %r10580, %r10581, 18;
	mov.b64 	%rd16170, {%r10583, %r10582};
	shf.l.wrap.b32 	%r10584, %r10581, %r10580, 14;
	shf.l.wrap.b32 	%r10585, %r10580, %r10581, 14;
	mov.b64 	%rd16171, {%r10585, %r10584};
	xor.b64  	%rd16172, %rd16170, %rd16171;
	shf.l.wrap.b32 	%r10586, %r10580, %r10581, 23;
	shf.l.wrap.b32 	%r10587, %r10581, %r10580, 23;
	mov.b64 	%rd16173, {%r10587, %r10586};
	xor.b64  	%rd16174, %rd16172, %rd16173;
	and.b64  	%rd16175, %rd16168, %rd16142;
	not.b64 	%rd16176, %rd16168;
	and.b64  	%rd16177, %rd16116, %rd16176;
	or.b64  	%rd16178, %rd16175, %rd16177;
	add.s64 	%rd16179, %rd16178, %rd16090;
	add.s64 	%rd16180, %rd16179, %rd16174;
	add.s64 	%rd16182, %rd16180, %rd9604;
	add.s64 	%rd16183, %rd16182, %rd14475;
	mov.b64 	{%r10588, %r10589}, %rd16169;
	shf.l.wrap.b32 	%r10590, %r10589, %r10588, 4;
	shf.l.wrap.b32 	%r10591, %r10588, %r10589, 4;
	mov.b64 	%rd16184, {%r10591, %r10590};
	shf.l.wrap.b32 	%r10592, %r10588, %r10589, 30;
	shf.l.wrap.b32 	%r10593, %r10589, %r10588, 30;
	mov.b64 	%rd16185, {%r10593, %r10592};
	xor.b64  	%rd16186, %rd16184, %rd16185;
	shf.l.wrap.b32 	%r10594, %r10588, %r10589, 25;
	shf.l.wrap.b32 	%r10595, %r10589, %r10588, 25;
	mov.b64 	%rd16187, {%r10595, %r10594};
	xor.b64  	%rd16188, %rd16186, %rd16187;
	xor.b64  	%rd16189, %rd16143, %rd16117;
	and.b64  	%rd16190, %rd16169, %rd16189;
	and.b64  	%rd16191, %rd16143, %rd16117;
	xor.b64  	%rd16192, %rd16190, %rd16191;
	add.s64 	%rd16193, %rd16188, %rd16192;
	add.s64 	%rd16194, %rd16183, %rd16091;
	add.s64 	%rd16195, %rd16193, %rd16183;
	mov.b64 	{%r10596, %r10597}, %rd16194;
	shf.l.wrap.b32 	%r10598, %r10597, %r10596, 18;
	shf.l.wrap.b32 	%r10599, %r10596, %r10597, 18;
	mov.b64 	%rd16196, {%r10599, %r10598};
	shf.l.wrap.b32 	%r10600, %r10597, %r10596, 14;
	shf.l.wrap.b32 	%r10601, %r10596, %r10597, 14;
	mov.b64 	%rd16197, {%r10601, %r10600};
	xor.b64  	%rd16198, %rd16196, %rd16197;
	shf.l.wrap.b32 	%r10602, %r10596, %r10597, 23;
	shf.l.wrap.b32 	%r10603, %r10597, %r10596, 23;
	mov.b64 	%rd16199, {%r10603, %r10602};
	xor.b64  	%rd16200, %rd16198, %rd16199;
	and.b64  	%rd16201, %rd16194, %rd16168;
	not.b64 	%rd16202, %rd16194;
	and.b64  	%rd16203, %rd16142, %rd16202;
	or.b64  	%rd16204, %rd16201, %rd16203;
	add.s64 	%rd16205, %rd16204, %rd16116;
	add.s64 	%rd16206, %rd16205, %rd16200;
	add.s64 	%rd16208, %rd16206, %rd9630;
	add.s64 	%rd16209, %rd16208, %rd14488;
	mov.b64 	{%r10604, %r10605}, %rd16195;
	shf.l.wrap.b32 	%r10606, %r10605, %r10604, 4;
	shf.l.wrap.b32 	%r10607, %r10604, %r10605, 4;
	mov.b64 	%rd16210, {%r10607, %r10606};
	shf.l.wrap.b32 	%r10608, %r10604, %r10605, 30;
	shf.l.wrap.b32 	%r10609, %r10605, %r10604, 30;
	mov.b64 	%rd16211, {%r10609, %r10608};
	xor.b64  	%rd16212, %rd16210, %rd16211;
	shf.l.wrap.b32 	%r10610, %r10604, %r10605, 25;
	shf.l.wrap.b32 	%r10611, %r10605, %r10604, 25;
	mov.b64 	%rd16213, {%r10611, %r10610};
	xor.b64  	%rd16214, %rd16212, %rd16213;
	xor.b64  	%rd16215, %rd16169, %rd16143;
	and.b64  	%rd16216, %rd16195, %rd16215;
	and.b64  	%rd16217, %rd16169, %rd16143;
	xor.b64  	%rd16218, %rd16216, %rd16217;
	add.s64 	%rd16219, %rd16214, %rd16218;
	add.s64 	%rd16220, %rd16209, %rd16117;
	add.s64 	%rd16221, %rd16219, %rd16209;
	mov.b64 	{%r10612, %r10613}, %rd16220;
	shf.l.wrap.b32 	%r10614, %r10613, %r10612, 18;
	shf.l.wrap.b32 	%r10615, %r10612, %r10613, 18;
	mov.b64 	%rd16222, {%r10615, %r10614};
	shf.l.wrap.b32 	%r10616, %r10613, %r10612, 14;
	shf.l.wrap.b32 	%r10617, %r10612, %r10613, 14;
	mov.b64 	%rd16223, {%r10617, %r10616};
	xor.b64  	%rd16224, %rd16222, %rd16223;
	shf.l.wrap.b32 	%r10618, %r10612, %r10613, 23;
	shf.l.wrap.b32 	%r10619, %r10613, %r10612, 23;
	mov.b64 	%rd16225, {%r10619, %r10618};
	xor.b64  	%rd16226, %rd16224, %rd16225;
	and.b64  	%rd16227, %rd16220, %rd16194;
	not.b64 	%rd16228, %rd16220;
	and.b64  	%rd16229, %rd16168, %rd16228;
	or.b64  	%rd16230, %rd16227, %rd16229;
	add.s64 	%rd16231, %rd16230, %rd16142;
	add.s64 	%rd16232, %rd16231, %rd16226;
	add.s64 	%rd16233, %rd16232, %rd75;
	add.s64 	%rd16234, %rd16233, %rd14501;
	mov.b64 	{%r10620, %r10621}, %rd16221;
	shf.l.wrap.b32 	%r10622, %r10621, %r10620, 4;
	shf.l.wrap.b32 	%r10623, %r10620, %r10621, 4;
	mov.b64 	%rd16235, {%r10623, %r10622};
	shf.l.wrap.b32 	%r10624, %r10620, %r10621, 30;
	shf.l.wrap.b32 	%r10625, %r10621, %r10620, 30;
	mov.b64 	%rd16236, {%r10625, %r10624};
	xor.b64  	%rd16237, %rd16235, %rd16236;
	shf.l.wrap.b32 	%r10626, %r10620, %r10621, 25;
	shf.l.wrap.b32 	%r10627, %r10621, %r10620, 25;
	mov.b64 	%rd16238, {%r10627, %r10626};
	xor.b64  	%rd16239, %rd16237, %rd16238;
	xor.b64  	%rd16240, %rd16195, %rd16169;
	and.b64  	%rd16241, %rd16221, %rd16240;
	and.b64  	%rd16242, %rd16195, %rd16169;
	xor.b64  	%rd16243, %rd16241, %rd16242;
	add.s64 	%rd16244, %rd16239, %rd16243;
	add.s64 	%rd16245, %rd16234, %rd16143;
	add.s64 	%rd16246, %rd16244, %rd16234;
	mov.b64 	{%r10628, %r10629}, %rd16245;
	shf.l.wrap.b32 	%r10630, %r10629, %r10628, 18;
	shf.l.wrap.b32 	%r10631, %r10628, %r10629, 18;
	mov.b64 	%rd16247, {%r10631, %r10630};
	shf.l.wrap.b32 	%r10632, %r10629, %r10628, 14;
	shf.l.wrap.b32 	%r10633, %r10628, %r10629, 14;
	mov.b64 	%rd16248, {%r10633, %r10632};
	xor.b64  	%rd16249, %rd16247, %rd16248;
	shf.l.wrap.b32 	%r10634, %r10628, %r10629, 23;
	shf.l.wrap.b32 	%r10635, %r10629, %r10628, 23;
	mov.b64 	%rd16250, {%r10635, %r10634};
	xor.b64  	%rd16251, %rd16249, %rd16250;
	and.b64  	%rd16252, %rd16245, %rd16220;
	not.b64 	%rd16253, %rd16245;
	and.b64  	%rd16254, %rd16194, %rd16253;
	or.b64  	%rd16255, %rd16252, %rd16254;
	add.s64 	%rd16256, %rd16255, %rd16168;
	add.s64 	%rd16257, %rd16256, %rd16251;
	add.s64 	%rd16258, %rd16257, %rd76;
	add.s64 	%rd16259, %rd16258, %rd14514;
	mov.b64 	{%r10636, %r10637}, %rd16246;
	shf.l.wrap.b32 	%r10638, %r10637, %r10636, 4;
	shf.l.wrap.b32 	%r10639, %r10636, %r10637, 4;
	mov.b64 	%rd16260, {%r10639, %r10638};
	shf.l.wrap.b32 	%r10640, %r10636, %r10637, 30;
	shf.l.wrap.b32 	%r10641, %r10637, %r10636, 30;
	mov.b64 	%rd16261, {%r10641, %r10640};
	xor.b64  	%rd16262, %rd16260, %rd16261;
	shf.l.wrap.b32 	%r10642, %r10636, %r10637, 25;
	shf.l.wrap.b32 	%r10643, %r10637, %r10636, 25;
	mov.b64 	%rd16263, {%r10643, %r10642};
	xor.b64  	%rd16264, %rd16262, %rd16263;
	xor.b64  	%rd16265, %rd16221, %rd16195;
	and.b64  	%rd16266, %rd16246, %rd16265;
	and.b64  	%rd16267, %rd16221, %rd16195;
	xor.b64  	%rd16268, %rd16266, %rd16267;
	add.s64 	%rd16269, %rd16264, %rd16268;
	add.s64 	%rd16270, %rd16259, %rd16169;
	add.s64 	%rd16271, %rd16269, %rd16259;
	mov.b64 	{%r10644, %r10645}, %rd16270;
	shf.l.wrap.b32 	%r10646, %r10645, %r10644, 18;
	shf.l.wrap.b32 	%r10647, %r10644, %r10645, 18;
	mov.b64 	%rd16272, {%r10647, %r10646};
	shf.l.wrap.b32 	%r10648, %r10645, %r10644, 14;
	shf.l.wrap.b32 	%r10649, %r10644, %r10645, 14;
	mov.b64 	%rd16273, {%r10649, %r10648};
	xor.b64  	%rd16274, %rd16272, %rd16273;
	shf.l.wrap.b32 	%r10650, %r10644, %r10645, 23;
	shf.l.wrap.b32 	%r10651, %r10645, %r10644, 23;
	mov.b64 	%rd16275, {%r10651, %r10650};
	xor.b64  	%rd16276, %rd16274, %rd16275;
	and.b64  	%rd16277, %rd16270, %rd16245;
	not.b64 	%rd16278, %rd16270;
	and.b64  	%rd16279, %rd16220, %rd16278;
	or.b64  	%rd16280, %rd16277, %rd16279;
	add.s64 	%rd16281, %rd16280, %rd16194;
	add.s64 	%rd16282, %rd16281, %rd16276;
	add.s64 	%rd16284, %rd16282, %rd9706;
	add.s64 	%rd16285, %rd16284, %rd14527;
	mov.b64 	{%r10652, %r10653}, %rd16271;
	shf.l.wrap.b32 	%r10654, %r10653, %r10652, 4;
	shf.l.wrap.b32 	%r10655, %r10652, %r10653, 4;
	mov.b64 	%rd16286, {%r10655, %r10654};
	shf.l.wrap.b32 	%r10656, %r10652, %r10653, 30;
	shf.l.wrap.b32 	%r10657, %r10653, %r10652, 30;
	mov.b64 	%rd16287, {%r10657, %r10656};
	xor.b64  	%rd16288, %rd16286, %rd16287;
	shf.l.wrap.b32 	%r10658, %r10652, %r10653, 25;
	shf.l.wrap.b32 	%r10659, %r10653, %r10652, 25;
	mov.b64 	%rd16289, {%r10659, %r10658};
	xor.b64  	%rd16290, %rd16288, %rd16289;
	xor.b64  	%rd16291, %rd16246, %rd16221;
	and.b64  	%rd16292, %rd16271, %rd16291;
	and.b64  	%rd16293, %rd16246, %rd16221;
	xor.b64  	%rd16294, %rd16292, %rd16293;
	add.s64 	%rd16295, %rd16290, %rd16294;
	add.s64 	%rd16296, %rd16285, %rd16195;
	add.s64 	%rd16297, %rd16295, %rd16285;
	mov.b64 	{%r10660, %r10661}, %rd16296;
	shf.l.wrap.b32 	%r10662, %r10661, %r10660, 18;
	shf.l.wrap.b32 	%r10663, %r10660, %r10661, 18;
	mov.b64 	%rd16298, {%r10663, %r10662};
	shf.l.wrap.b32 	%r10664, %r10661, %r10660, 14;
	shf.l.wrap.b32 	%r10665, %r10660, %r10661, 14;
	mov.b64 	%rd16299, {%r10665, %r10664};
	xor.b64  	%rd16300, %rd16298, %rd16299;
	shf.l.wrap.b32 	%r10666, %r10660, %r10661, 23;
	shf.l.wrap.b32 	%r10667, %r10661, %r10660, 23;
	mov.b64 	%rd16301, {%r10667, %r10666};
	xor.b64  	%rd16302, %rd16300, %rd16301;
	and.b64  	%rd16303, %rd16296, %rd16270;
	not.b64 	%rd16304, %rd16296;
	and.b64  	%rd16305, %rd16245, %rd16304;
	or.b64  	%rd16306, %rd16303, %rd16305;
	add.s64 	%rd16307, %rd16306, %rd16220;
	add.s64 	%rd16308, %rd16307, %rd16302;
	add.s64 	%rd16310, %rd16308, %rd9732;
	add.s64 	%rd16311, %rd16310, %rd14540;
	mov.b64 	{%r10668, %r10669}, %rd16297;
	shf.l.wrap.b32 	%r10670, %r10669, %r10668, 4;
	shf.l.wrap.b32 	%r10671, %r10668, %r10669, 4;
	mov.b64 	%rd16312, {%r10671, %r10670};
	shf.l.wrap.b32 	%r10672, %r10668, %r10669, 30;
	shf.l.wrap.b32 	%r10673, %r10669, %r10668, 30;
	mov.b64 	%rd16313, {%r10673, %r10672};
	xor.b64  	%rd16314, %rd16312, %rd16313;
	shf.l.wrap.b32 	%r10674, %r10668, %r10669, 25;
	shf.l.wrap.b32 	%r10675, %r10669, %r10668, 25;
	mov.b64 	%rd16315, {%r10675, %r10674};
	xor.b64  	%rd16316, %rd16314, %rd16315;
	xor.b64  	%rd16317, %rd16271, %rd16246;
	and.b64  	%rd16318, %rd16297, %rd16317;
	and.b64  	%rd16319, %rd16271, %rd16246;
	xor.b64  	%rd16320, %rd16318, %rd16319;
	add.s64 	%rd16321, %rd16316, %rd16320;
	add.s64 	%rd16322, %rd16311, %rd16221;
	add.s64 	%rd16323, %rd16321, %rd16311;
	mov.b64 	{%r10676, %r10677}, %rd16322;
	shf.l.wrap.b32 	%r10678, %r10677, %r10676, 18;
	shf.l.wrap.b32 	%r10679, %r10676, %r10677, 18;
	mov.b64 	%rd16324, {%r10679, %r10678};
	shf.l.wrap.b32 	%r10680, %r10677, %r10676, 14;
	shf.l.wrap.b32 	%r10681, %r10676, %r10677, 14;
	mov.b64 	%rd16325, {%r10681, %r10680};
	xor.b64  	%rd16326, %rd16324, %rd16325;
	shf.l.wrap.b32 	%r10682, %r10676, %r10677, 23;
	shf.l.wrap.b32 	%r10683, %r10677, %r10676, 23;
	mov.b64 	%rd16327, {%r10683, %r10682};
	xor.b64  	%rd16328, %rd16326, %rd16327;
	and.b64  	%rd16329, %rd16322, %rd16296;
	not.b64 	%rd16330, %rd16322;
	and.b64  	%rd16331, %rd16270, %rd16330;
	or.b64  	%rd16332, %rd16329, %rd16331;
	add.s64 	%rd16333, %rd16332, %rd16245;
	add.s64 	%rd16334, %rd16333, %rd16328;
	add.s64 	%rd16336, %rd16334, %rd9758;
	add.s64 	%rd16337, %rd16336, %rd14553;
	mov.b64 	{%r10684, %r10685}, %rd16323;
	shf.l.wrap.b32 	%r10686, %r10685, %r10684, 4;
	shf.l.wrap.b32 	%r10687, %r10684, %r10685, 4;
	mov.b64 	%rd16338, {%r10687, %r10686};
	shf.l.wrap.b32 	%r10688, %r10684, %r10685, 30;
	shf.l.wrap.b32 	%r10689, %r10685, %r10684, 30;
	mov.b64 	%rd16339, {%r10689, %r10688};
	xor.b64  	%rd16340, %rd16338, %rd16339;
	shf.l.wrap.b32 	%r10690, %r10684, %r10685, 25;
	shf.l.wrap.b32 	%r10691, %r10685, %r10684, 25;
	mov.b64 	%rd16341, {%r10691, %r10690};
	xor.b64  	%rd16342, %rd16340, %rd16341;
	xor.b64  	%rd16343, %rd16297, %rd16271;
	and.b64  	%rd16344, %rd16323, %rd16343;
	and.b64  	%rd16345, %rd16297, %rd16271;
	xor.b64  	%rd16346, %rd16344, %rd16345;
	add.s64 	%rd16347, %rd16342, %rd16346;
	add.s64 	%rd16348, %rd16337, %rd16246;
	add.s64 	%rd16349, %rd16347, %rd16337;
	mov.b64 	{%r10692, %r10693}, %rd16348;
	shf.l.wrap.b32 	%r10694, %r10693, %r10692, 18;
	shf.l.wrap.b32 	%r10695, %r10692, %r10693, 18;
	mov.b64 	%rd16350, {%r10695, %r10694};
	shf.l.wrap.b32 	%r10696, %r10693, %r10692, 14;
	shf.l.wrap.b32 	%r10697, %r10692, %r10693, 14;
	mov.b64 	%rd16351, {%r10697, %r10696};
	xor.b64  	%rd16352, %rd16350, %rd16351;
	shf.l.wrap.b32 	%r10698, %r10692, %r10693, 23;
	shf.l.wrap.b32 	%r10699, %r10693, %r10692, 23;
	mov.b64 	%rd16353, {%r10699, %r10698};
	xor.b64  	%rd16354, %rd16352, %rd16353;
	and.b64  	%rd16355, %rd16348, %rd16322;
	not.b64 	%rd16356, %rd16348;
	and.b64  	%rd16357, %rd16296, %rd16356;
	or.b64  	%rd16358, %rd16355, %rd16357;
	add.s64 	%rd16359, %rd16358, %rd16270;
	add.s64 	%rd16360, %rd16359, %rd16354;
	add.s64 	%rd16362, %rd16360, %rd9784;
	add.s64 	%rd16363, %rd16362, %rd14566;
	mov.b64 	{%r10700, %r10701}, %rd16349;
	shf.l.wrap.b32 	%r10702, %r10701, %r10700, 4;
	shf.l.wrap.b32 	%r10703, %r10700, %r10701, 4;
	mov.b64 	%rd16364, {%r10703, %r10702};
	shf.l.wrap.b32 	%r10704, %r10700, %r10701, 30;
	shf.l.wrap.b32 	%r10705, %r10701, %r10700, 30;
	mov.b64 	%rd16365, {%r10705, %r10704};
	xor.b64  	%rd16366, %rd16364, %rd16365;
	shf.l.wrap.b32 	%r10706, %r10700, %r10701, 25;
	shf.l.wrap.b32 	%r10707, %r10701, %r10700, 25;
	mov.b64 	%rd16367, {%r10707, %r10706};
	xor.b64  	%rd16368, %rd16366, %rd16367;
	xor.b64  	%rd16369, %rd16323, %rd16297;
	and.b64  	%rd16370, %rd16349, %rd16369;
	and.b64  	%rd16371, %rd16323, %rd16297;
	xor.b64  	%rd16372, %rd16370, %rd16371;
	add.s64 	%rd16373, %rd16368, %rd16372;
	add.s64 	%rd16374, %rd16363, %rd16271;
	add.s64 	%rd16375, %rd16373, %rd16363;
	mov.b64 	{%r10708, %r10709}, %rd16374;
	shf.l.wrap.b32 	%r10710, %r10709, %r10708, 18;
	shf.l.wrap.b32 	%r10711, %r10708, %r10709, 18;
	mov.b64 	%rd16376, {%r10711, %r10710};
	shf.l.wrap.b32 	%r10712, %r10709, %r10708, 14;
	shf.l.wrap.b32 	%r10713, %r10708, %r10709, 14;
	mov.b64 	%rd16377, {%r10713, %r10712};
	xor.b64  	%rd16378, %rd16376, %rd16377;
	shf.l.wrap.b32 	%r10714, %r10708, %r10709, 23;
	shf.l.wrap.b32 	%r10715, %r10709, %r10708, 23;
	mov.b64 	%rd16379, {%r10715, %r10714};
	xor.b64  	%rd16380, %rd16378, %rd16379;
	and.b64  	%rd16381, %rd16374, %rd16348;
	not.b64 	%rd16382, %rd16374;
	and.b64  	%rd16383, %rd16322, %rd16382;
	or.b64  	%rd16384, %rd16381, %rd16383;
	add.s64 	%rd16385, %rd16384, %rd16296;
	add.s64 	%rd16386, %rd16385, %rd16380;
	add.s64 	%rd16388, %rd16386, %rd9810;
	add.s64 	%rd16389, %rd16388, %rd14579;
	mov.b64 	{%r10716, %r10717}, %rd16375;
	shf.l.wrap.b32 	%r10718, %r10717, %r10716, 4;
	shf.l.wrap.b32 	%r10719, %r10716, %r10717, 4;
	mov.b64 	%rd16390, {%r10719, %r10718};
	shf.l.wrap.b32 	%r10720, %r10716, %r10717, 30;
	shf.l.wrap.b32 	%r10721, %r10717, %r10716, 30;
	mov.b64 	%rd16391, {%r10721, %r10720};
	xor.b64  	%rd16392, %rd16390, %rd16391;
	shf.l.wrap.b32 	%r10722, %r10716, %r10717, 25;
	shf.l.wrap.b32 	%r10723, %r10717, %r10716, 25;
	mov.b64 	%rd16393, {%r10723, %r10722};
	xor.b64  	%rd16394, %rd16392, %rd16393;
	xor.b64  	%rd16395, %rd16349, %rd16323;
	and.b64  	%rd16396, %rd16375, %rd16395;
	and.b64  	%rd16397, %rd16349, %rd16323;
	xor.b64  	%rd16398, %rd16396, %rd16397;
	add.s64 	%rd16399, %rd16394, %rd16398;
	add.s64 	%rd16400, %rd16389, %rd16297;
	add.s64 	%rd16401, %rd16399, %rd16389;
	mov.b64 	{%r10724, %r10725}, %rd16400;
	shf.l.wrap.b32 	%r10726, %r10725, %r10724, 18;
	shf.l.wrap.b32 	%r10727, %r10724, %r10725, 18;
	mov.b64 	%rd16402, {%r10727, %r10726};
	shf.l.wrap.b32 	%r10728, %r10725, %r10724, 14;
	shf.l.wrap.b32 	%r10729, %r10724, %r10725, 14;
	mov.b64 	%rd16403, {%r10729, %r10728};
	xor.b64  	%rd16404, %rd16402, %rd16403;
	shf.l.wrap.b32 	%r10730, %r10724, %r10725, 23;
	shf.l.wrap.b32 	%r10731, %r10725, %r10724, 23;
	mov.b64 	%rd16405, {%r10731, %r10730};
	xor.b64  	%rd16406, %rd16404, %rd16405;
	and.b64  	%rd16407, %rd16400, %rd16374;
	not.b64 	%rd16408, %rd16400;
	and.b64  	%rd16409, %rd16348, %rd16408;
	or.b64  	%rd16410, %rd16407, %rd16409;
	add.s64 	%rd16411, %rd16410, %rd16322;
	add.s64 	%rd16412, %rd16411, %rd16406;
	add.s64 	%rd16413, %rd16412, %rd77;
	add.s64 	%rd16414, %rd16413, %rd14592;
	mov.b64 	{%r10732, %r10733}, %rd16401;
	shf.l.wrap.b32 	%r10734, %r10733, %r10732, 4;
	shf.l.wrap.b32 	%r10735, %r10732, %r10733, 4;
	mov.b64 	%rd16415, {%r10735, %r10734};
	shf.l.wrap.b32 	%r10736, %r10732, %r10733, 30;
	shf.l.wrap.b32 	%r10737, %r10733, %r10732, 30;
	mov.b64 	%rd16416, {%r10737, %r10736};
	xor.b64  	%rd16417, %rd16415, %rd16416;
	shf.l.wrap.b32 	%r10738, %r10732, %r10733, 25;
	shf.l.wrap.b32 	%r10739, %r10733, %r10732, 25;
	mov.b64 	%rd16418, {%r10739, %r10738};
	xor.b64  	%rd16419, %rd16417, %rd16418;
	xor.b64  	%rd16420, %rd16375, %rd16349;
	and.b64  	%rd16421, %rd16401, %rd16420;
	and.b64  	%rd16422, %rd16375, %rd16349;
	xor.b64  	%rd16423, %rd16421, %rd16422;
	add.s64 	%rd16424, %rd16419, %rd16423;
	add.s64 	%rd16425, %rd16414, %rd16323;
	add.s64 	%rd16426, %rd16424, %rd16414;
	mov.b64 	{%r10740, %r10741}, %rd16425;
	shf.l.wrap.b32 	%r10742, %r10741, %r10740, 18;
	shf.l.wrap.b32 	%r10743, %r10740, %r10741, 18;
	mov.b64 	%rd16427, {%r10743, %r10742};
	shf.l.wrap.b32 	%r10744, %r10741, %r10740, 14;
	shf.l.wrap.b32 	%r10745, %r10740, %r10741, 14;
	mov.b64 	%rd16428, {%r10745, %r10744};
	xor.b64  	%rd16429, %rd16427, %rd16428;
	shf.l.wrap.b32 	%r10746, %r10740, %r10741, 23;
	shf.l.wrap.b32 	%r10747, %r10741, %r10740, 23;
	mov.b64 	%rd16430, {%r10747, %r10746};
	xor.b64  	%rd16431, %rd16429, %rd16430;
	and.b64  	%rd16432, %rd16425, %rd16400;
	not.b64 	%rd16433, %rd16425;
	and.b64  	%rd16434, %rd16374, %rd16433;
	or.b64  	%rd16435, %rd16432, %rd16434;
	add.s64 	%rd16436, %rd16435, %rd16348;
	add.s64 	%rd16437, %rd16436, %rd16431;
	add.s64 	%rd16439, %rd16437, %rd9861;
	add.s64 	%rd16440, %rd16439, %rd14605;
	mov.b64 	{%r10748, %r10749}, %rd16426;
	shf.l.wrap.b32 	%r10750, %r10749, %r10748, 4;
	shf.l.wrap.b32 	%r10751, %r10748, %r10749, 4;
	mov.b64 	%rd16441, {%r10751, %r10750};
	shf.l.wrap.b32 	%r10752, %r10748, %r10749, 30;
	shf.l.wrap.b32 	%r10753, %r10749, %r10748, 30;
	mov.b64 	%rd16442, {%r10753, %r10752};
	xor.b64  	%rd16443, %rd16441, %rd16442;
	shf.l.wrap.b32 	%r10754, %r10748, %r10749, 25;
	shf.l.wrap.b32 	%r10755, %r10749, %r10748, 25;
	mov.b64 	%rd16444, {%r10755, %r10754};
	xor.b64  	%rd16445, %rd16443, %rd16444;
	xor.b64  	%rd16446, %rd16401, %rd16375;
	and.b64  	%rd16447, %rd16426, %rd16446;
	and.b64  	%rd16448, %rd16401, %rd16375;
	xor.b64  	%rd16449, %rd16447, %rd16448;
	add.s64 	%rd16450, %rd16445, %rd16449;
	add.s64 	%rd16451, %rd16440, %rd16349;
	add.s64 	%rd16452, %rd16450, %rd16440;
	mov.b64 	{%r10756, %r10757}, %rd16451;
	shf.l.wrap.b32 	%r10758, %r10757, %r10756, 18;
	shf.l.wrap.b32 	%r10759, %r10756, %r10757, 18;
	mov.b64 	%rd16453, {%r10759, %r10758};
	shf.l.wrap.b32 	%r10760, %r10757, %r10756, 14;
	shf.l.wrap.b32 	%r10761, %r10756, %r10757, 14;
	mov.b64 	%rd16454, {%r10761, %r10760};
	xor.b64  	%rd16455, %rd16453, %rd16454;
	shf.l.wrap.b32 	%r10762, %r10756, %r10757, 23;
	shf.l.wrap.b32 	%r10763, %r10757, %r10756, 23;
	mov.b64 	%rd16456, {%r10763, %r10762};
	xor.b64  	%rd16457, %rd16455, %rd16456;
	and.b64  	%rd16458, %rd16451, %rd16425;
	not.b64 	%rd16459, %rd16451;
	and.b64  	%rd16460, %rd16400, %rd16459;
	or.b64  	%rd16461, %rd16458, %rd16460;
	add.s64 	%rd16462, %rd16461, %rd16374;
	add.s64 	%rd16463, %rd16462, %rd16457;
	add.s64 	%rd16465, %rd16463, %rd9887;
	add.s64 	%rd16466, %rd16465, %rd14618;
	mov.b64 	{%r10764, %r10765}, %rd16452;
	shf.l.wrap.b32 	%r10766, %r10765, %r10764, 4;
	shf.l.wrap.b32 	%r10767, %r10764, %r10765, 4;
	mov.b64 	%rd16467, {%r10767, %r10766};
	shf.l.wrap.b32 	%r10768, %r10764, %r10765, 30;
	shf.l.wrap.b32 	%r10769, %r10765, %r10764, 30;
	mov.b64 	%rd16468, {%r10769, %r10768};
	xor.b64  	%rd16469, %rd16467, %rd16468;
	shf.l.wrap.b32 	%r10770, %r10764, %r10765, 25;
	shf.l.wrap.b32 	%r10771, %r10765, %r10764, 25;
	mov.b64 	%rd16470, {%r10771, %r10770};
	xor.b64  	%rd16471, %rd16469, %rd16470;
	xor.b64  	%rd16472, %rd16426, %rd16401;
	and.b64  	%rd16473, %rd16452, %rd16472;
	and.b64  	%rd16474, %rd16426, %rd16401;
	xor.b64  	%rd16475, %rd16473, %rd16474;
	add.s64 	%rd16476, %rd16471, %rd16475;
	add.s64 	%rd16477, %rd16466, %rd16375;
	add.s64 	%rd16478, %rd16476, %rd16466;
	mov.b64 	{%r10772, %r10773}, %rd16477;
	shf.l.wrap.b32 	%r10774, %r10773, %r10772, 18;
	shf.l.wrap.b32 	%r10775, %r10772, %r10773, 18;
	mov.b64 	%rd16479, {%r10775, %r10774};
	shf.l.wrap.b32 	%r10776, %r10773, %r10772, 14;
	shf.l.wrap.b32 	%r10777, %r10772, %r10773, 14;
	mov.b64 	%rd16480, {%r10777, %r10776};
	xor.b64  	%rd16481, %rd16479, %rd16480;
	shf.l.wrap.b32 	%r10778, %r10772, %r10773, 23;
	shf.l.wrap.b32 	%r10779, %r10773, %r10772, 23;
	mov.b64 	%rd16482, {%r10779, %r10778};
	xor.b64  	%rd16483, %rd16481, %rd16482;
	and.b64  	%rd16484, %rd16477, %rd16451;
	not.b64 	%rd16485, %rd16477;
	and.b64  	%rd16486, %rd16425, %rd16485;
	or.b64  	%rd16487, %rd16484, %rd16486;
	add.s64 	%rd16488, %rd16487, %rd16400;
	add.s64 	%rd16489, %rd16488, %rd16483;
	add.s64 	%rd16491, %rd16489, %rd9913;
	add.s64 	%rd16492, %rd16491, %rd14631;
	mov.b64 	{%r10780, %r10781}, %rd16478;
	shf.l.wrap.b32 	%r10782, %r10781, %r10780, 4;
	shf.l.wrap.b32 	%r10783, %r10780, %r10781, 4;
	mov.b64 	%rd16493, {%r10783, %r10782};
	shf.l.wrap.b32 	%r10784, %r10780, %r10781, 30;
	shf.l.wrap.b32 	%r10785, %r10781, %r10780, 30;
	mov.b64 	%rd16494, {%r10785, %r10784};
	xor.b64  	%rd16495, %rd16493, %rd16494;
	shf.l.wrap.b32 	%r10786, %r10780, %r10781, 25;
	shf.l.wrap.b32 	%r10787, %r10781, %r10780, 25;
	mov.b64 	%rd16496, {%r10787, %r10786};
	xor.b64  	%rd16497, %rd16495, %rd16496;
	xor.b64  	%rd16498, %rd16452, %rd16426;
	and.b64  	%rd16499, %rd16478, %rd16498;
	and.b64  	%rd16500, %rd16452, %rd16426;
	xor.b64  	%rd16501, %rd16499, %rd16500;
	add.s64 	%rd16502, %rd16497, %rd16501;
	add.s64 	%rd16503, %rd16492, %rd16401;
	add.s64 	%rd16504, %rd16502, %rd16492;
	mov.b64 	{%r10788, %r10789}, %rd16503;
	shf.l.wrap.b32 	%r10790, %r10789, %r10788, 18;
	shf.l.wrap.b32 	%r10791, %r10788, %r10789, 18;
	mov.b64 	%rd16505, {%r10791, %r10790};
	shf.l.wrap.b32 	%r10792, %r10789, %r10788, 14;
	shf.l.wrap.b32 	%r10793, %r10788, %r10789, 14;
	mov.b64 	%rd16506, {%r10793, %r10792};
	xor.b64  	%rd16507, %rd16505, %rd16506;
	shf.l.wrap.b32 	%r10794, %r10788, %r10789, 23;
	shf.l.wrap.b32 	%r10795, %r10789, %r10788, 23;
	mov.b64 	%rd16508, {%r10795, %r10794};
	xor.b64  	%rd16509, %rd16507, %rd16508;
	and.b64  	%rd16510, %rd16503, %rd16477;
	not.b64 	%rd16511, %rd16503;
	and.b64  	%rd16512, %rd16451, %rd16511;
	or.b64  	%rd16513, %rd16510, %rd16512;
	add.s64 	%rd16514, %rd16513, %rd16425;
	add.s64 	%rd16515, %rd16514, %rd16509;
	add.s64 	%rd16517, %rd16515, %rd9939;
	add.s64 	%rd16518, %rd16517, %rd14644;
	mov.b64 	{%r10796, %r10797}, %rd16504;
	shf.l.wrap.b32 	%r10798, %r10797, %r10796, 4;
	shf.l.wrap.b32 	%r10799, %r10796, %r10797, 4;
	mov.b64 	%rd16519, {%r10799, %r10798};
	shf.l.wrap.b32 	%r10800, %r10796, %r10797, 30;
	shf.l.wrap.b32 	%r10801, %r10797, %r10796, 30;
	mov.b64 	%rd16520, {%r10801, %r10800};
	xor.b64  	%rd16521, %rd16519, %rd16520;
	shf.l.wrap.b32 	%r10802, %r10796, %r10797, 25;
	shf.l.wrap.b32 	%r10803, %r10797, %r10796, 25;
	mov.b64 	%rd16522, {%r10803, %r10802};
	xor.b64  	%rd16523, %rd16521, %rd16522;
	xor.b64  	%rd16524, %rd16478, %rd16452;
	and.b64  	%rd16525, %rd16504, %rd16524;
	and.b64  	%rd16526, %rd16478, %rd16452;
	xor.b64  	%rd16527, %rd16525, %rd16526;
	add.s64 	%rd16528, %rd16523, %rd16527;
	add.s64 	%rd16529, %rd16518, %rd16426;
	add.s64 	%rd16530, %rd16528, %rd16518;
	mov.b64 	{%r10804, %r10805}, %rd16529;
	shf.l.wrap.b32 	%r10806, %r10805, %r10804, 18;
	shf.l.wrap.b32 	%r10807, %r10804, %r10805, 18;
	mov.b64 	%rd16531, {%r10807, %r10806};
	shf.l.wrap.b32 	%r10808, %r10805, %r10804, 14;
	shf.l.wrap.b32 	%r10809, %r10804, %r10805, 14;
	mov.b64 	%rd16532, {%r10809, %r10808};
	xor.b64  	%rd16533, %rd16531, %rd16532;
	shf.l.wrap.b32 	%r10810, %r10804, %r10805, 23;
	shf.l.wrap.b32 	%r10811, %r10805, %r10804, 23;
	mov.b64 	%rd16534, {%r10811, %r10810};
	xor.b64  	%rd16535, %rd16533, %rd16534;
	and.b64  	%rd16536, %rd16529, %rd16503;
	not.b64 	%rd16537, %rd16529;
	and.b64  	%rd16538, %rd16477, %rd16537;
	or.b64  	%rd16539, %rd16536, %rd16538;
	add.s64 	%rd16540, %rd16539, %rd16451;
	add.s64 	%rd16541, %rd16540, %rd16535;
	add.s64 	%rd16543, %rd16541, %rd9965;
	add.s64 	%rd16544, %rd16543, %rd14657;
	mov.b64 	{%r10812, %r10813}, %rd16530;
	shf.l.wrap.b32 	%r10814, %r10813, %r10812, 4;
	shf.l.wrap.b32 	%r10815, %r10812, %r10813, 4;
	mov.b64 	%rd16545, {%r10815, %r10814};
	shf.l.wrap.b32 	%r10816, %r10812, %r10813, 30;
	shf.l.wrap.b32 	%r10817, %r10813, %r10812, 30;
	mov.b64 	%rd16546, {%r10817, %r10816};
	xor.b64  	%rd16547, %rd16545, %rd16546;
	shf.l.wrap.b32 	%r10818, %r10812, %r10813, 25;
	shf.l.wrap.b32 	%r10819, %r10813, %r10812, 25;
	mov.b64 	%rd16548, {%r10819, %r10818};
	xor.b64  	%rd16549, %rd16547, %rd16548;
	xor.b64  	%rd16550, %rd16504, %rd16478;
	and.b64  	%rd16551, %rd16530, %rd16550;
	and.b64  	%rd16552, %rd16504, %rd16478;
	xor.b64  	%rd16553, %rd16551, %rd16552;
	add.s64 	%rd16554, %rd16549, %rd16553;
	add.s64 	%rd16555, %rd16544, %rd16452;
	add.s64 	%rd16556, %rd16554, %rd16544;
	mov.b64 	{%r10820, %r10821}, %rd16555;
	shf.l.wrap.b32 	%r10822, %r10821, %r10820, 18;
	shf.l.wrap.b32 	%r10823, %r10820, %r10821, 18;
	mov.b64 	%rd16557, {%r10823, %r10822};
	shf.l.wrap.b32 	%r10824, %r10821, %r10820, 14;
	shf.l.wrap.b32 	%r10825, %r10820, %r10821, 14;
	mov.b64 	%rd16558, {%r10825, %r10824};
	xor.b64  	%rd16559, %rd16557, %rd16558;
	shf.l.wrap.b32 	%r10826, %r10820, %r10821, 23;
	shf.l.wrap.b32 	%r10827, %r10821, %r10820, 23;
	mov.b64 	%rd16560, {%r10827, %r10826};
	xor.b64  	%rd16561, %rd16559, %rd16560;
	and.b64  	%rd16562, %rd16555, %rd16529;
	not.b64 	%rd16563, %rd16555;
	and.b64  	%rd16564, %rd16503, %rd16563;
	or.b64  	%rd16565, %rd16562, %rd16564;
	add.s64 	%rd16566, %rd16565, %rd16477;
	add.s64 	%rd16567, %rd16566, %rd16561;
	add.s64 	%rd16569, %rd16567, %rd9991;
	add.s64 	%rd16570, %rd16569, %rd14670;
	mov.b64 	{%r10828, %r10829}, %rd16556;
	shf.l.wrap.b32 	%r10830, %r10829, %r10828, 4;
	shf.l.wrap.b32 	%r10831, %r10828, %r10829, 4;
	mov.b64 	%rd16571, {%r10831, %r10830};
	shf.l.wrap.b32 	%r10832, %r10828, %r10829, 30;
	shf.l.wrap.b32 	%r10833, %r10829, %r10828, 30;
	mov.b64 	%rd16572, {%r10833, %r10832};
	xor.b64  	%rd16573, %rd16571, %rd16572;
	shf.l.wrap.b32 	%r10834, %r10828, %r10829, 25;
	shf.l.wrap.b32 	%r10835, %r10829, %r10828, 25;
	mov.b64 	%rd16574, {%r10835, %r10834};
	xor.b64  	%rd16575, %rd16573, %rd16574;
	xor.b64  	%rd16576, %rd16530, %rd16504;
	and.b64  	%rd16577, %rd16556, %rd16576;
	and.b64  	%rd16578, %rd16530, %rd16504;
	xor.b64  	%rd16579, %rd16577, %rd16578;
	add.s64 	%rd16580, %rd16575, %rd16579;
	add.s64 	%rd16581, %rd16570, %rd16478;
	add.s64 	%rd16582, %rd16580, %rd16570;
	mov.b64 	{%r10836, %r10837}, %rd16581;
	shf.l.wrap.b32 	%r10838, %r10837, %r10836, 18;
	shf.l.wrap.b32 	%r10839, %r10836, %r10837, 18;
	mov.b64 	%rd16583, {%r10839, %r10838};
	shf.l.wrap.b32 	%r10840, %r10837, %r10836, 14;
	shf.l.wrap.b32 	%r10841, %r10836, %r10837, 14;
	mov.b64 	%rd16584, {%r10841, %r10840};
	xor.b64  	%rd16585, %rd16583, %rd16584;
	shf.l.wrap.b32 	%r10842, %r10836, %r10837, 23;
	shf.l.wrap.b32 	%r10843, %r10837, %r10836, 23;
	mov.b64 	%rd16586, {%r10843, %r10842};
	xor.b64  	%rd16587, %rd16585, %rd16586;
	and.b64  	%rd16588, %rd16581, %rd16555;
	not.b64 	%rd16589, %rd16581;
	and.b64  	%rd16590, %rd16529, %rd16589;
	or.b64  	%rd16591, %rd16588, %rd16590;
	add.s64 	%rd16592, %rd16591, %rd16503;
	add.s64 	%rd16593, %rd16592, %rd16587;
	add.s64 	%rd16595, %rd16593, %rd10017;
	add.s64 	%rd16596, %rd16595, %rd14683;
	mov.b64 	{%r10844, %r10845}, %rd16582;
	shf.l.wrap.b32 	%r10846, %r10845, %r10844, 4;
	shf.l.wrap.b32 	%r10847, %r10844, %r10845, 4;
	mov.b64 	%rd16597, {%r10847, %r10846};
	shf.l.wrap.b32 	%r10848, %r10844, %r10845, 30;
	shf.l.wrap.b32 	%r10849, %r10845, %r10844, 30;
	mov.b64 	%rd16598, {%r10849, %r10848};
	xor.b64  	%rd16599, %rd16597, %rd16598;
	shf.l.wrap.b32 	%r10850, %r10844, %r10845, 25;
	shf.l.wrap.b32 	%r10851, %r10845, %r10844, 25;
	mov.b64 	%rd16600, {%r10851, %r10850};
	xor.b64  	%rd16601, %rd16599, %rd16600;
	xor.b64  	%rd16602, %rd16556, %rd16530;
	and.b64  	%rd16603, %rd16582, %rd16602;
	and.b64  	%rd16604, %rd16556, %rd16530;
	xor.b64  	%rd16605, %rd16603, %rd16604;
	add.s64 	%rd16606, %rd16601, %rd16605;
	add.s64 	%rd16607, %rd16596, %rd16504;
	add.s64 	%rd16608, %rd16606, %rd16596;
	mov.b64 	{%r10852, %r10853}, %rd16607;
	shf.l.wrap.b32 	%r10854, %r10853, %r10852, 18;
	shf.l.wrap.b32 	%r10855, %r10852, %r10853, 18;
	mov.b64 	%rd16609, {%r10855, %r10854};
	shf.l.wrap.b32 	%r10856, %r10853, %r10852, 14;
	shf.l.wrap.b32 	%r10857, %r10852, %r10853, 14;
	mov.b64 	%rd16610, {%r10857, %r10856};
	xor.b64  	%rd16611, %rd16609, %rd16610;
	shf.l.wrap.b32 	%r10858, %r10852, %r10853, 23;
	shf.l.wrap.b32 	%r10859, %r10853, %r10852, 23;
	mov.b64 	%rd16612, {%r10859, %r10858};
	xor.b64  	%rd16613, %rd16611, %rd16612;
	and.b64  	%rd16614, %rd16607, %rd16581;
	not.b64 	%rd16615, %rd16607;
	and.b64  	%rd16616, %rd16555, %rd16615;
	or.b64  	%rd16617, %rd16614, %rd16616;
	add.s64 	%rd16618, %rd16617, %rd16529;
	add.s64 	%rd16619, %rd16618, %rd16613;
	add.s64 	%rd16620, %rd16619, %rd17464;
	add.s64 	%rd16621, %rd16620, %rd14696;
	mov.b64 	{%r10860, %r10861}, %rd16608;
	shf.l.wrap.b32 	%r10862, %r10861, %r10860, 4;
	shf.l.wrap.b32 	%r10863, %r10860, %r10861, 4;
	mov.b64 	%rd16622, {%r10863, %r10862};
	shf.l.wrap.b32 	%r10864, %r10860, %r10861, 30;
	shf.l.wrap.b32 	%r10865, %r10861, %r10860, 30;
	mov.b64 	%rd16623, {%r10865, %r10864};
	xor.b64  	%rd16624, %rd16622, %rd16623;
	shf.l.wrap.b32 	%r10866, %r10860, %r10861, 25;
	shf.l.wrap.b32 	%r10867, %r10861, %r10860, 25;
	mov.b64 	%rd16625, {%r10867, %r10866};
	xor.b64  	%rd16626, %rd16624, %rd16625;
	xor.b64  	%rd16627, %rd16582, %rd16556;
	and.b64  	%rd16628, %rd16608, %rd16627;
	and.b64  	%rd16629, %rd16582, %rd16556;
	xor.b64  	%rd16630, %rd16628, %rd16629;
	add.s64 	%rd16631, %rd16626, %rd16630;
	add.s64 	%rd16632, %rd16621, %rd16530;
	add.s64 	%rd16633, %rd16631, %rd16621;
	mov.b64 	{%r10868, %r10869}, %rd16632;
	shf.l.wrap.b32 	%r10870, %r10869, %r10868, 18;
	shf.l.wrap.b32 	%r10871, %r10868, %r10869, 18;
	mov.b64 	%rd16634, {%r10871, %r10870};
	shf.l.wrap.b32 	%r10872, %r10869, %r10868, 14;
	shf.l.wrap.b32 	%r10873, %r10868, %r10869, 14;
	mov.b64 	%rd16635, {%r10873, %r10872};
	xor.b64  	%rd16636, %rd16634, %rd16635;
	shf.l.wrap.b32 	%r10874, %r10868, %r10869, 23;
	shf.l.wrap.b32 	%r10875, %r10869, %r10868, 23;
	mov.b64 	%rd16637, {%r10875, %r10874};
	xor.b64  	%rd16638, %rd16636, %rd16637;
	and.b64  	%rd16639, %rd16632, %rd16607;
	not.b64 	%rd16640, %rd16632;
	and.b64  	%rd16641, %rd16581, %rd16640;
	or.b64  	%rd16642, %rd16639, %rd16641;
	add.s64 	%rd16643, %rd16642, %rd16555;
	add.s64 	%rd16644, %rd16643, %rd16638;
	add.s64 	%rd16646, %rd16644, %rd16645;
	add.s64 	%rd16647, %rd16646, %rd14709;
	mov.b64 	{%r10876, %r10877}, %rd16633;
	shf.l.wrap.b32 	%r10878, %r10877, %r10876, 4;
	shf.l.wrap.b32 	%r10879, %r10876, %r10877, 4;
	mov.b64 	%rd16648, {%r10879, %r10878};
	shf.l.wrap.b32 	%r10880, %r10876, %r10877, 30;
	shf.l.wrap.b32 	%r10881, %r10877, %r10876, 30;
	mov.b64 	%rd16649, {%r10881, %r10880};
	xor.b64  	%rd16650, %rd16648, %rd16649;
	shf.l.wrap.b32 	%r10882, %r10876, %r10877, 25;
	shf.l.wrap.b32 	%r10883, %r10877, %r10876, 25;
	mov.b64 	%rd16651, {%r10883, %r10882};
	xor.b64  	%rd16652, %rd16650, %rd16651;
	xor.b64  	%rd16653, %rd16608, %rd16582;
	and.b64  	%rd16654, %rd16633, %rd16653;
	and.b64  	%rd16655, %rd16608, %rd16582;
	xor.b64  	%rd16656, %rd16654, %rd16655;
	add.s64 	%rd16657, %rd16652, %rd16656;
	add.s64 	%rd16658, %rd16647, %rd16556;
	add.s64 	%rd16659, %rd16657, %rd16647;
	mov.b64 	{%r10884, %r10885}, %rd16658;
	shf.l.wrap.b32 	%r10886, %r10885, %r10884, 18;
	shf.l.wrap.b32 	%r10887, %r10884, %r10885, 18;
	mov.b64 	%rd16660, {%r10887, %r10886};
	shf.l.wrap.b32 	%r10888, %r10885, %r10884, 14;
	shf.l.wrap.b32 	%r10889, %r10884, %r10885, 14;
	mov.b64 	%rd16661, {%r10889, %r10888};
	xor.b64  	%rd16662, %rd16660, %rd16661;
	shf.l.wrap.b32 	%r10890, %r10884, %r10885, 23;
	shf.l.wrap.b32 	%r10891, %r10885, %r10884, 23;
	mov.b64 	%rd16663, {%r10891, %r10890};
	xor.b64  	%rd16664, %rd16662, %rd16663;
	and.b64  	%rd16665, %rd16658, %rd16632;
	not.b64 	%rd16666, %rd16658;
	and.b64  	%rd16667, %rd16607, %rd16666;
	or.b64  	%rd16668, %rd16665, %rd16667;
	add.s64 	%rd16669, %rd16668, %rd16581;
	add.s64 	%rd16670, %rd16669, %rd16664;
	add.s64 	%rd16672, %rd16670, %rd10093;
	add.s64 	%rd16673, %rd16672, %rd14722;
	mov.b64 	{%r10892, %r10893}, %rd16659;
	shf.l.wrap.b32 	%r10894, %r10893, %r10892, 4;
	shf.l.wrap.b32 	%r10895, %r10892, %r10893, 4;
	mov.b64 	%rd16674, {%r10895, %r10894};
	shf.l.wrap.b32 	%r10896, %r10892, %r10893, 30;
	shf.l.wrap.b32 	%r10897, %r10893, %r10892, 30;
	mov.b64 	%rd16675, {%r10897, %r10896};
	xor.b64  	%rd16676, %rd16674, %rd16675;
	shf.l.wrap.b32 	%r10898, %r10892, %r10893, 25;
	shf.l.wrap.b32 	%r10899, %r10893, %r10892, 25;
	mov.b64 	%rd16677, {%r10899, %r10898};
	xor.b64  	%rd16678, %rd16676, %rd16677;
	xor.b64  	%rd16679, %rd16633, %rd16608;
	and.b64  	%rd16680, %rd16659, %rd16679;
	and.b64  	%rd16681, %rd16633, %rd16608;
	xor.b64  	%rd16682, %rd16680, %rd16681;
	add.s64 	%rd16683, %rd16678, %rd16682;
	add.s64 	%rd16684, %rd16673, %rd16582;
	add.s64 	%rd16685, %rd16683, %rd16673;
	mov.b64 	{%r10900, %r10901}, %rd16684;
	shf.l.wrap.b32 	%r10902, %r10901, %r10900, 18;
	shf.l.wrap.b32 	%r10903, %r10900, %r10901, 18;
	mov.b64 	%rd16686, {%r10903, %r10902};
	shf.l.wrap.b32 	%r10904, %r10901, %r10900, 14;
	shf.l.wrap.b32 	%r10905, %r10900, %r10901, 14;
	mov.b64 	%rd16687, {%r10905, %r10904};
	xor.b64  	%rd16688, %rd16686, %rd16687;
	shf.l.wrap.b32 	%r10906, %r10900, %r10901, 23;
	shf.l.wrap.b32 	%r10907, %r10901, %r10900, 23;
	mov.b64 	%rd16689, {%r10907, %r10906};
	xor.b64  	%rd16690, %rd16688, %rd16689;
	and.b64  	%rd16691, %rd16684, %rd16658;
	not.b64 	%rd16692, %rd16684;
	and.b64  	%rd16693, %rd16632, %rd16692;
	or.b64  	%rd16694, %rd16691, %rd16693;
	add.s64 	%rd16695, %rd16694, %rd16607;
	add.s64 	%rd16696, %rd16695, %rd16690;
	add.s64 	%rd16698, %rd16696, %rd16697;
	add.s64 	%rd16699, %rd16698, %rd14735;
	mov.b64 	{%r10908, %r10909}, %rd16685;
	shf.l.wrap.b32 	%r10910, %r10909, %r10908, 4;
	shf.l.wrap.b32 	%r10911, %r10908, %r10909, 4;
	mov.b64 	%rd16700, {%r10911, %r10910};
	shf.l.wrap.b32 	%r10912, %r10908, %r10909, 30;
	shf.l.wrap.b32 	%r10913, %r10909, %r10908, 30;
	mov.b64 	%rd16701, {%r10913, %r10912};
	xor.b64  	%rd16702, %rd16700, %rd16701;
	shf.l.wrap.b32 	%r10914, %r10908, %r10909, 25;
	shf.l.wrap.b32 	%r10915, %r10909, %r10908, 25;
	mov.b64 	%rd16703, {%r10915, %r10914};
	xor.b64  	%rd16704, %rd16702, %rd16703;
	xor.b64  	%rd16705, %rd16659, %rd16633;
	and.b64  	%rd16706, %rd16685, %rd16705;
	and.b64  	%rd16707, %rd16659, %rd16633;
	xor.b64  	%rd16708, %rd16706, %rd16707;
	add.s64 	%rd16709, %rd16704, %rd16708;
	add.s64 	%rd16710, %rd16699, %rd16608;
	add.s64 	%rd16711, %rd16709, %rd16699;
	mov.b64 	{%r10916, %r10917}, %rd16710;
	shf.l.wrap.b32 	%r10918, %r10917, %r10916, 18;
	shf.l.wrap.b32 	%r10919, %r10916, %r10917, 18;
	mov.b64 	%rd16712, {%r10919, %r10918};
	shf.l.wrap.b32 	%r10920, %r10917, %r10916, 14;
	shf.l.wrap.b32 	%r10921, %r10916, %r10917, 14;
	mov.b64 	%rd16713, {%r10921, %r10920};
	xor.b64  	%rd16714, %rd16712, %rd16713;
	shf.l.wrap.b32 	%r10922, %r10916, %r10917, 23;
	shf.l.wrap.b32 	%r10923, %r10917, %r10916, 23;
	mov.b64 	%rd16715, {%r10923, %r10922};
	xor.b64  	%rd16716, %rd16714, %rd16715;
	and.b64  	%rd16717, %rd16710, %rd16684;
	not.b64 	%rd16718, %rd16710;
	and.b64  	%rd16719, %rd16658, %rd16718;
	or.b64  	%rd16720, %rd16717, %rd16719;
	add.s64 	%rd16721, %rd16720, %rd16632;
	add.s64 	%rd16722, %rd16721, %rd16716;
	add.s64 	%rd16724, %rd16722, %rd10144;
	add.s64 	%rd16725, %rd16724, %rd14748;
	mov.b64 	{%r10924, %r10925}, %rd16711;
	shf.l.wrap.b32 	%r10926, %r10925, %r10924, 4;
	shf.l.wrap.b32 	%r10927, %r10924, %r10925, 4;
	mov.b64 	%rd16726, {%r10927, %r10926};
	shf.l.wrap.b32 	%r10928, %r10924, %r10925, 30;
	shf.l.wrap.b32 	%r10929, %r10925, %r10924, 30;
	mov.b64 	%rd16727, {%r10929, %r10928};
	xor.b64  	%rd16728, %rd16726, %rd16727;
	shf.l.wrap.b32 	%r10930, %r10924, %r10925, 25;
	shf.l.wrap.b32 	%r10931, %r10925, %r10924, 25;
	mov.b64 	%rd16729, {%r10931, %r10930};
	xor.b64  	%rd16730, %rd16728, %rd16729;
	xor.b64  	%rd16731, %rd16685, %rd16659;
	and.b64  	%rd16732, %rd16711, %rd16731;
	and.b64  	%rd16733, %rd16685, %rd16659;
	xor.b64  	%rd16734, %rd16732, %rd16733;
	add.s64 	%rd16735, %rd16730, %rd16734;
	add.s64 	%rd16736, %rd16725, %rd16633;
	add.s64 	%rd16737, %rd16735, %rd16725;
	mov.b64 	{%r10932, %r10933}, %rd16736;
	shf.l.wrap.b32 	%r10934, %r10933, %r10932, 18;
	shf.l.wrap.b32 	%r10935, %r10932, %r10933, 18;
	mov.b64 	%rd16738, {%r10935, %r10934};
	shf.l.wrap.b32 	%r10936, %r10933, %r10932, 14;
	shf.l.wrap.b32 	%r10937, %r10932, %r10933, 14;
	mov.b64 	%rd16739, {%r10937, %r10936};
	xor.b64  	%rd16740, %rd16738, %rd16739;
	shf.l.wrap.b32 	%r10938, %r10932, %r10933, 23;
	shf.l.wrap.b32 	%r10939, %r10933, %r10932, 23;
	mov.b64 	%rd16741, {%r10939, %r10938};
	xor.b64  	%rd16742, %rd16740, %rd16741;
	and.b64  	%rd16743, %rd16736, %rd16710;
	not.b64 	%rd16744, %rd16736;
	and.b64  	%rd16745, %rd16684, %rd16744;
	or.b64  	%rd16746, %rd16743, %rd16745;
	add.s64 	%rd16747, %rd16746, %rd16658;
	add.s64 	%rd16748, %rd16747, %rd16742;
	add.s64 	%rd16750, %rd16748, %rd16749;
	add.s64 	%rd16751, %rd16750, %rd14761;
	mov.b64 	{%r10940, %r10941}, %rd16737;
	shf.l.wrap.b32 	%r10942, %r10941, %r10940, 4;
	shf.l.wrap.b32 	%r10943, %r10940, %r10941, 4;
	mov.b64 	%rd16752, {%r10943, %r10942};
	shf.l.wrap.b32 	%r10944, %r10940, %r10941, 30;
	shf.l.wrap.b32 	%r10945, %r10941, %r10940, 30;
	mov.b64 	%rd16753, {%r10945, %r10944};
	xor.b64  	%rd16754, %rd16752, %rd16753;
	shf.l.wrap.b32 	%r10946, %r10940, %r10941, 25;
	shf.l.wrap.b32 	%r10947, %r10941, %r10940, 25;
	mov.b64 	%rd16755, {%r10947, %r10946};
	xor.b64  	%rd16756, %rd16754, %rd16755;
	xor.b64  	%rd16757, %rd16711, %rd16685;
	and.b64  	%rd16758, %rd16737, %rd16757;
	and.b64  	%rd16759, %rd16711, %rd16685;
	xor.b64  	%rd16760, %rd16758, %rd16759;
	add.s64 	%rd16761, %rd16756, %rd16760;
	add.s64 	%rd16762, %rd16751, %rd16659;
	add.s64 	%rd16763, %rd16761, %rd16751;
	mov.b64 	{%r10948, %r10949}, %rd16762;
	shf.l.wrap.b32 	%r10950, %r10949, %r10948, 18;
	shf.l.wrap.b32 	%r10951, %r10948, %r10949, 18;
	mov.b64 	%rd16764, {%r10951, %r10950};
	shf.l.wrap.b32 	%r10952, %r10949, %r10948, 14;
	shf.l.wrap.b32 	%r10953, %r10948, %r10949, 14;
	mov.b64 	%rd16765, {%r10953, %r10952};
	xor.b64  	%rd16766, %rd16764, %rd16765;
	shf.l.wrap.b32 	%r10954, %r10948, %r10949, 23;
	shf.l.wrap.b32 	%r10955, %r10949, %r10948, 23;
	mov.b64 	%rd16767, {%r10955, %r10954};
	xor.b64  	%rd16768, %rd16766, %rd16767;
	and.b64  	%rd16769, %rd16762, %rd16736;
	not.b64 	%rd16770, %rd16762;
	and.b64  	%rd16771, %rd16710, %rd16770;
	or.b64  	%rd16772, %rd16769, %rd16771;
	add.s64 	%rd16773, %rd16772, %rd16684;
	add.s64 	%rd16774, %rd16773, %rd16768;
	add.s64 	%rd16775, %rd16774, %rd79;
	add.s64 	%rd16776, %rd16775, %rd14774;
	mov.b64 	{%r10956, %r10957}, %rd16763;
	shf.l.wrap.b32 	%r10958, %r10957, %r10956, 4;
	shf.l.wrap.b32 	%r10959, %r10956, %r10957, 4;
	mov.b64 	%rd16777, {%r10959, %r10958};
	shf.l.wrap.b32 	%r10960, %r10956, %r10957, 30;
	shf.l.wrap.b32 	%r10961, %r10957, %r10956, 30;
	mov.b64 	%rd16778, {%r10961, %r10960};
	xor.b64  	%rd16779, %rd16777, %rd16778;
	shf.l.wrap.b32 	%r10962, %r10956, %r10957, 25;
	shf.l.wrap.b32 	%r10963, %r10957, %r10956, 25;
	mov.b64 	%rd16780, {%r10963, %r10962};
	xor.b64  	%rd16781, %rd16779, %rd16780;
	xor.b64  	%rd16782, %rd16737, %rd16711;
	and.b64  	%rd16783, %rd16763, %rd16782;
	and.b64  	%rd16784, %rd16737, %rd16711;
	xor.b64  	%rd16785, %rd16783, %rd16784;
	add.s64 	%rd16786, %rd16781, %rd16785;
	add.s64 	%rd16787, %rd16776, %rd16685;
	add.s64 	%rd16788, %rd16786, %rd16776;
	mov.b64 	{%r10964, %r10965}, %rd16787;
	shf.l.wrap.b32 	%r10966, %r10965, %r10964, 18;
	shf.l.wrap.b32 	%r10967, %r10964, %r10965, 18;
	mov.b64 	%rd16789, {%r10967, %r10966};
	shf.l.wrap.b32 	%r10968, %r10965, %r10964, 14;
	shf.l.wrap.b32 	%r10969, %r10964, %r10965, 14;
	mov.b64 	%rd16790, {%r10969, %r10968};
	xor.b64  	%rd16791, %rd16789, %rd16790;
	shf.l.wrap.b32 	%r10970, %r10964, %r10965, 23;
	shf.l.wrap.b32 	%r10971, %r10965, %r10964, 23;
	mov.b64 	%rd16792, {%r10971, %r10970};
	xor.b64  	%rd16793, %rd16791, %rd16792;
	and.b64  	%rd16794, %rd16787, %rd16762;
	not.b64 	%rd16795, %rd16787;
	and.b64  	%rd16796, %rd16736, %rd16795;
	or.b64  	%rd16797, %rd16794, %rd16796;
	add.s64 	%rd16798, %rd16797, %rd16710;
	add.s64 	%rd16799, %rd16798, %rd16793;
	add.s64 	%rd16801, %rd16799, %rd16800;
	add.s64 	%rd16802, %rd16801, %rd14787;
	mov.b64 	{%r10972, %r10973}, %rd16788;
	shf.l.wrap.b32 	%r10974, %r10973, %r10972, 4;
	shf.l.wrap.b32 	%r10975, %r10972, %r10973, 4;
	mov.b64 	%rd16803, {%r10975, %r10974};
	shf.l.wrap.b32 	%r10976, %r10972, %r10973, 30;
	shf.l.wrap.b32 	%r10977, %r10973, %r10972, 30;
	mov.b64 	%rd16804, {%r10977, %r10976};
	xor.b64  	%rd16805, %rd16803, %rd16804;
	shf.l.wrap.b32 	%r10978, %r10972, %r10973, 25;
	shf.l.wrap.b32 	%r10979, %r10973, %r10972, 25;
	mov.b64 	%rd16806, {%r10979, %r10978};
	xor.b64  	%rd16807, %rd16805, %rd16806;
	xor.b64  	%rd16808, %rd16763, %rd16737;
	and.b64  	%rd16809, %rd16788, %rd16808;
	and.b64  	%rd16810, %rd16763, %rd16737;
	xor.b64  	%rd16811, %rd16809, %rd16810;
	add.s64 	%rd16812, %rd16807, %rd16811;
	add.s64 	%rd16813, %rd16802, %rd16711;
	add.s64 	%rd16814, %rd16812, %rd16802;
	mov.b64 	{%r10980, %r10981}, %rd16813;
	shf.l.wrap.b32 	%r10982, %r10981, %r10980, 18;
	shf.l.wrap.b32 	%r10983, %r10980, %r10981, 18;
	mov.b64 	%rd16815, {%r10983, %r10982};
	shf.l.wrap.b32 	%r10984, %r10981, %r10980, 14;
	shf.l.wrap.b32 	%r10985, %r10980, %r10981, 14;
	mov.b64 	%rd16816, {%r10985, %r10984};
	xor.b64  	%rd16817, %rd16815, %rd16816;
	shf.l.wrap.b32 	%r10986, %r10980, %r10981, 23;
	shf.l.wrap.b32 	%r10987, %r10981, %r10980, 23;
	mov.b64 	%rd16818, {%r10987, %r10986};
	xor.b64  	%rd16819, %rd16817, %rd16818;
	and.b64  	%rd16820, %rd16813, %rd16787;
	not.b64 	%rd16821, %rd16813;
	and.b64  	%rd16822, %rd16762, %rd16821;
	or.b64  	%rd16823, %rd16820, %rd16822;
	add.s64 	%rd16824, %rd16823, %rd16736;
	add.s64 	%rd16825, %rd16824, %rd16819;
	add.s64 	%rd16826, %rd16825, %rd80;
	add.s64 	%rd16827, %rd16826, %rd14800;
	mov.b64 	{%r10988, %r10989}, %rd16814;
	shf.l.wrap.b32 	%r10990, %r10989, %r10988, 4;
	shf.l.wrap.b32 	%r10991, %r10988, %r10989, 4;
	mov.b64 	%rd16828, {%r10991, %r10990};
	shf.l.wrap.b32 	%r10992, %r10988, %r10989, 30;
	shf.l.wrap.b32 	%r10993, %r10989, %r10988, 30;
	mov.b64 	%rd16829, {%r10993, %r10992};
	xor.b64  	%rd16830, %rd16828, %rd16829;
	shf.l.wrap.b32 	%r10994, %r10988, %r10989, 25;
	shf.l.wrap.b32 	%r10995, %r10989, %r10988, 25;
	mov.b64 	%rd16831, {%r10995, %r10994};
	xor.b64  	%rd16832, %rd16830, %rd16831;
	xor.b64  	%rd16833, %rd16788, %rd16763;
	and.b64  	%rd16834, %rd16814, %rd16833;
	and.b64  	%rd16835, %rd16788, %rd16763;
	xor.b64  	%rd16836, %rd16834, %rd16835;
	add.s64 	%rd16837, %rd16832, %rd16836;
	add.s64 	%rd16838, %rd16837, %rd16827;
	add.s64 	%rd16839, %rd16838, 7640891576956012808;
	add.s64 	%rd16840, %rd16814, -4942790177534073029;
	add.s64 	%rd16841, %rd16788, 4354685564936845355;
	add.s64 	%rd16842, %rd16763, -6534734903238641935;
	shr.u64 	%rd16843, %rd16839, 56;
	cvt.u16.u64 	%rs299, %rd16843;
	shr.u64 	%rd16844, %rd16839, 48;
	cvt.u16.u64 	%rs300, %rd16844;
	shr.u64 	%rd16845, %rd16839, 40;
	cvt.u16.u64 	%rs301, %rd16845;
	shr.u64 	%rd16846, %rd16839, 32;
	cvt.u16.u64 	%rs302, %rd16846;
	shr.u64 	%rd16847, %rd16839, 24;
	cvt.u16.u64 	%rs303, %rd16847;
	shr.u64 	%rd16848, %rd16839, 16;
	cvt.u16.u64 	%rs304, %rd16848;
	shr.u64 	%rd16849, %rd16839, 8;
	cvt.u16.u64 	%rs305, %rd16849;
	cvt.u16.u64 	%rs306, %rd16839;
	shr.u64 	%rd16850, %rd16840, 56;
	cvt.u16.u64 	%rs307, %rd16850;
	shr.u64 	%rd16851, %rd16840, 48;
	cvt.u16.u64 	%rs308, %rd16851;
	shr.u64 	%rd16852, %rd16840, 40;
	cvt.u16.u64 	%rs309, %rd16852;
	shr.u64 	%rd16853, %rd16840, 32;
	cvt.u16.u64 	%rs310, %rd16853;
	shr.u64 	%rd16854, %rd16840, 24;
	cvt.u16.u64 	%rs311, %rd16854;
	shr.u64 	%rd16855, %rd16840, 16;
	cvt.u16.u64 	%rs312, %rd16855;
	shr.u64 	%rd16856, %rd16840, 8;
	cvt.u16.u64 	%rs313, %rd16856;
	cvt.u16.u64 	%rs314, %rd16840;
	shr.u64 	%rd16857, %rd16841, 56;
	cvt.u16.u64 	%rs315, %rd16857;
	shr.u64 	%rd16858, %rd16841, 48;
	cvt.u16.u64 	%rs316, %rd16858;
	shr.u64 	%rd16859, %rd16841, 40;
	cvt.u16.u64 	%rs317, %rd16859;
	shr.u64 	%rd16860, %rd16841, 32;
	cvt.u16.u64 	%rs318, %rd16860;
	shr.u64 	%rd16861, %rd16841, 24;
	cvt.u16.u64 	%rs319, %rd16861;
	shr.u64 	%rd16862, %rd16841, 16;
	cvt.u16.u64 	%rs320, %rd16862;
	shr.u64 	%rd16863, %rd16841, 8;
	cvt.u16.u64 	%rs321, %rd16863;
	cvt.u16.u64 	%rs322, %rd16841;
	shr.u64 	%rd16864, %rd16842, 56;
	cvt.u16.u64 	%rs323, %rd16864;
	shr.u64 	%rd16865, %rd16842, 48;
	cvt.u16.u64 	%rs324, %rd16865;
	shr.u64 	%rd16866, %rd16842, 40;
	cvt.u16.u64 	%rs325, %rd16866;
	shr.u64 	%rd16867, %rd16842, 32;
	cvt.u16.u64 	%rs326, %rd16867;
	shr.u64 	%rd16868, %rd16842, 24;
	cvt.u16.u64 	%rs327, %rd16868;
	shr.u64 	%rd16869, %rd16842, 16;
	cvt.u16.u64 	%rs328, %rd16869;
	shr.u64 	%rd16870, %rd16842, 8;
	cvt.u16.u64 	%rs329, %rd16870;
	cvt.u16.u64 	%rs330, %rd16842;
	xor.b16  	%rs399, %rs399, %rs299;
	xor.b16  	%rs400, %rs400, %rs300;
	xor.b16  	%rs401, %rs401, %rs301;
	xor.b16  	%rs402, %rs402, %rs302;
	xor.b16  	%rs403, %rs403, %rs303;
	xor.b16  	%rs404, %rs404, %rs304;
	xor.b16  	%rs405, %rs405, %rs305;
	xor.b16  	%rs406, %rs406, %rs306;
	xor.b16  	%rs407, %rs407, %rs307;
	xor.b16  	%rs408, %rs408, %rs308;
	xor.b16  	%rs409, %rs409, %rs309;
	xor.b16  	%rs410, %rs410, %rs310;
	xor.b16  	%rs411, %rs411, %rs311;
	xor.b16  	%rs412, %rs412, %rs312;
	xor.b16  	%rs413, %rs413, %rs313;
	xor.b16  	%rs414, %rs414, %rs314;
	xor.b16  	%rs415, %rs415, %rs315;
	xor.b16  	%rs416, %rs416, %rs316;
	xor.b16  	%rs417, %rs417, %rs317;
	xor.b16  	%rs418, %rs418, %rs318;
	xor.b16  	%rs419, %rs419, %rs319;
	xor.b16  	%rs420, %rs420, %rs320;
	xor.b16  	%rs421, %rs421, %rs321;
	xor.b16  	%rs422, %rs422, %rs322;
	xor.b16  	%rs423, %rs423, %rs323;
	xor.b16  	%rs424, %rs424, %rs324;
	xor.b16  	%rs425, %rs425, %rs325;
	xor.b16  	%rs426, %rs426, %rs326;
	xor.b16  	%rs427, %rs427, %rs327;
	xor.b16  	%rs428, %rs428, %rs328;
	xor.b16  	%rs429, %rs429, %rs329;
	xor.b16  	%rs430, %rs430, %rs330;
	add.s32 	%r11254, %r11254, 1;
	setp.ne.s32 	%p86, %r11254, 2048;
	@%p86 bra 	$L__BB0_98;
	cvt.u64.u16 	%rd16872, %rs399;
	shl.b64 	%rd16873, %rd16872, 56;
	cvt.u64.u16 	%rd16874, %rs400;
	shl.b64 	%rd16875, %rd16874, 48;
	and.b64  	%rd16876, %rd16875, 71776119061217280;
	or.b64  	%rd16877, %rd16876, %rd16873;
	cvt.u64.u16 	%rd16878, %rs401;
	shl.b64 	%rd16879, %rd16878, 40;
	and.b64  	%rd16880, %rd16879, 280375465082880;
	or.b64  	%rd16881, %rd16877, %rd16880;
	cvt.u64.u16 	%rd16882, %rs402;
	shl.b64 	%rd16883, %rd16882, 32;
	and.b64  	%rd16884, %rd16883, 1095216660480;
	or.b64  	%rd16885, %rd16881, %rd16884;
	cvt.u32.u16 	%r10997, %rs403;
	and.b32  	%r10998, %r10997, 255;
	mul.wide.u32 	%rd16886, %r10998, 16777216;
	or.b64  	%rd16887, %rd16885, %rd16886;
	cvt.u32.u16 	%r10999, %rs404;
	and.b32  	%r11000, %r10999, 255;
	mul.wide.u32 	%rd16888, %r11000, 65536;
	or.b64  	%rd16889, %rd16887, %rd16888;
	cvt.u32.u16 	%r11001, %rs405;
	and.b32  	%r11002, %r11001, 255;
	mul.wide.u32 	%rd16890, %r11002, 256;
	or.b64  	%rd16891, %rd16889, %rd16890;
	cvt.u64.u16 	%rd16892, %rs406;
	and.b64  	%rd16893, %rd16892, 255;
	or.b64  	%rd16894, %rd16891, %rd16893;
	cvt.u64.u16 	%rd16895, %rs407;
	shl.b64 	%rd16896, %rd16895, 56;
	cvt.u64.u16 	%rd16897, %rs408;
	shl.b64 	%rd16898, %rd16897, 48;
	and.b64  	%rd16899, %rd16898, 71776119061217280;
	or.b64  	%rd16900, %rd16899, %rd16896;
	cvt.u64.u16 	%rd16901, %rs409;
	shl.b64 	%rd16902, %rd16901, 40;
	and.b64  	%rd16903, %rd16902, 280375465082880;
	or.b64  	%rd16904, %rd16900, %rd16903;
	cvt.u64.u16 	%rd16905, %rs410;
	shl.b64 	%rd16906, %rd16905, 32;
	and.b64  	%rd16907, %rd16906, 1095216660480;
	or.b64  	%rd16908, %rd16904, %rd16907;
	cvt.u32.u16 	%r11003, %rs411;
	and.b32  	%r11004, %r11003, 255;
	mul.wide.u32 	%rd16909, %r11004, 16777216;
	or.b64  	%rd16910, %rd16908, %rd16909;
	cvt.u32.u16 	%r11005, %rs412;
	and.b32  	%r11006, %r11005, 255;
	mul.wide.u32 	%rd16911, %r11006, 65536;
	or.b64  	%rd16912, %rd16910, %rd16911;
	cvt.u32.u16 	%r11007, %rs413;
	and.b32  	%r11008, %r11007, 255;
	mul.wide.u32 	%rd16913, %r11008, 256;
	or.b64  	%rd16914, %rd16912, %rd16913;
	cvt.u64.u16 	%rd16915, %rs414;
	and.b64  	%rd16916, %rd16915, 255;
	or.b64  	%rd16917, %rd16914, %rd16916;
	st.local.v2.u64 	[%rd17529], {%rd16894, %rd16917};
	cvt.u64.u16 	%rd16918, %rs415;
	shl.b64 	%rd16919, %rd16918, 56;
	cvt.u64.u16 	%rd16920, %rs416;
	shl.b64 	%rd16921, %rd16920, 48;
	and.b64  	%rd16922, %rd16921, 71776119061217280;
	or.b64  	%rd16923, %rd16922, %rd16919;
	cvt.u64.u16 	%rd16924, %rs417;
	shl.b64 	%rd16925, %rd16924, 40;
	and.b64  	%rd16926, %rd16925, 280375465082880;
	or.b64  	%rd16927, %rd16923, %rd16926;
	cvt.u64.u16 	%rd16928, %rs418;
	shl.b64 	%rd16929, %rd16928, 32;
	and.b64  	%rd16930, %rd16929, 1095216660480;
	or.b64  	%rd16931, %rd16927, %rd16930;
	cvt.u32.u16 	%r11009, %rs419;
	and.b32  	%r11010, %r11009, 255;
	mul.wide.u32 	%rd16932, %r11010, 16777216;
	or.b64  	%rd16933, %rd16931, %rd16932;
	cvt.u32.u16 	%r11011, %rs420;
	and.b32  	%r11012, %r11011, 255;
	mul.wide.u32 	%rd16934, %r11012, 65536;
	or.b64  	%rd16935, %rd16933, %rd16934;
	cvt.u32.u16 	%r11013, %rs421;
	and.b32  	%r11014, %r11013, 255;
	mul.wide.u32 	%rd16936, %r11014, 256;
	or.b64  	%rd16937, %rd16935, %rd16936;
	cvt.u64.u16 	%rd16938, %rs422;
	and.b64  	%rd16939, %rd16938, 255;
	or.b64  	%rd16940, %rd16937, %rd16939;
	cvt.u64.u16 	%rd16941, %rs423;
	shl.b64 	%rd16942, %rd16941, 56;
	cvt.u64.u16 	%rd16943, %rs424;
	shl.b64 	%rd16944, %rd16943, 48;
	and.b64  	%rd16945, %rd16944, 71776119061217280;
	or.b64  	%rd16946, %rd16945, %rd16942;
	cvt.u64.u16 	%rd16947, %rs425;
	shl.b64 	%rd16948, %rd16947, 40;
	and.b64  	%rd16949, %rd16948, 280375465082880;
	or.b64  	%rd16950, %rd16946, %rd16949;
	cvt.u64.u16 	%rd16951, %rs426;
	shl.b64 	%rd16952, %rd16951, 32;
	and.b64  	%rd16953, %rd16952, 1095216660480;
	or.b64  	%rd16954, %rd16950, %rd16953;
	cvt.u32.u16 	%r11015, %rs427;
	and.b32  	%r11016, %r11015, 255;
	mul.wide.u32 	%rd16955, %r11016, 16777216;
	or.b64  	%rd16956, %rd16954, %rd16955;
	cvt.u32.u16 	%r11017, %rs428;
	and.b32  	%r11018, %r11017, 255;
	mul.wide.u32 	%rd16957, %r11018, 65536;
	or.b64  	%rd16958, %rd16956, %rd16957;
	cvt.u32.u16 	%r11019, %rs429;
	and.b32  	%r11020, %r11019, 255;
	mul.wide.u32 	%rd16959, %r11020, 256;
	or.b64  	%rd16960, %rd16958, %rd16959;
	cvt.u64.u16 	%rd16961, %rs430;
	and.b64  	%rd16962, %rd16961, 255;
	or.b64  	%rd16963, %rd16960, %rd16962;
	st.local.v2.u64 	[%rd17529+16], {%rd16940, %rd16963};
	ld.const.u64 	%rd99, [SECP256K1_P+24];
	ld.const.u64 	%rd100, [SECP256K1_P+16];
	ld.const.u64 	%rd101, [SECP256K1_P+8];
	mov.b32 	%r11264, 255;
	mov.b64 	%rd17521, 0;
	ld.const.u64 	%rd102, [SECP256K1_P];
	mov.u64 	%rd17522, %rd17521;
	mov.u64 	%rd17523, %rd17521;
	mov.u64 	%rd17524, %rd17521;
	mov.u64 	%rd17525, %rd17521;
	mov.u64 	%rd17526, %rd17521;
	mov.u64 	%rd17527, %rd17521;
	mov.u64 	%rd17528, %rd17521;
$L__BB0_124:
	mov.u64 	%rd103, %rd17521;
	// begin inline asm
	mul.lo.u64 %rd16964, %rd17525, %rd17525;
	// end inline asm
	// begin inline asm
	mul.hi.u64 %rd16967, %rd17525, %rd17525;
	// end inline asm
	// begin inline asm
	mul.lo.u64 %rd16970, %rd17525, %rd17526;
	// end inline asm
	// begin inline asm
	mul.hi.u64 %rd16973, %rd17525, %rd17526;
	// end inline asm
	add.s64 	%rd17012, %rd16967, %rd16970;
	// begin inline asm
	mul.lo.u64 %rd16976, %rd17525, %rd17527;
	// end inline asm
	// begin inline asm
	mul.hi.u64 %rd16979, %rd17525, %rd17527;
	// end inline asm
	add.s64 	%rd17013, %rd16973, %rd16976;
	// begin inline asm
	mul.lo.u64 %rd16982, %rd17525, %rd17528;
	// end inline asm
	add.s64 	%rd17014, %rd16979, %rd16982;
	// begin inline asm
	mul.lo.u64 %rd16985, %rd17526, %rd17525;
	// end inline asm
	// begin inline asm
	mul.hi.u64 %rd16988, %rd17526, %rd17525;
	// end inline asm
	add.s64 	%rd112, %rd17012, %rd16985;
	add.s64 	%rd17015, %rd17013, %rd16988;
	// begin inline asm
	mul.lo.u64 %rd16991, %rd17526, %rd17526;
	// end inline asm
	// begin inline asm
	mul.hi.u64 %rd16994, %rd17526, %rd17526;
	// end inline asm
	add.s64 	%rd17016, %rd17015, %rd16991;
	add.s64 	%rd17017, %rd17014, %rd16994;
	// begin inline asm
	mul.lo.u64 %rd16997, %rd17526, %rd17527;
	// end inline asm
	add.s64 	%rd17018, %rd17017, %rd16997;
	// begin inline asm
	mul.lo.u64 %rd17000, %rd17527, %rd17525;
	// end inline asm
	// begin inline asm
	mul.hi.u64 %rd17003, %rd17527, %rd17525;
	// end inline asm
	add.s64 	%rd113, %rd17016, %rd17000;
	add.s64 	%rd17019, %rd17018, %rd17003;
	// begin inline asm
	mul.lo.u64 %rd17006, %rd17527, %rd17526;
	// end inline asm
	add.s64 	%rd17020, %rd17019, %rd17006;
	// begin inline asm
	mul.lo.u64 %rd17009, %rd17528, %rd17525;
	// end inline asm
	add.s64 	%rd114, %rd17020, %rd17009;
	shl.b64 	%rd17477, %rd16964, 1;
	shl.b64 	%rd17479, %rd113, 1;
	shl.b64 	%rd17480, %rd114, 1;
	mov.b64 	{%r11021, %r11022}, %rd112;
	mov.b64 	{%r11023, %r11024}, %rd16964;
	shf.l.wrap.b32 	%r11025, %r11024, %r11021, 1;
	shf.l.wrap.b32 	%r11026, %r11021, %r11022, 1;
	mov.b64 	%rd17478, {%r11025, %r11026};
	setp.lt.u64 	%p87, %rd17480, %rd99;
	@%p87 bra 	$L__BB0_130;
	setp.gt.u64 	%p88, %rd17480, %rd99;
	@%p88 bra 	$L__BB0_131;
	setp.lt.u64 	%p89, %rd17479, %rd100;
	@%p89 bra 	$L__BB0_130;
	setp.gt.u64 	%p90, %rd17479, %rd100;
	@%p90 bra 	$L__BB0_131;
	setp.lt.u64 	%p91, %rd17478, %rd101;
	@%p91 bra 	$L__BB0_130;
	setp.gt.u64 	%p92, %rd17478, %rd101;
	setp.gt.u64 	%p93, %rd17477, %rd102;
	or.pred  	%p94, %p92, %p93;
	@%p94 bra 	$L__BB0_131;
$L__BB0_130:
	sub.s64 	%rd17477, %rd17477, %rd102;
	sub.s64 	%rd17478, %rd17478, %rd101;
	sub.s64 	%rd17479, %rd17479, %rd100;
	sub.s64 	%rd17480, %rd17480, %rd99;
$L__BB0_131:
	add.s64 	%rd17481, %rd16964, %rd17477;
	add.s64 	%rd17482, %rd112, %rd17478;
	add.s64 	%rd17483, %rd113, %rd17479;
	add.s64 	%rd17484, %rd114, %rd17480;
	setp.lt.u64 	%p95, %rd17484, %rd99;
	@%p95 bra 	$L__BB0_137;
	setp.gt.u64 	%p96, %rd17484, %rd99;
	@%p96 bra 	$L__BB0_138;
	setp.lt.u64 	%p97, %rd17483, %rd100;
	@%p97 bra 	$L__BB0_137;
	setp.gt.u64 	%p98, %rd17483, %rd100;
	@%p98 bra 	$L__BB0_138;
	setp.lt.u64 	%p99, %rd17482, %rd101;
	@%p99 bra 	$L__BB0_137;
	setp.gt.u64 	%p100, %rd17482, %rd101;
	setp.gt.u64 	%p101, %rd17481, %rd102;
	or.pred  	%p102, %p100, %p101;
	@%p102 bra 	$L__BB0_138;
$L__BB0_137:
	sub.s64 	%rd17481, %rd17481, %rd102;
	sub.s64 	%rd17482, %rd17482, %rd101;
	sub.s64 	%rd17483, %rd17483, %rd100;
	sub.s64 	%rd17484, %rd17484, %rd99;
$L__BB0_138:
	// begin inline asm
	mul.lo.u64 %rd17021, %rd17481, %rd17481;
	// end inline asm
	// begin inline asm
	mul.hi.u64 %rd17024, %rd17481, %rd17481;
	// end inline asm
	// begin inline asm
	mul.lo.u64 %rd17027, %rd17481, %rd17482;
	// end inline asm
	// begin inline asm
	mul.hi.u64 %rd17030, %rd17481, %rd17482;
	// end inline asm
	add.s64 	%rd17069, %rd17024, %rd17027;
	// begin inline asm
	mul.lo.u64 %rd17033, %rd17481, %rd17483;
	// end inline asm
	// begin inline asm
	mul.hi.u64 %rd17036, %rd17481, %rd17483;
	// end inline asm
	add.s64 	%rd17070, %rd17030, %rd17033;
	// begin inline asm
	mul.lo.u64 %rd17039, %rd17481, %rd17484;
	// end inline asm
	add.s64 	%rd17071, %rd17036, %rd17039;
	// begin inline asm
	mul.lo.u64 %rd17042, %rd17482, %rd17481;
	// end inline asm
	// begin inline asm
	mul.hi.u64 %rd17045, %rd17482, %rd17481;
	// end inline asm
	add.s64 	%rd140, %rd17069, %rd17042;
	add.s64 	%rd17072, %rd17070, %rd17045;
	// begin inline asm
	mul.lo.u64 %rd17048, %rd17482, %rd17482;
	// end inline asm
	// begin inline asm
	mul.hi.u64 %rd17051, %rd17482, %rd17482;
	// end inline asm
	add.s64 	%rd17073, %rd17072, %rd17048;
	add.s64 	%rd17074, %rd17071, %rd17051;
	// begin inline asm
	mul.lo.u64 %rd17054, %rd17482, %rd17483;
	// end inline asm
	add.s64 	%rd17075, %rd17074, %rd17054;
	// begin inline asm
	mul.lo.u64 %rd17057, %rd17483, %rd17481;
	// end inline asm
	// begin inline asm
	mul.hi.u64 %rd17060, %rd17483, %rd17481;
	// end inline asm
	add.s64 	%rd141, %rd17073, %rd17057;
	add.s64 	%rd17076, %rd17075, %rd17060;
	// begin inline asm
	mul.lo.u64 %rd17063, %rd17483, %rd17482;
	// end inline asm
	add.s64 	%rd17077, %rd17076, %rd17063;
	// begin inline asm
	mul.lo.u64 %rd17066, %rd17484, %rd17481;
	// end inline asm
	add.s64 	%rd142, %rd17077, %rd17066;
	shl.b64 	%rd17485, %rd17525, 1;
	shl.b64 	%rd17487, %rd17527, 1;
	shl.b64 	%rd17488, %rd17528, 1;
	mov.b64 	{%r11027, %r11028}, %rd17526;
	mov.b64 	{%r11029, %r11030}, %rd17525;
	shf.l.wrap.b32 	%r11031, %r11030, %r11027, 1;
	shf.l.wrap.b32 	%r11032, %r11027, %r11028, 1;
	mov.b64 	%rd17486, {%r11031, %r11032};
	setp.lt.u64 	%p103, %rd17488, %rd99;
	@%p103 bra 	$L__BB0_144;
	setp.gt.u64 	%p104, %rd17488, %rd99;
	@%p104 bra 	$L__BB0_145;
	setp.lt.u64 	%p105, %rd17487, %rd100;
	@%p105 bra 	$L__BB0_144;
	setp.gt.u64 	%p106, %rd17487, %rd100;
	@%p106 bra 	$L__BB0_145;
	setp.lt.u64 	%p107, %rd17486, %rd101;
	@%p107 bra 	$L__BB0_144;
	setp.gt.u64 	%p108, %rd17486, %rd101;
	setp.gt.u64 	%p109, %rd17485, %rd102;
	or.pred  	%p110, %p108, %p109;
	@%p110 bra 	$L__BB0_145;
$L__BB0_144:
	sub.s64 	%rd17485, %rd17485, %rd102;
	sub.s64 	%rd17486, %rd17486, %rd101;
	sub.s64 	%rd17487, %rd17487, %rd100;
	sub.s64 	%rd17488, %rd17488, %rd99;
$L__BB0_145:
	sub.s64 	%rd17525, %rd17021, %rd17485;
	sub.s64 	%rd17526, %rd140, %rd17486;
	sub.s64 	%rd17527, %rd141, %rd17487;
	sub.s64 	%rd17528, %rd142, %rd17488;
	setp.ge.u64 	%p111, %rd17021, %rd17485;
	@%p111 bra 	$L__BB0_159;
	setp.ne.s64 	%p112, %rd140, 0;
	@%p112 bra 	$L__BB0_148;
	neg.s64 	%rd17526, %rd17486;
	bra.uni 	$L__BB0_149;
$L__BB0_148:
	not.b64 	%rd17078, %rd17486;
	add.s64 	%rd17526, %rd140, %rd17078;
$L__BB0_149:
	setp.gt.u64 	%p113, %rd140, %rd17486;
	@%p113 bra 	$L__BB0_159;
	setp.eq.s64 	%p114, %rd141, 0;
	@%p114 bra 	$L__BB0_152;
	not.b64 	%rd17079, %rd17487;
	add.s64 	%rd17527, %rd141, %rd17079;
	bra.uni 	$L__BB0_153;
$L__BB0_152:
	neg.s64 	%rd17527, %rd17487;
$L__BB0_153:
	setp.gt.u64 	%p115, %rd141, %rd17487;
	@%p115 bra 	$L__BB0_159;
	setp.eq.s64 	%p116, %rd142, 0;
	@%p116 bra 	$L__BB0_156;
	not.b64 	%rd17080, %rd17488;
	add.s64 	%rd17528, %rd142, %rd17080;
	bra.uni 	$L__BB0_157;
$L__BB0_156:
	neg.s64 	%rd17528, %rd17488;
$L__BB0_157:
	setp.gt.u64 	%p117, %rd142, %rd17488;
	@%p117 bra 	$L__BB0_159;
	add.s64 	%rd17525, %rd17525, %rd102;
	add.s64 	%rd17526, %rd17526, %rd101;
	add.s64 	%rd17527, %rd17527, %rd100;
	add.s64 	%rd17528, %rd17528, %rd99;
$L__BB0_159:
	mov.b64 	%rd17101, 0;
	// begin inline asm
	mul.lo.u64 %rd17081, %rd17481, %rd17101;
	// end inline asm
	// begin inline asm
	mul.hi.u64 %rd17084, %rd17481, %rd17101;
	// end inline asm
	add.s64 	%rd17102, %rd17084, %rd17081;
	// begin inline asm
	mul.lo.u64 %rd17087, %rd17482, %rd17101;
	// end inline asm
	// begin inline asm
	mul.hi.u64 %rd17090, %rd17482, %rd17101;
	// end inline asm
	add.s64 	%rd176, %rd17102, %rd17087;
	add.s64 	%rd17103, %rd176, %rd17090;
	// begin inline asm
	mul.lo.u64 %rd17093, %rd17483, %rd17101;
	// end inline asm
	// begin inline asm
	mul.hi.u64 %rd17096, %rd17483, %rd17101;
	// end inline asm
	add.s64 	%rd177, %rd17103, %rd17093;
	add.s64 	%rd17104, %rd177, %rd17096;
	// begin inline asm
	mul.lo.u64 %rd17099, %rd17484, %rd17101;
	// end inline asm
	add.s64 	%rd178, %rd17104, %rd17099;
	sub.s64 	%rd17521, %rd17081, %rd103;
	sub.s64 	%rd17522, %rd176, %rd17522;
	sub.s64 	%rd17523, %rd177, %rd17523;
	sub.s64 	%rd17524, %rd178, %rd17524;
	setp.ge.u64 	%p118, %rd17081, %rd103;
	@%p118 bra 	$L__BB0_173;
	setp.ne.s64 	%p119, %rd176, 0;
	@%p119 bra 	$L__BB0_162;
	neg.s64 	%rd17522, %rd17522;
	bra.uni 	$L__BB0_163;
$L__BB0_162:
	not.b64 	%rd17105, %rd17522;
	add.s64 	%rd17522, %rd176, %rd17105;
$L__BB0_163:
	setp.gt.u64 	%p120, %rd176, %rd17522;
	@%p120 bra 	$L__BB0_173;
	setp.eq.s64 	%p121, %rd177, 0;
	@%p121 bra 	$L__BB0_166;
	not.b64 	%rd17106, %rd17523;
	add.s64 	%rd17523, %rd177, %rd17106;
	bra.uni 	$L__BB0_167;
$L__BB0_166:
	neg.s64 	%rd17523, %rd17523;
$L__BB0_167:
	setp.gt.u64 	%p122, %rd177, %rd17523;
	@%p122 bra 	$L__BB0_173;
	setp.eq.s64 	%p123, %rd178, 0;
	@%p123 bra 	$L__BB0_170;
	not.b64 	%rd17107, %rd17524;
	add.s64 	%rd17524, %rd178, %rd17107;
	bra.uni 	$L__BB0_171;
$L__BB0_170:
	neg.s64 	%rd17524, %rd17524;
$L__BB0_171:
	setp.gt.u64 	%p124, %rd178, %rd17524;
	@%p124 bra 	$L__BB0_173;
	add.s64 	%rd17521, %rd17521, %rd102;
	add.s64 	%rd17522, %rd17522, %rd101;
	add.s64 	%rd17523, %rd17523, %rd100;
	add.s64 	%rd17524, %rd17524, %rd99;
$L__BB0_173:
	shr.u32 	%r11033, %r11264, 6;
	and.b32  	%r11034, %r11264, 63;
	mul.wide.u32 	%rd17108, %r11033, 8;
	add.s64 	%rd17109, %rd17529, %rd17108;
	ld.local.u64 	%rd17110, [%rd17109];
	shr.u64 	%rd17111, %rd17110, %r11034;
	and.b64  	%rd17112, %rd17111, 1;
	setp.eq.b64 	%p125, %rd17112, 1;
	not.pred 	%p126, %p125;
	@%p126 bra 	$L__BB0_212;
	sub.s64 	%rd17503, 5204712524664259685, %rd17521;
	sub.s64 	%rd17504, 6747795201694173352, %rd17522;
	sub.s64 	%rd17505, -209500633525038055, %rd17523;
	sub.s64 	%rd17506, -7185545363635252040, %rd17524;
	setp.lt.u64 	%p127, %rd17521, 5204712524664259686;
	@%p127 bra 	$L__BB0_179;
	sub.s64 	%rd17504, 6747795201694173351, %rd17522;
	setp.lt.u64 	%p128, %rd17522, 6747795201694173352;
	@%p128 bra 	$L__BB0_179;
	sub.s64 	%rd17505, -209500633525038056, %rd17523;
	setp.lt.u64 	%p129, %rd17523, -209500633525038055;
	@%p129 bra 	$L__BB0_179;
	sub.s64 	%rd17506, -7185545363635252041, %rd17524;
	setp.lt.u64 	%p130, %rd17524, -7185545363635252040;
	@%p130 bra 	$L__BB0_179;
	add.s64 	%rd17503, %rd17503, %rd102;
	add.s64 	%rd17504, %rd17504, %rd101;
	add.s64 	%rd17505, %rd17505, %rd100;
	add.s64 	%rd17506, %rd17506, %rd99;
$L__BB0_179:
	// begin inline asm
	mul.lo.u64 %rd17113, %rd17503, %rd17503;
	// end inline asm
	// begin inline asm
	mul.hi.u64 %rd17116, %rd17503, %rd17503;
	// end inline asm
	// begin inline asm
	mul.lo.u64 %rd17119, %rd17503, %rd17504;
	// end inline asm
	// begin inline asm
	mul.hi.u64 %rd17122, %rd17503, %rd17504;
	// end inline asm
	add.s64 	%rd17161, %rd17116, %rd17119;
	// begin inline asm
	mul.lo.u64 %rd17125, %rd17503, %rd17505;
	// end inline asm
	// begin inline asm
	mul.hi.u64 %rd17128, %rd17503, %rd17505;
	// end inline asm
	add.s64 	%rd17162, %rd17122, %rd17125;
	// begin inline asm
	mul.lo.u64 %rd17131, %rd17503, %rd17506;
	// end inline asm
	add.s64 	%rd17163, %rd17128, %rd17131;
	// begin inline asm
	mul.lo.u64 %rd17134, %rd17504, %rd17503;
	// end inline asm
	// begin inline asm
	mul.hi.u64 %rd17137, %rd17504, %rd17503;
	// end inline asm
	add.s64 	%rd215, %rd17161, %rd17134;
	add.s64 	%rd17164, %rd17162, %rd17137;
	// begin inline asm
	mul.lo.u64 %rd17140, %rd17504, %rd17504;
	// end inline asm
	// begin inline asm
	mul.hi.u64 %rd17143, %rd17504, %rd17504;
	// end inline asm
	add.s64 	%rd17165, %rd17164, %rd17140;
	add.s64 	%rd17166, %rd17163, %rd17143;
	// begin inline asm
	mul.lo.u64 %rd17146, %rd17504, %rd17505;
	// end inline asm
	add.s64 	%rd17167, %rd17166, %rd17146;
	// begin inline asm
	mul.lo.u64 %rd17149, %rd17505, %rd17503;
	// end inline asm
	// begin inline asm
	mul.hi.u64 %rd17152, %rd17505, %rd17503;
	// end inline asm
	add.s64 	%rd216, %rd17165, %rd17149;
	add.s64 	%rd17168, %rd17167, %rd17152;
	// begin inline asm
	mul.lo.u64 %rd17155, %rd17505, %rd17504;
	// end inline asm
	add.s64 	%rd17169, %rd17168, %rd17155;
	// begin inline asm
	mul.lo.u64 %rd17158, %rd17506, %rd17503;
	// end inline asm
	add.s64 	%rd217, %rd17169, %rd17158;
	sub.s64 	%rd17510, %rd17113, %rd17525;
	sub.s64 	%rd17511, %rd215, %rd17526;
	sub.s64 	%rd17512, %rd216, %rd17527;
	sub.s64 	%rd17513, %rd217, %rd17528;
	setp.ge.u64 	%p131, %rd17113, %rd17525;
	@%p131 bra 	$L__BB0_193;
	setp.ne.s64 	%p132, %rd215, 0;
	@%p132 bra 	$L__BB0_182;
	neg.s64 	%rd17511, %rd17526;
	bra.uni 	$L__BB0_183;
$L__BB0_182:
	not.b64 	%rd17170, %rd17526;
	add.s64 	%rd17511, %rd215, %rd17170;
$L__BB0_183:
	setp.gt.u64 	%p133, %rd215, %rd17526;
	@%p133 bra 	$L__BB0_193;
	setp.eq.s64 	%p134, %rd216, 0;
	@%p134 bra 	$L__BB0_186;
	not.b64 	%rd17171, %rd17527;
	add.s64 	%rd17512, %rd216, %rd17171;
	bra.uni 	$L__BB0_187;
$L__BB0_186:
	neg.s64 	%rd17512, %rd17527;
$L__BB0_187:
	setp.gt.u64 	%p135, %rd216, %rd17527;
	@%p135 bra 	$L__BB0_193;
	setp.eq.s64 	%p136, %rd217, 0;
	@%p136 bra 	$L__BB0_190;
	not.b64 	%rd17172, %rd17528;
	add.s64 	%rd17513, %rd217, %rd17172;
	bra.uni 	$L__BB0_191;
$L__BB0_190:
	neg.s64 	%rd17513, %rd17528;
$L__BB0_191:
	setp.gt.u64 	%p137, %rd217, %rd17528;
	@%p137 bra 	$L__BB0_193;
	add.s64 	%rd17510, %rd17510, %rd102;
	add.s64 	%rd17511, %rd17511, %rd101;
	add.s64 	%rd17512, %rd17512, %rd100;
	add.s64 	%rd17513, %rd17513, %rd99;
$L__BB0_193:
	add.s64 	%rd17525, %rd17510, -8772561819708210092;
	add.s64 	%rd17526, %rd17511, -6170039885052185351;
	add.s64 	%rd17527, %rd17512, -188021827762530521;
	add.s64 	%rd17528, %rd17513, -6481385041966929816;
	setp.gt.u64 	%p138, %rd17510, 8772561819708210091;
	@%p138 bra 	$L__BB0_198;
	setp.eq.s64 	%p139, %rd17511, 0;
	add.s64 	%rd17173, %rd17511, -6170039885052185352;
	selp.b64 	%rd17526, -6170039885052185351, %rd17173, %p139;
	setp.gt.u64 	%p140, %rd17511, 6170039885052185351;
	@%p140 bra 	$L__BB0_198;
	setp.eq.s64 	%p141, %rd17512, 0;
	add.s64 	%rd17174, %rd17512, -188021827762530522;
	selp.b64 	%rd17527, -188021827762530521, %rd17174, %p141;
	setp.gt.u64 	%p142, %rd17512, 188021827762530521;
	@%p142 bra 	$L__BB0_198;
	setp.eq.s64 	%p143, %rd17513, 0;
	add.s64 	%rd17175, %rd17513, -6481385041966929817;
	selp.b64 	%rd17528, -6481385041966929816, %rd17175, %p143;
	setp.gt.u64 	%p144, %rd17513, 6481385041966929816;
	@%p144 bra 	$L__BB0_198;
	add.s64 	%rd17525, %rd17525, %rd102;
	add.s64 	%rd17526, %rd17526, %rd101;
	add.s64 	%rd17527, %rd17527, %rd100;
	add.s64 	%rd17528, %rd17528, %rd99;
$L__BB0_198:
	mov.b64 	%rd17196, 0;
	// begin inline asm
	mul.lo.u64 %rd17176, %rd17503, %rd17196;
	// end inline asm
	// begin inline asm
	mul.hi.u64 %rd17179, %rd17503, %rd17196;
	// end inline asm
	add.s64 	%rd17197, %rd17179, %rd17176;
	// begin inline asm
	mul.lo.u64 %rd17182, %rd17504, %rd17196;
	// end inline asm
	// begin inline asm
	mul.hi.u64 %rd17185, %rd17504, %rd17196;
	// end inline asm
	add.s64 	%rd254, %rd17197, %rd17182;
	add.s64 	%rd17198, %rd254, %rd17185;
	// begin inline asm
	mul.lo.u64 %rd17188, %rd17505, %rd17196;
	// end inline asm
	// begin inline asm
	mul.hi.u64 %rd17191, %rd17505, %rd17196;
	// end inline asm
	add.s64 	%rd255, %rd17198, %rd17188;
	add.s64 	%rd17199, %rd255, %rd17191;
	// begin inline asm
	mul.lo.u64 %rd17194, %rd17506, %rd17196;
	// end inline asm
	add.s64 	%rd256, %rd17199, %rd17194;
	sub.s64 	%rd257, %rd17176, %rd17521;
	sub.s64 	%rd17522, %rd254, %rd17522;
	sub.s64 	%rd17523, %rd255, %rd17523;
	sub.s64 	%rd17524, %rd256, %rd17524;
	setp.ge.u64 	%p145, %rd17176, %rd17521;
	mov.u64 	%rd17521, %rd257;
	@%p145 bra 	$L__BB0_212;
	setp.ne.s64 	%p146, %rd254, 0;
	@%p146 bra 	$L__BB0_201;
	neg.s64 	%rd17522, %rd17522;
	bra.uni 	$L__BB0_202;
$L__BB0_201:
	not.b64 	%rd17200, %rd17522;
	add.s64 	%rd17522, %rd254, %rd17200;
$L__BB0_202:
	setp.gt.u64 	%p147, %rd254, %rd17522;
	mov.u64 	%rd17521, %rd257;
	@%p147 bra 	$L__BB0_212;
	setp.eq.s64 	%p148, %rd255, 0;
	@%p148 bra 	$L__BB0_205;
	not.b64 	%rd17201, %rd17523;
	add.s64 	%rd17523, %rd255, %rd17201;
	bra.uni 	$L__BB0_206;
$L__BB0_205:
	neg.s64 	%rd17523, %rd17523;
$L__BB0_206:
	setp.gt.u64 	%p149, %rd255, %rd17523;
	mov.u64 	%rd17521, %rd257;
	@%p149 bra 	$L__BB0_212;
	setp.eq.s64 	%p150, %rd256, 0;
	@%p150 bra 	$L__BB0_209;
	not.b64 	%rd17202, %rd17524;
	add.s64 	%rd17524, %rd256, %rd17202;
	bra.uni 	$L__BB0_210;
$L__BB0_209:
	neg.s64 	%rd17524, %rd17524;
$L__BB0_210:
	setp.gt.u64 	%p151, %rd256, %rd17524;
	mov.u64 	%rd17521, %rd257;
	@%p151 bra 	$L__BB0_212;
	add.s64 	%rd17521, %rd257, %rd102;
	add.s64 	%rd17522, %rd17522, %rd101;
	add.s64 	%rd17523, %rd17523, %rd100;
	add.s64 	%rd17524, %rd17524, %rd99;
$L__BB0_212:
	add.s32 	%r11264, %r11264, -1;
	setp.ne.s32 	%p152, %r11264, -1;
	@%p152 bra 	$L__BB0_124;
	and.b64  	%rd17205, %rd17521, 1;
	shr.u64 	%rd17206, %rd17525, 48;
	and.b64  	%rd17207, %rd17206, 65280;
	or.b64  	%rd17208, %rd17205, %rd17207;
	shr.u64 	%rd17209, %rd17525, 32;
	and.b64  	%rd17210, %rd17209, 16711680;
	or.b64  	%rd17211, %rd17208, %rd17210;
	shr.u64 	%rd17212, %rd17525, 16;
	and.b64  	%rd17213, %rd17212, 4278190080;
	or.b64  	%rd17214, %rd17211, %rd17213;
	and.b64  	%rd17215, %rd17525, 1095216660480;
	or.b64  	%rd17216, %rd17214, %rd17215;
	shl.b64 	%rd17217, %rd17525, 16;
	and.b64  	%rd17218, %rd17217, 280375465082880;
	or.b64  	%rd17219, %rd17216, %rd17218;
	or.b64  	%rd17220, %rd17219, 2;
	shl.b64 	%rd17221, %rd17525, 32;
	and.b64  	%rd17222, %rd17221, 71776119061217280;
	xor.b64  	%rd17223, %rd17222, %rd17220;
	shl.b64 	%rd17224, %rd17525, 48;
	and.b64  	%rd17225, %rd17224, -72057594037927936;
	xor.b64  	%rd17554, %rd17225, %rd17223;
	and.b64  	%rd17226, %rd17525, 255;
	shr.u64 	%rd17227, %rd17526, 48;
	and.b64  	%rd17228, %rd17227, 65280;
	or.b64  	%rd17229, %rd17228, %rd17226;
	shr.u64 	%rd17230, %rd17526, 32;
	and.b64  	%rd17231, %rd17230, 16711680;
	or.b64  	%rd17232, %rd17231, %rd17229;
	shr.u64 	%rd17233, %rd17526, 16;
	and.b64  	%rd17234, %rd17233, 4278190080;
	or.b64  	%rd17235, %rd17234, %rd17232;
	and.b64  	%rd17236, %rd17526, 1095216660480;
	or.b64  	%rd17237, %rd17236, %rd17235;
	shl.b64 	%rd17238, %rd17526, 16;
	and.b64  	%rd17239, %rd17238, 280375465082880;
	or.b64  	%rd17240, %rd17239, %rd17237;
	shl.b64 	%rd17241, %rd17526, 32;
	and.b64  	%rd17242, %rd17241, 71776119061217280;
	or.b64  	%rd17243, %rd17242, %rd17240;
	shl.b64 	%rd17244, %rd17526, 48;
	and.b64  	%rd17245, %rd17244, -72057594037927936;
	xor.b64  	%rd17549, %rd17245, %rd17243;
	and.b64  	%rd17246, %rd17526, 255;
	shr.u64 	%rd17247, %rd17527, 48;
	and.b64  	%rd17248, %rd17247, 65280;
	or.b64  	%rd17249, %rd17248, %rd17246;
	shr.u64 	%rd17250, %rd17527, 32;
	and.b64  	%rd17251, %rd17250, 16711680;
	or.b64  	%rd17252, %rd17251, %rd17249;
	shr.u64 	%rd17253, %rd17527, 16;
	and.b64  	%rd17254, %rd17253, 4278190080;
	or.b64  	%rd17255, %rd17254, %rd17252;
	and.b64  	%rd17256, %rd17527, 1095216660480;
	or.b64  	%rd17257, %rd17256, %rd17255;
	shl.b64 	%rd17258, %rd17527, 16;
	and.b64  	%rd17259, %rd17258, 280375465082880;
	or.b64  	%rd17260, %rd17259, %rd17257;
	shl.b64 	%rd17261, %rd17527, 32;
	and.b64  	%rd17262, %rd17261, 71776119061217280;
	or.b64  	%rd17263, %rd17262, %rd17260;
	shl.b64 	%rd17264, %rd17527, 48;
	and.b64  	%rd17265, %rd17264, -72057594037927936;
	xor.b64  	%rd17544, %rd17265, %rd17263;
	and.b64  	%rd17266, %rd17527, 255;
	shr.u64 	%rd17267, %rd17528, 48;
	and.b64  	%rd17268, %rd17267, 65280;
	or.b64  	%rd17269, %rd17268, %rd17266;
	shr.u64 	%rd17270, %rd17528, 32;
	and.b64  	%rd17271, %rd17270, 16711680;
	or.b64  	%rd17272, %rd17271, %rd17269;
	shr.u64 	%rd17273, %rd17528, 16;
	and.b64  	%rd17274, %rd17273, 4278190080;
	or.b64  	%rd17275, %rd17274, %rd17272;
	and.b64  	%rd17276, %rd17528, 1095216660480;
	or.b64  	%rd17277, %rd17276, %rd17275;
	shl.b64 	%rd17278, %rd17528, 16;
	and.b64  	%rd17279, %rd17278, 280375465082880;
	or.b64  	%rd17280, %rd17279, %rd17277;
	shl.b64 	%rd17281, %rd17528, 32;
	and.b64  	%rd17282, %rd17281, 71776119061217280;
	or.b64  	%rd17283, %rd17282, %rd17280;
	shl.b64 	%rd17284, %rd17528, 48;
	and.b64  	%rd17285, %rd17284, -72057594037927936;
	xor.b64  	%rd17539, %rd17285, %rd17283;
	and.b64  	%rd17286, %rd17528, 255;
	or.b64  	%rd17534, %rd17286, 256;
	mov.b64 	%rd17287, 32898;
	mov.b64 	%rd17288, 1;
	st.local.v2.u64 	[%rd17529], {%rd17288, %rd17287};
	mov.b64 	%rd17289, -9223372034707259392;
	mov.b64 	%rd17290, -9223372036854742902;
	st.local.v2.u64 	[%rd17529+16], {%rd17290, %rd17289};
	mov.b64 	%rd17291, 2147483649;
	mov.b64 	%rd17292, 32907;
	st.local.v2.u64 	[%rd17529+32], {%rd17292, %rd17291};
	mov.b64 	%rd17293, -9223372036854743031;
	mov.b64 	%rd17294, -9223372034707259263;
	st.local.v2.u64 	[%rd17529+48], {%rd17294, %rd17293};
	mov.b64 	%rd17295, 136;
	mov.b64 	%rd17296, 138;
	st.local.v2.u64 	[%rd17529+64], {%rd17296, %rd17295};
	mov.b64 	%rd17297, 2147483658;
	mov.b64 	%rd17298, 2147516425;
	st.local.v2.u64 	[%rd17529+80], {%rd17298, %rd17297};
	mov.b64 	%rd17299, -9223372036854775669;
	mov.b64 	%rd17300, 2147516555;
	st.local.v2.u64 	[%rd17529+96], {%rd17300, %rd17299};
	mov.b64 	%rd17301, -9223372036854743037;
	mov.b64 	%rd17302, -9223372036854742903;
	st.local.v2.u64 	[%rd17529+112], {%rd17302, %rd17301};
	mov.b64 	%rd17303, -9223372036854775680;
	mov.b64 	%rd17304, -9223372036854743038;
	st.local.v2.u64 	[%rd17529+128], {%rd17304, %rd17303};
	mov.b64 	%rd17305, -9223372034707292150;
	mov.b64 	%rd17306, 32778;
	st.local.v2.u64 	[%rd17529+144], {%rd17306, %rd17305};
	mov.b64 	%rd17307, -9223372036854742912;
	st.local.v2.u64 	[%rd17529+160], {%rd17294, %rd17307};
	mov.b64 	%rd17308, -9223372034707259384;
	st.local.v2.u64 	[%rd17529+176], {%rd17291, %rd17308};
	mov.b32 	%r11265, 0;
	mov.b64 	%rd17546, -9223372036854775808;
	mov.b64 	%rd17530, 0;
	mov.u64 	%rd17531, %rd17530;
	mov.u64 	%rd17532, %rd17530;
	mov.u64 	%rd17533, %rd17530;
	mov.u64 	%rd17535, %rd17530;
	mov.u64 	%rd17536, %rd17530;
	mov.u64 	%rd17537, %rd17530;
	mov.u64 	%rd17538, %rd17530;
	mov.u64 	%rd17540, %rd17530;
	mov.u64 	%rd17541, %rd17530;
	mov.u64 	%rd17542, %rd17530;
	mov.u64 	%rd17543, %rd17530;
	mov.u64 	%rd17545, %rd17530;
	mov.u64 	%rd17547, %rd17530;
	mov.u64 	%rd17548, %rd17530;
	mov.u64 	%rd17550, %rd17530;
	mov.u64 	%rd17551, %rd17530;
	mov.u64 	%rd17552, %rd17530;
	mov.u64 	%rd17553, %rd17530;
$L__BB0_214:
	xor.b64  	%rd17309, %rd17553, %rd17554;
	xor.b64  	%rd17310, %rd17309, %rd17552;
	xor.b64  	%rd17311, %rd17310, %rd17551;
	xor.b64  	%rd17312, %rd17311, %rd17550;
	xor.b64  	%rd17313, %rd17548, %rd17549;
	xor.b64  	%rd17314, %rd17313, %rd17547;
	xor.b64  	%rd17315, %rd17314, %rd17546;
	xor.b64  	%rd17316, %rd17315, %rd17545;
	xor.b64  	%rd17317, %rd17543, %rd17544;
	xor.b64  	%rd17318, %rd17317, %rd17542;
	xor.b64  	%rd17319, %rd17318, %rd17541;
	xor.b64  	%rd17320, %rd17319, %rd17540;
	xor.b64  	%rd17321, %rd17538, %rd17539;
	xor.b64  	%rd17322, %rd17321, %rd17537;
	xor.b64  	%rd17323, %rd17322, %rd17536;
	xor.b64  	%rd17324, %rd17323, %rd17535;
	xor.b64  	%rd17325, %rd17533, %rd17534;
	xor.b64  	%rd17326, %rd17325, %rd17532;
	xor.b64  	%rd17327, %rd17326, %rd17531;
	xor.b64  	%rd17328, %rd17327, %rd17530;
	mov.b64 	{%r11036, %r11037}, %rd17316;
	shf.l.wrap.b32 	%r11038, %r11037, %r11036, 31;
	shf.l.wrap.b32 	%r11039, %r11036, %r11037, 31;
	mov.b64 	%rd17329, {%r11039, %r11038};
	xor.b64  	%rd17330, %rd17329, %rd17328;
	xor.b64  	%rd17331, %rd17330, %rd17554;
	xor.b64  	%rd17332, %rd17330, %rd17553;
	xor.b64  	%rd17333, %rd17330, %rd17552;
	xor.b64  	%rd17334, %rd17330, %rd17551;
	xor.b64  	%rd17335, %rd17330, %rd17550;
	mov.b64 	{%r11040, %r11041}, %rd17320;
	shf.l.wrap.b32 	%r11042, %r11041, %r11040, 31;
	shf.l.wrap.b32 	%r11043, %r11040, %r11041, 31;
	mov.b64 	%rd17336, {%r11043, %r11042};
	xor.b64  	%rd17337, %rd17336, %rd17312;
	xor.b64  	%rd17338, %rd17337, %rd17549;
	xor.b64  	%rd17339, %rd17337, %rd17548;
	xor.b64  	%rd17340, %rd17337, %rd17547;
	xor.b64  	%rd17341, %rd17337, %rd17546;
	xor.b64  	%rd17342, %rd17337, %rd17545;
	mov.b64 	{%r11044, %r11045}, %rd17324;
	shf.l.wrap.b32 	%r11046, %r11045, %r11044, 31;
	shf.l.wrap.b32 	%r11047, %r11044, %r11045, 31;
	mov.b64 	%rd17343, {%r11047, %r11046};
	xor.b64  	%rd17344, %rd17343, %rd17316;
	xor.b64  	%rd17345, %rd17344, %rd17544;
	xor.b64  	%rd17346, %rd17344, %rd17543;
	xor.b64  	%rd17347, %rd17344, %rd17542;
	xor.b64  	%rd17348, %rd17344, %rd17541;
	xor.b64  	%rd17349, %rd17344, %rd17540;
	mov.b64 	{%r11048, %r11049}, %rd17328;
	shf.l.wrap.b32 	%r11050, %r11049, %r11048, 31;
	shf.l.wrap.b32 	%r11051, %r11048, %r11049, 31;
	mov.b64 	%rd17350, {%r11051, %r11050};
	xor.b64  	%rd17351, %rd17350, %rd17320;
	xor.b64  	%rd17352, %rd17351, %rd17539;
	xor.b64  	%rd17353, %rd17351, %rd17538;
	xor.b64  	%rd17354, %rd17351, %rd17537;
	xor.b64  	%rd17355, %rd17351, %rd17536;
	xor.b64  	%rd17356, %rd17351, %rd17535;
	mov.b64 	{%r11052, %r11053}, %rd17312;
	shf.l.wrap.b32 	%r11054, %r11053, %r11052, 31;
	shf.l.wrap.b32 	%r11055, %r11052, %r11053, 31;
	mov.b64 	%rd17357, {%r11055, %r11054};
	xor.b64  	%rd17358, %rd17357, %rd17324;
	xor.b64  	%rd17359, %rd17358, %rd17534;
	xor.b64  	%rd17360, %rd17358, %rd17533;
	xor.b64  	%rd17361, %rd17358, %rd17532;
	xor.b64  	%rd17362, %rd17358, %rd17531;
	xor.b64  	%rd17363, %rd17358, %rd17530;
	mov.b64 	{%r11056, %r11057}, %rd17338;
	shf.l.wrap.b32 	%r11058, %r11057, %r11056, 31;
	shf.l.wrap.b32 	%r11059, %r11056, %r11057, 31;
	mov.b64 	%rd17364, {%r11059, %r11058};
	mov.b64 	{%r11060, %r11061}, %rd17333;
	shf.l.wrap.b32 	%r11062, %r11061, %r11060, 29;
	shf.l.wrap.b32 	%r11063, %r11060, %r11061, 29;
	mov.b64 	%rd17365, {%r11063, %r11062};
	mov.b64 	{%r11064, %r11065}, %rd17346;
	shf.l.wrap.b32 	%r11066, %r11065, %r11064, 26;
	shf.l.wrap.b32 	%r11067, %r11064, %r11065, 26;
	mov.b64 	%rd17366, {%r11067, %r11066};
	mov.b64 	{%r11068, %r11069}, %rd17340;
	shf.l.wrap.b32 	%r11070, %r11069, %r11068, 22;
	shf.l.wrap.b32 	%r11071, %r11068, %r11069, 22;
	mov.b64 	%rd17367, {%r11071, %r11070};
	mov.b64 	{%r11072, %r11073}, %rd17348;
	shf.l.wrap.b32 	%r11074, %r11073, %r11072, 17;
	shf.l.wrap.b32 	%r11075, %r11072, %r11073, 17;
	mov.b64 	%rd17368, {%r11075, %r11074};
	mov.b64 	{%r11076, %r11077}, %rd17355;
	shf.l.wrap.b32 	%r11078, %r11077, %r11076, 11;
	shf.l.wrap.b32 	%r11079, %r11076, %r11077, 11;
	mov.b64 	%rd17369, {%r11079, %r11078};
	mov.b64 	{%r11080, %r11081}, %rd17352;
	shf.l.wrap.b32 	%r11082, %r11081, %r11080, 4;
	shf.l.wrap.b32 	%r11083, %r11080, %r11081, 4;
	mov.b64 	%rd17370, {%r11083, %r11082};
	mov.b64 	{%r11084, %r11085}, %rd17332;
	shf.l.wrap.b32 	%r11086, %r11084, %r11085, 28;
	shf.l.wrap.b32 	%r11087, %r11085, %r11084, 28;
	mov.b64 	%rd17371, {%r11087, %r11086};
	mov.b64 	{%r11088, %r11089}, %rd17341;
	shf.l.wrap.b32 	%r11090, %r11088, %r11089, 19;
	shf.l.wrap.b32 	%r11091, %r11089, %r11088, 19;
	mov.b64 	%rd17372, {%r11091, %r11090};
	mov.b64 	{%r11092, %r11093}, %rd17353;
	shf.l.wrap.b32 	%r11094, %r11092, %r11093, 9;
	shf.l.wrap.b32 	%r11095, %r11093, %r11092, 9;
	mov.b64 	%rd17373, {%r11095, %r11094};
	mov.b64 	{%r11096, %r11097}, %rd17342;
	shf.l.wrap.b32 	%r11098, %r11097, %r11096, 30;
	shf.l.wrap.b32 	%r11099, %r11096, %r11097, 30;
	mov.b64 	%rd17374, {%r11099, %r11098};
	mov.b64 	{%r11100, %r11101}, %rd17363;
	shf.l.wrap.b32 	%r11102, %r11101, %r11100, 18;
	shf.l.wrap.b32 	%r11103, %r11100, %r11101, 18;
	mov.b64 	%rd17375, {%r11103, %r11102};
	mov.b64 	{%r11104, %r11105}, %rd17359;
	shf.l.wrap.b32 	%r11106, %r11105, %r11104, 5;
	shf.l.wrap.b32 	%r11107, %r11104, %r11105, 5;
	mov.b64 	%rd17376, {%r11107, %r11106};
	mov.b64 	{%r11108, %r11109}, %rd17334;
	shf.l.wrap.b32 	%r11110, %r11108, %r11109, 23;
	shf.l.wrap.b32 	%r11111, %r11109, %r11108, 23;
	mov.b64 	%rd17377, {%r11111, %r11110};
	mov.b64 	{%r11112, %r11113}, %rd17356;
	shf.l.wrap.b32 	%r11114, %r11112, %r11113, 8;
	shf.l.wrap.b32 	%r11115, %r11113, %r11112, 8;
	mov.b64 	%rd17378, {%r11115, %r11114};
	mov.b64 	{%r11116, %r11117}, %rd17362;
	shf.l.wrap.b32 	%r11118, %r11117, %r11116, 24;
	shf.l.wrap.b32 	%r11119, %r11116, %r11117, 24;
	mov.b64 	%rd17379, {%r11119, %r11118};
	mov.b64 	{%r11120, %r11121}, %rd17354;
	shf.l.wrap.b32 	%r11122, %r11121, %r11120, 7;
	shf.l.wrap.b32 	%r11123, %r11120, %r11121, 7;
	mov.b64 	%rd17380, {%r11123, %r11122};
	mov.b64 	{%r11124, %r11125}, %rd17347;
	shf.l.wrap.b32 	%r11126, %r11124, %r11125, 21;
	shf.l.wrap.b32 	%r11127, %r11125, %r11124, 21;
	mov.b64 	%rd17381, {%r11127, %r11126};
	mov.b64 	{%r11128, %r11129}, %rd17345;
	shf.l.wrap.b32 	%r11130, %r11128, %r11129, 2;
	shf.l.wrap.b32 	%r11131, %r11129, %r11128, 2;
	mov.b64 	%rd17382, {%r11131, %r11130};
	mov.b64 	{%r11132, %r11133}, %rd17335;
	shf.l.wrap.b32 	%r11134, %r11133, %r11132, 14;
	shf.l.wrap.b32 	%r11135, %r11132, %r11133, 14;
	mov.b64 	%rd17383, {%r11135, %r11134};
	mov.b64 	{%r11136, %r11137}, %rd17361;
	shf.l.wrap.b32 	%r11138, %r11136, %r11137, 25;
	shf.l.wrap.b32 	%r11139, %r11137, %r11136, 25;
	mov.b64 	%rd17384, {%r11139, %r11138};
	mov.b64 	{%r11140, %r11141}, %rd17349;
	shf.l.wrap.b32 	%r11142, %r11140, %r11141, 3;
	shf.l.wrap.b32 	%r11143, %r11141, %r11140, 3;
	mov.b64 	%rd17385, {%r11143, %r11142};
	mov.b64 	{%r11144, %r11145}, %rd17360;
	shf.l.wrap.b32 	%r11146, %r11145, %r11144, 12;
	shf.l.wrap.b32 	%r11147, %r11144, %r11145, 12;
	mov.b64 	%rd17386, {%r11147, %r11146};
	mov.b64 	{%r11148, %r11149}, %rd17339;
	shf.l.wrap.b32 	%r11150, %r11148, %r11149, 20;
	shf.l.wrap.b32 	%r11151, %r11149, %r11148, 20;
	mov.b64 	%rd17387, {%r11151, %r11150};
	xor.b64  	%rd17388, %rd17370, %rd17331;
	xor.b64  	%rd17389, %rd17388, %rd17364;
	xor.b64  	%rd17390, %rd17389, %rd17376;
	xor.b64  	%rd17391, %rd17390, %rd17382;
	xor.b64  	%rd17392, %rd17386, %rd17387;
	xor.b64  	%rd17393, %rd17392, %rd17366;
	xor.b64  	%rd17394, %rd17393, %rd17371;
	xor.b64  	%rd17395, %rd17394, %rd17373;
	xor.b64  	%rd17396, %rd17365, %rd17381;
	xor.b64  	%rd17397, %rd17396, %rd17380;
	xor.b64  	%rd17398, %rd17397, %rd17367;
	xor.b64  	%rd17399, %rd17398, %rd17384;
	xor.b64  	%rd17400, %rd17372, %rd17369;
	xor.b64  	%rd17401, %rd17400, %rd17379;
	xor.b64  	%rd17402, %rd17401, %rd17368;
	xor.b64  	%rd17403, %rd17402, %rd17377;
	xor.b64  	%rd17404, %rd17385, %rd17375;
	xor.b64  	%rd17405, %rd17404, %rd17383;
	xor.b64  	%rd17406, %rd17405, %rd17378;
	xor.b64  	%rd17407, %rd17406, %rd17374;
	not.b64 	%rd17408, %rd17395;
	and.b64  	%rd17409, %rd17399, %rd17408;
	xor.b64  	%rd17553, %rd17370, %rd17409;
	xor.b64  	%rd17552, %rd17364, %rd17409;
	xor.b64  	%rd17551, %rd17376, %rd17409;
	xor.b64  	%rd17550, %rd17382, %rd17409;
	not.b64 	%rd17410, %rd17399;
	and.b64  	%rd17411, %rd17403, %rd17410;
	xor.b64  	%rd17549, %rd17387, %rd17411;
	xor.b64  	%rd17548, %rd17386, %rd17411;
	xor.b64  	%rd17547, %rd17366, %rd17411;
	xor.b64  	%rd17546, %rd17371, %rd17411;
	xor.b64  	%rd17545, %rd17373, %rd17411;
	not.b64 	%rd17412, %rd17403;
	and.b64  	%rd17413, %rd17407, %rd17412;
	xor.b64  	%rd17544, %rd17381, %rd17413;
	xor.b64  	%rd17543, %rd17365, %rd17413;
	xor.b64  	%rd17542, %rd17380, %rd17413;
	xor.b64  	%rd17541, %rd17367, %rd17413;
	xor.b64  	%rd17540, %rd17384, %rd17413;
	not.b64 	%rd17414, %rd17407;
	and.b64  	%rd17415, %rd17391, %rd17414;
	xor.b64  	%rd17539, %rd17369, %rd17415;
	xor.b64  	%rd17538, %rd17372, %rd17415;
	xor.b64  	%rd17537, %rd17379, %rd17415;
	xor.b64  	%rd17536, %rd17368, %rd17415;
	xor.b64  	%rd17535, %rd17377, %rd17415;
	not.b64 	%rd17416, %rd17391;
	and.b64  	%rd17417, %rd17395, %rd17416;
	xor.b64  	%rd17534, %rd17375, %rd17417;
	xor.b64  	%rd17533, %rd17385, %rd17417;
	xor.b64  	%rd17532, %rd17383, %rd17417;
	xor.b64  	%rd17531, %rd17378, %rd17417;
	xor.b64  	%rd17530, %rd17374, %rd17417;
	ld.local.u64 	%rd17418, [%rd17529];
	xor.b64  	%rd17419, %rd17409, %rd17418;
	xor.b64  	%rd17554, %rd17419, %rd17331;
	add.s32 	%r11265, %r11265, 1;
	add.s64 	%rd17529, %rd17529, 8;
	setp.ne.s32 	%p153, %r11265, 24;
	@%p153 bra 	$L__BB0_214;
	ld.param.u32 	%r11190, [search_seeds_param_7];
	shr.u64 	%rd17420, %rd17549, 32;
	cvt.u16.u64 	%rs133, %rd17420;
	shr.u64 	%rd17421, %rd17549, 40;
	cvt.u16.u64 	%rs134, %rd17421;
	shr.u64 	%rd17422, %rd17549, 48;
	cvt.u16.u64 	%rs135, %rd17422;
	shr.u64 	%rd17423, %rd17549, 56;
	cvt.u16.u64 	%rs136, %rd17423;
	cvt.u16.u64 	%rs137, %rd17544;
	shr.u64 	%rd17424, %rd17544, 8;
	cvt.u16.u64 	%rs138, %rd17424;
	shr.u64 	%rd17425, %rd17544, 16;
	cvt.u16.u64 	%rs139, %rd17425;
	shr.u64 	%rd17426, %rd17544, 24;
	cvt.u16.u64 	%rs140, %rd17426;
	shr.u64 	%rd17427, %rd17544, 32;
	cvt.u16.u64 	%rs141, %rd17427;
	shr.u64 	%rd17428, %rd17544, 40;
	cvt.u16.u64 	%rs142, %rd17428;
	shr.u64 	%rd17429, %rd17544, 48;
	cvt.u16.u64 	%rs143, %rd17429;
	shr.u64 	%rd17430, %rd17544, 56;
	cvt.u16.u64 	%rs144, %rd17430;
	cvt.u16.u64 	%rs145, %rd17539;
	shr.u64 	%rd17431, %rd17539, 8;
	cvt.u16.u64 	%rs146, %rd17431;
	shr.u64 	%rd17432, %rd17539, 16;
	cvt.u16.u64 	%rs147, %rd17432;
	shr.u64 	%rd17433, %rd17539, 24;
	cvt.u16.u64 	%rs148, %rd17433;
	shr.u64 	%rd17434, %rd17539, 32;
	cvt.u16.u64 	%rs149, %rd17434;
	shr.u64 	%rd17435, %rd17539, 40;
	cvt.u16.u64 	%rs150, %rd17435;
	shr.u64 	%rd17436, %rd17539, 48;
	cvt.u16.u64 	%rs151, %rd17436;
	shr.u64 	%rd17437, %rd17539, 56;
	cvt.u16.u64 	%rs152, %rd17437;
	cvt.u32.u64 	%r11152, %rd17433;
	cvt.u32.u64 	%r11153, %rd17432;
	prmt.b32 	%r11154, %r11153, %r11152, 0x3340U;
	cvt.u32.u64 	%r11155, %rd17539;
	cvt.u32.u64 	%r11156, %rd17431;
	prmt.b32 	%r11157, %r11155, %r11156, 0x3340U;
	prmt.b32 	%r11158, %r11157, %r11154, 0x5410U;
	cvt.u32.u64 	%r11159, %rd17430;
	cvt.u32.u64 	%r11160, %rd17429;
	prmt.b32 	%r11161, %r11160, %r11159, 0x3340U;
	{ .reg .b32 tmp; mov.b64 {tmp, %r11162}, %rd17544; }
	cvt.u32.u64 	%r11163, %rd17428;
	prmt.b32 	%r11164, %r11162, %r11163, 0x3340U;
	prmt.b32 	%r11165, %r11164, %r11161, 0x5410U;
	cvt.u32.u64 	%r11166, %rd17426;
	cvt.u32.u64 	%r11167, %rd17425;
	prmt.b32 	%r11168, %r11167, %r11166, 0x3340U;
	cvt.u32.u64 	%r11169, %rd17544;
	cvt.u32.u64 	%r11170, %rd17424;
	prmt.b32 	%r11171, %r11169, %r11170, 0x3340U;
	prmt.b32 	%r11172, %r11171, %r11168, 0x5410U;
	cvt.u32.u64 	%r11173, %rd17423;
	cvt.u32.u64 	%r11174, %rd17422;
	prmt.b32 	%r11175, %r11174, %r11173, 0x3340U;
	{ .reg .b32 tmp; mov.b64 {tmp, %r11176}, %rd17549; }
	cvt.u32.u64 	%r11177, %rd17421;
	prmt.b32 	%r11178, %r11176, %r11177, 0x3340U;
	prmt.b32 	%r11179, %r11178, %r11175, 0x5410U;
	st.local.v4.b32 	[%rd5], {%r11179, %r11172, %r11165, %r11158};
	cvt.u32.u64 	%r11180, %rd17437;
	cvt.u32.u64 	%r11181, %rd17436;
	prmt.b32 	%r11182, %r11181, %r11180, 0x3340U;
	{ .reg .b32 tmp; mov.b64 {tmp, %r11183}, %rd17539; }
	cvt.u32.u64 	%r11184, %rd17435;
	prmt.b32 	%r11185, %r11183, %r11184, 0x3340U;
	prmt.b32 	%r11186, %r11185, %r11182, 0x5410U;
	st.local.u32 	[%rd5+16], %r11186;
	setp.eq.s32 	%p154, %r11190, 0;
	@%p154 bra 	$L__BB0_219;
	ld.param.u32 	%r11191, [search_seeds_param_7];
	setp.ne.s32 	%p155, %r11191, 1;
	@%p155 bra 	$L__BB0_241;
	ld.param.u32 	%r11192, [search_seeds_param_8];
	setp.lt.s32 	%p156, %r11192, 1;
	@%p156 bra 	$L__BB0_242;
	mov.b32 	%r11266, 0;
	bra.uni 	$L__BB0_240;
$L__BB0_219:
	ld.global.u8 	%rs333, [%rd3];
	and.b16  	%rs334, %rs133, 255;
	setp.eq.s16 	%p159, %rs333, %rs334;
	@%p159 bra 	$L__BB0_220;
	bra.uni 	$L__BB0_243;
$L__BB0_220:
	ld.global.u8 	%rs335, [%rd3+1];
	and.b16  	%rs336, %rs134, 255;
	setp.ne.s16 	%p160, %rs335, %rs336;
	@%p160 bra 	$L__BB0_243;
	ld.global.u8 	%rs337, [%rd3+2];
	and.b16  	%rs338, %rs135, 255;
	setp.ne.s16 	%p161, %rs337, %rs338;
	@%p161 bra 	$L__BB0_243;
	ld.global.u8 	%rs339, [%rd3+3];
	setp.ne.s16 	%p162, %rs339, %rs136;
	@%p162 bra 	$L__BB0_243;
	ld.global.u8 	%rs340, [%rd3+4];
	and.b16  	%rs341, %rs137, 255;
	setp.ne.s16 	%p163, %rs340, %rs341;
	@%p163 bra 	$L__BB0_243;
	ld.global.u8 	%rs342, [%rd3+5];
	and.b16  	%rs343, %rs138, 255;
	setp.ne.s16 	%p164, %rs342, %rs343;
	@%p164 bra 	$L__BB0_243;
	ld.global.u8 	%rs344, [%rd3+6];
	and.b16  	%rs345, %rs139, 255;
	setp.ne.s16 	%p165, %rs344, %rs345;
	@%p165 bra 	$L__BB0_243;
	ld.global.u8 	%rs346, [%rd3+7];
	and.b16  	%rs347, %rs140, 255;
	setp.ne.s16 	%p166, %rs346, %rs347;
	@%p166 bra 	$L__BB0_243;
	ld.global.u8 	%rs348, [%rd3+8];
	and.b16  	%rs349, %rs141, 255;
	setp.ne.s16 	%p167, %rs348, %rs349;
	@%p167 bra 	$L__BB0_243;
	ld.global.u8 	%rs350, [%rd3+9];
	and.b16  	%rs351, %rs142, 255;
	setp.ne.s16 	%p168, %rs350, %rs351;
	@%p168 bra 	$L__BB0_243;
	ld.global.u8 	%rs352, [%rd3+10];
	and.b16  	%rs353, %rs143, 255;
	setp.ne.s16 	%p169, %rs352, %rs353;
	@%p169 bra 	$L__BB0_243;
	ld.global.u8 	%rs354, [%rd3+11];
	setp.ne.s16 	%p170, %rs354, %rs144;
	@%p170 bra 	$L__BB0_243;
	ld.global.u8 	%rs355, [%rd3+12];
	and.b16  	%rs356, %rs145, 255;
	setp.ne.s16 	%p171, %rs355, %rs356;
	@%p171 bra 	$L__BB0_243;
	ld.global.u8 	%rs357, [%rd3+13];
	and.b16  	%rs358, %rs146, 255;
	setp.ne.s16 	%p172, %rs357, %rs358;
	@%p172 bra 	$L__BB0_243;
	ld.global.u8 	%rs359, [%rd3+14];
	and.b16  	%rs360, %rs147, 255;
	setp.ne.s16 	%p173, %rs359, %rs360;
	@%p173 bra 	$L__BB0_243;
	ld.global.u8 	%rs361, [%rd3+15];
	and.b16  	%rs362, %rs148, 255;
	setp.ne.s16 	%p174, %rs361, %rs362;
	@%p174 bra 	$L__BB0_243;
	ld.global.u8 	%rs363, [%rd3+16];
	and.b16  	%rs364, %rs149, 255;
	setp.ne.s16 	%p175, %rs363, %rs364;
	@%p175 bra 	$L__BB0_243;
	ld.global.u8 	%rs365, [%rd3+17];
	and.b16  	%rs366, %rs150, 255;
	setp.ne.s16 	%p176, %rs365, %rs366;
	@%p176 bra 	$L__BB0_243;
	ld.global.u8 	%rs367, [%rd3+18];
	and.b16  	%rs368, %rs151, 255;
	setp.ne.s16 	%p177, %rs367, %rs368;
	@%p177 bra 	$L__BB0_243;
	ld.global.u8 	%rs369, [%rd3+19];
	setp.eq.s16 	%p178, %rs369, %rs152;
	@%p178 bra 	$L__BB0_242;
	bra.uni 	$L__BB0_243;
$L__BB0_239:
	ld.param.u32 	%r11193, [search_seeds_param_8];
	add.s32 	%r11266, %r11266, 1;
	setp.eq.s32 	%p158, %r11266, %r11193;
	@%p158 bra 	$L__BB0_242;
$L__BB0_240:
	cvt.u64.u32 	%rd17438, %r11266;
	add.s64 	%rd17439, %rd5, %rd17438;
	ld.local.u8 	%rs331, [%rd17439];
	add.s64 	%rd17440, %rd3, %rd17438;
	ld.global.u8 	%rs332, [%rd17440];
	setp.eq.s16 	%p157, %rs331, %rs332;
	@%p157 bra 	$L__BB0_239;
	bra.uni 	$L__BB0_243;
$L__BB0_241:
	or.b16  	%rs370, %rs133, %rs134;
	or.b16  	%rs371, %rs370, %rs135;
	or.b16  	%rs372, %rs371, %rs137;
	or.b16  	%rs373, %rs372, %rs138;
	or.b16  	%rs374, %rs373, %rs139;
	or.b16  	%rs375, %rs374, %rs140;
	or.b16  	%rs376, %rs375, %rs141;
	or.b16  	%rs377, %rs376, %rs142;
	or.b16  	%rs378, %rs377, %rs143;
	or.b16  	%rs379, %rs378, %rs145;
	or.b16  	%rs380, %rs379, %rs146;
	max.u64 	%rd17441, %rd17549, %rd17544;
	or.b16  	%rs381, %rs380, %rs147;
	or.b16  	%rs382, %rs381, %rs148;
	or.b16  	%rs383, %rs382, %rs149;
	or.b16  	%rs384, %rs383, %rs150;
	or.b16  	%rs385, %rs384, %rs151;
	and.b16  	%rs386, %rs385, 255;
	setp.ne.s16 	%p179, %rs386, 0;
	max.u64 	%rd17442, %rd17441, %rd17539;
	setp.gt.u64 	%p180, %rd17442, 72057594037927935;
	or.pred  	%p181, %p180, %p179;
	@%p181 bra 	$L__BB0_243;
$L__BB0_242:
	ld.param.u64 	%rd17453, [search_seeds_param_1];
	add.u64 	%rd17443, %SP, 624;
	add.u64 	%rd17444, %SPL, 624;
	add.u64 	%rd17445, %SP, 192;
	st.local.u64 	[%rd17444], %rd17445;
	mov.u64 	%rd17446, $str$1;
	cvta.global.u64 	%rd17447, %rd17446;
	{ // callseq 0, 0
	.param .b64 param0;
	st.param.b64 	[param0], %rd17447;
	.param .b64 param1;
	st.param.b64 	[param1], %rd17443;
	.param .b32 retval0;
	call.uni (retval0), 
	vprintf, 
	(
	param0, 
	param1
	);
	ld.param.b32 	%r11188, [retval0];
	} // callseq 0
	cvta.to.global.u64 	%rd17448, %rd17453;
	atom.global.add.u64 	%rd17449, [%rd17448], 1;
$L__BB0_243:
	ld.param.u64 	%rd17452, [search_seeds_param_0];
	cvta.to.global.u64 	%rd17450, %rd17452;
	atom.global.add.u64 	%rd17451, [%rd17450], 1;
$L__BB0_244:
	ret;

}


// ===== COMPILED SASS (sm_100) =====

	.target	sm_100

	.elftype	@"ET_EXEC"


//--------------------- .note.nv.tkinfo           --------------------------
	.section	.note.nv.tkinfo,"",@"SHT_NOTE"
	.sectionflags	@"SHF_NOTE_NV_TKINFO"
	.tkinfo
        /*0018*/ 	.word	0x00000002
        /*0030*/ 	.string	""
        /*0030*/ 	.string	"ptxas"
        /*0030*/ 	.string	"Cuda compilation tools, release 13.0, V13.0.88"
        /*0030*/ 	.string	"Build cuda_13.0.r13.0/compiler.36424714_0"
        /*0030*/ 	.string	"-arch sm_100 -m 64 "



//--------------------- .note.nv.cuinfo           --------------------------
	.section	.note.nv.cuinfo,"",@"SHT_NOTE"
	.sectionflags	@"SHF_NOTE_NV_CUINFO"
        /*0018*/ 	.short	0x0002
        /*001a*/ 	.short	0x0064
        /*001c*/ 	.short	0x0082
	.zero		2


//--------------------- .nv.info                  --------------------------
	.section	.nv.info,"",@"SHT_CUDA_INFO"
	.align	4


	//----- nvinfo : EIATTR_REGCOUNT
	.align		4
        /*0000*/ 	.byte	0x04, 0x2f
        /*0002*/ 	.short	(.L_5 - .L_4)
	.align		4
.L_4:
        /*0004*/ 	.word	index@(search_seeds)
        /*0008*/ 	.word	0x0000007f


	//----- nvinfo : EIATTR_FRAME_SIZE
	.align		4
.L_5:
        /*000c*/ 	.byte	0x04, 0x11
        /*000e*/ 	.short	(.L_7 - .L_6)
	.align		4
.L_6:
        /*0010*/ 	.word	index@(search_seeds)
        /*0014*/ 	.word	0x00000280


	//----- nvinfo : EIATTR_MIN_STACK_SIZE
	.align		4
.L_7:
        /*0018*/ 	.byte	0x04, 0x12
        /*001a*/ 	.short	(.L_9 - .L_8)
	.align		4
.L_8:
        /*001c*/ 	.word	index@(search_seeds)
        /*0020*/ 	.word	0x00000280
.L_9:


//--------------------- .nv.compat                --------------------------
	.section	.nv.compat,"",@"SHT_CUDA_COMPAT_INFO"
	.align	4
        /*0000*/ 	.byte	0x02, 0x09, 0x00, 0x00, 0x02, 0x02, 0x01, 0x00, 0x02, 0x05, 0x05, 0x00, 0x03, 0x07, 0x01, 0x01
        /*0010*/ 	.byte	0x02, 0x03, 0x00, 0x00, 0x02, 0x06, 0x01, 0x00, 0x04, 0x0b, 0x08, 0x00, 0x09, 0x00, 0x00, 0x00
        /*0020*/ 	.byte	0x00, 0x00, 0x00, 0x00


//--------------------- .nv.info.search_seeds     --------------------------
	.section	.nv.info.search_seeds,"",@"SHT_CUDA_INFO"
	.sectionflags	@""
	.align	4


	//----- nvinfo : EIATTR_CUDA_API_VERSION
	.align		4
        /*0000*/ 	.byte	0x04, 0x37
        /*0002*/ 	.short	(.L_11 - .L_10)
.L_10:
        /*0004*/ 	.word	0x00000082


	//----- nvinfo : EIATTR_KPARAM_INFO
	.align		4
.L_11:
        /*0008*/ 	.byte	0x04, 0x17
        /*000a*/ 	.short	(.L_13 - .L_12)
.L_12:
        /*000c*/ 	.word	0x00000000
        /*0010*/ 	.short	0x0008
        /*0012*/ 	.short	0x003c
        /*0014*/ 	.byte	0x00, 0xf0, 0x11, 0x00


	//----- nvinfo : EIATTR_KPARAM_INFO
	.align		4
.L_13:
        /*0018*/ 	.byte	0x04, 0x17
        /*001a*/ 	.short	(.L_15 - .L_14)
.L_14:
        /*001c*/ 	.word	0x00000000
        /*0020*/ 	.short	0x0007
        /*0022*/ 	.short	0x0038
        /*0024*/ 	.byte	0x00, 0xf0, 0x11, 0x00


	//----- nvinfo : EIATTR_KPARAM_INFO
	.align		4
.L_15:
        /*0028*/ 	.byte	0x04, 0x17
        /*002a*/ 	.short	(.L_17 - .L_16)
.L_16:
        /*002c*/ 	.word	0x00000000
        /*0030*/ 	.short	0x0006
        /*0032*/ 	.short	0x0030
        /*0034*/ 	.byte	0x00, 0xf5, 0x21, 0x00


	//----- nvinfo : EIATTR_KPARAM_INFO
	.align		4
.L_17:
        /*0038*/ 	.byte	0x04, 0x17
        /*003a*/ 	.short	(.L_19 - .L_18)
.L_18:
        /*003c*/ 	.word	0x00000000
        /*0040*/ 	.short	0x0005
        /*0042*/ 	.short	0x0028
        /*0044*/ 	.byte	0x00, 0xf5, 0x21, 0x00


	//----- nvinfo : EIATTR_KPARAM_INFO
	.align		4
.L_19:
        /*0048*/ 	.byte	0x04, 0x17
        /*004a*/ 	.short	(.L_21 - .L_20)
.L_20:
        /*004c*/ 	.word	0x00000000
        /*0050*/ 	.short	0x0004
        /*0052*/ 	.short	0x0020
        /*0054*/ 	.byte	0x00, 0xf0, 0x11, 0x00


	//----- nvinfo : EIATTR_KPARAM_INFO
	.align		4
.L_21:
        /*0058*/ 	.byte	0x04, 0x17
        /*005a*/ 	.short	(.L_23 - .L_22)
.L_22:
        /*005c*/ 	.word	0x00000000
        /*0060*/ 	.short	0x0003
        /*0062*/ 	.short	0x0018
        /*0064*/ 	.byte	0x00, 0xf0, 0x21, 0x00


	//----- nvinfo : EIATTR_KPARAM_INFO
	.align		4
.L_23:
        /*0068*/ 	.byte	0x04, 0x17
        /*006a*/ 	.short	(.L_25 - .L_24)
.L_24:
        /*006c*/ 	.word	0x00000000
        /*0070*/ 	.short	0x0002
        /*0072*/ 	.short	0x0010
        /*0074*/ 	.byte	0x00, 0xf0, 0x21, 0x00


	//----- nvinfo : EIATTR_KPARAM_INFO
	.align		4
.L_25:
        /*0078*/ 	.byte	0x04, 0x17
        /*007a*/ 	.short	(.L_27 - .L_26)
.L_26:
        /*007c*/ 	.word	0x00000000
        /*0080*/ 	.short	0x0001
        /*0082*/ 	.short	0x0008
        /*0084*/ 	.byte	0x00, 0xf5, 0x21, 0x00


	//----- nvinfo : EIATTR_KPARAM_INFO
	.align		4
.L_27:
        /*0088*/ 	.byte	0x04, 0x17
        /*008a*/ 	.short	(.L_29 - .L_28)
.L_28:
        /*008c*/ 	.word	0x00000000
        /*0090*/ 	.short	0x0000
        /*0092*/ 	.short	0x0000
        /*0094*/ 	.byte	0x00, 0xf5, 0x21, 0x00


	//----- nvinfo : EIATTR_SPARSE_MMA_MASK
	.align		4
.L_29:
        /*0098*/ 	.byte	0x03, 0x50
        /*009a*/ 	.short	0x0000


	//----- nvinfo : EIATTR_MAXREG_COUNT
	.align		4
        /*009c*/ 	.byte	0x03, 0x1b
        /*009e*/ 	.short	0x00ff


	//----- nvinfo : EIATTR_EXTERNS
	.align		4
        /*00a0*/ 	.byte	0x04, 0x0f
        /*00a2*/ 	.short	(.L_31 - .L_30)


	//   ....[0]....
	.align		4
.L_30:
        /*00a4*/ 	.word	index@(vprintf)


	//----- nvinfo : EIATTR_MERCURY_ISA_VERSION
	.align		4
.L_31:
        /*00a8*/ 	.byte	0x03, 0x5f
        /*00aa*/ 	.short	0x0101


	//----- nvinfo : EIATTR_INT_WARP_WIDE_INSTR_OFFSETS
	.align		4
        /*00ac*/ 	.byte	0x04, 0x31
        /*00ae*/ 	.short	(.L_33 - .L_32)


	//   ....[0]....
.L_32:
        /*00b0*/ 	.word	0x00010950


	//   ....[1]....
        /*00b4*/ 	.word	0x000564a0


	//   ....[2]....
        /*00b8*/ 	.word	0x00056580


	//----- nvinfo : EIATTR_VRC_CTA_INIT_COUNT
	.align		4
.L_33:
        /*00bc*/ 	.byte	0x02, 0x4a
	.zero		1
	.zero		1


	//----- nvinfo : EIATTR_SYSCALL_OFFSETS
	.align		4
        /*00c0*/ 	.byte	0x04, 0x46
        /*00c2*/ 	.short	(.L_35 - .L_34)


	//   ....[0]....
.L_34:
        /*00c4*/ 	.word	0x00056470


	//----- nvinfo : EIATTR_EXIT_INSTR_OFFSETS
	.align		4
.L_35:
        /*00c8*/ 	.byte	0x04, 0x1c
        /*00ca*/ 	.short	(.L_37 - .L_36)


	//   ....[0]....
.L_36:
        /*00cc*/ 	.word	0x000000f0


	//   ....[1]....
        /*00d0*/ 	.word	0x00010a00


	//   ....[2]....
        /*00d4*/ 	.word	0x00056630


	//----- nvinfo : EIATTR_CRS_STACK_SIZE
	.align		4
.L_37:
        /*00d8*/ 	.byte	0x04, 0x1e
        /*00da*/ 	.short	(.L_39 - .L_38)
.L_38:
        /*00dc*/ 	.word	0x00000000


	//----- nvinfo : EIATTR_CBANK_PARAM_SIZE
	.align		4
.L_39:
        /*00e0*/ 	.byte	0x03, 0x19
        /*00e2*/ 	.short	0x0040


	//----- nvinfo : EIATTR_PARAM_CBANK
	.align		4
        /*00e4*/ 	.byte	0x04, 0x0a
        /*00e6*/ 	.short	(.L_41 - .L_40)
	.align		4
.L_40:
        /*00e8*/ 	.word	index@(.nv.constant0.search_seeds)
        /*00ec*/ 	.short	0x0380
        /*00ee*/ 	.short	0x0040


	//----- nvinfo : EIATTR_SW_WAR
	.align		4
.L_41:
        /*00f0*/ 	.byte	0x04, 0x36
        /*00f2*/ 	.short	(.L_43 - .L_42)
.L_42:
        /*00f4*/ 	.word	0x00000008
.L_43:


//--------------------- .nv.callgraph             --------------------------
	.section	.nv.callgraph,"",@"SHT_CUDA_CALLGRAPH"
	.align	4
	.sectionentsize	8
	.align		4
        /*0000*/ 	.word	0x00000000
	.align		4
        /*0004*/ 	.word	0xffffffff
	.align		4
        /*0008*/ 	.word	index@(search_seeds)
	.align		4
        /*000c*/ 	.word	index@(vprintf)
	.align		4
        /*0010*/ 	.word	0x00000000
	.align		4
        /*0014*/ 	.word	0xfffffffe
	.align		4
        /*0018*/ 	.word	0x00000000
	.align		4
        /*001c*/ 	.word	0xfffffffd
	.align		4
        /*0020*/ 	.word	0x00000000
	.align		4
        /*0024*/ 	.word	0xfffffffc


//--------------------- .nv.constant4             --------------------------
	.section	.nv.constant4,"a",@progbits
	.align	8
	.align		8
.nv.constant4:
        /*0000*/ 	.dword	vprintf
	.align		8
        /*0008*/ 	.dword	$str$1


//--------------------- .nv.constant3             --------------------------
	.section	.nv.constant3,"a",@progbits
	.align	8
.nv.constant3:
	.type		wordlist,@object
	.size		wordlist,(K - wordlist)
wordlist:
	.zero		20480
	.type		K,@object
	.size		K,(SECP256K1_P - K)
K:
        /*5000*/ 	.byte	0x22, 0xae, 0x28, 0xd7, 0x98, 0x2f, 0x8a, 0x42, 0xcd, 0x65, 0xef, 0x23, 0x91, 0x44, 0x37, 0x71
        /* <DEDUP_REMOVED lines=39> */
	.type		SECP256K1_P,@object
	.size		SECP256K1_P,(.L_2 - SECP256K1_P)
SECP256K1_P:
        /*5280*/ 	.byte	0x2f, 0xfc, 0xff, 0xff, 0xff, 0xff, 0xff, 0xff, 0xff, 0xff, 0xff, 0xff, 0xff, 0xff, 0xff, 0xff
        /*5290*/ 	.byte	0xff, 0xff, 0xff, 0xff, 0xff, 0xff, 0xff, 0xff, 0xff, 0xff, 0xff, 0xff, 0xff, 0xff, 0xff, 0xff
.L_2:


//--------------------- .text.search_seeds        --------------------------
	.section	.text.search_seeds,"ax",@progbits
	.align	128
        .global         search_seeds
        .type           search_seeds,@function
        .size           search_seeds,(.L_x_120 - search_seeds)
        .other          search_seeds,@"STO_CUDA_ENTRY STV_DEFAULT"
search_seeds:
.text.search_seeds:
[----:B------:R-:W0:Y:S01]  /*0000*/  LDC R1, c[0x0][0x37c] ;  /* 0x0000df00ff017b82 */ /* 0x000e220000000800 */
[----:B------:R-:W1:Y:S01]  /*0010*/  S2R R0, SR_TID.X ;  /* 0x0000000000007919 */ /* 0x000e620000002100 */
[----:B------:R-:W2:Y:S06]  /*0020*/  LDCU UR5, c[0x0][0x2fc] ;  /* 0x00005f80ff0577ac */ /* 0x000eac0008000800 */
[----:B------:R-:W1:Y:S01]  /*0030*/  S2UR UR6, SR_CTAID.X ;  /* 0x00000000000679c3 */ /* 0x000e620000002500 */
[----:B0-----:R-:W-:Y:S01]  /*0040*/  VIADD R1, R1, 0xfffffd80 ;  /* 0xfffffd8001017836 */ /* 0x001fe20000000000 */
[----:B------:R-:W0:Y:S01]  /*0050*/  LDCU.64 UR8, c[0x0][0x398] ;  /* 0x00007300ff0877ac */ /* 0x000e220008000a00 */
[----:B------:R-:W3:Y:S05]  /*0060*/  LDCU UR4, c[0x0][0x2f8] ;  /* 0x00005f00ff0477ac */ /* 0x000eea0008000800 */
[----:B------:R-:W1:Y:S01]  /*0070*/  LDC R3, c[0x0][0x360] ;  /* 0x0000d800ff037b82 */ /* 0x000e620000000800 */
[----:B------:R-:W4:Y:S01]  /*0080*/  LDCU UR7, c[0x0][0x3a0] ;  /* 0x00007400ff0777ac */ /* 0x000f220008000800 */
[----:B---3--:R-:W-:Y:S01]  /*0090*/  IADD3 R2, P1, PT, R1, UR4, RZ ;  /* 0x0000000401027c10 */ /* 0x008fe2000ff3e0ff */
[----:B----4-:R-:W-:-:S02]  /*00a0*/  IMAD.U32 R4, RZ, RZ, UR7 ;  /* 0x00000007ff047e24 */ /* 0x010fc4000f8e00ff */
[----:B-1----:R-:W-:Y:S02]  /*00b0*/  IMAD R3, R3, UR6, R0 ;  /* 0x0000000603037c24 */ /* 0x002fe4000f8e0200 */
[----:B--2---:R-:W-:-:S03]  /*00c0*/  IMAD.X R0, RZ, RZ, UR5, P1 ;  /* 0x00000005ff007e24 */ /* 0x004fc600088e06ff */
[----:B0-----:R-:W-:-:S04]  /*00d0*/  ISETP.GE.U32.AND P0, PT, R3, UR8, PT ;  /* 0x0000000803007c0c */ /* 0x001fc8000bf06070 */
[----:B------:R-:W-:-:S13]  /*00e0*/  ISETP.GE.U32.AND.EX P0, PT, RZ, UR9, PT, P0 ;  /* 0x00000009ff007c0c */ /* 0x000fda000bf06100 */
[----:B------:R-:W-:Y:S05]  /*00f0*/  @P0 EXIT ;  /* 0x000000000000094d */ /* 0x000fea0003800000 */
[----:B------:R-:W0:Y:S01]  /*0100*/  LDC R18, c[0x0][0x3a0] ;  /* 0x0000e800ff127b82 */ /* 0x000e220000000800 */
[----:B------:R-:W1:Y:S01]  /*0110*/  LDCU.64 UR4, c[0x0][0x390] ;  /* 0x00007200ff0477ac */ /* 0x000e620008000a00 */
[C---:B------:R-:W-:Y:S02]  /*0120*/  VIADD R17, R1.reuse, 0xc0 ;  /* 0x000000c001117836 */ /* 0x040fe40000000000 */
[----:B------:R-:W-:Y:S01]  /*0130*/  VIADD R5, R1, 0x240 ;  /* 0x0000024001057836 */ /* 0x000fe20000000000 */
[----:B------:R-:W2:Y:S01]  /*0140*/  LDCU.64 UR36, c[0x0][0x358] ;  /* 0x00006b00ff2477ac */ /* 0x000ea20008000a00 */
[----:B-1----:R-:W-:Y:S01]  /*0150*/  IADD3 R19, P1, PT, R3, UR4, RZ ;  /* 0x0000000403137c10 */ /* 0x002fe2000ff3e0ff */
[----:B------:R-:W-:Y:S01]  /*0160*/  IMAD.MOV.U32 R3, RZ, RZ, R1 ;  /* 0x000000ffff037224 */ /* 0x000fe200078e0001 */
[----:B0-----:R-:W-:-:S03]  /*0170*/  ISETP.GE.AND P0, PT, R18, 0x1, PT ;  /* 0x000000011200780c */ /* 0x001fc60003f06270 */
[----:B------:R-:W-:-:S10]  /*0180*/  IMAD.X R32, RZ, RZ, UR5, P1 ;  /* 0x00000005ff207e24 */ /* 0x000fd400088e06ff */
[----:B--2---:R-:W-:Y:S05]  /*0190*/  @!P0 BRA `(.L_x_0) ;  /* 0x0000000400648947 */ /* 0x004fea0003800000 */
[C---:B------:R-:W-:Y:S01]  /*01a0*/  ISETP.GE.U32.AND P0, PT, R18.reuse, 0x10, PT ;  /* 0x000000101200780c */ /* 0x040fe20003f06070 */
[----:B------:R-:W-:Y:S01]  /*01b0*/  IMAD.MOV.U32 R8, RZ, RZ, RZ ;  /* 0x000000ffff087224 */ /* 0x000fe200078e00ff */
[----:B------:R-:W-:-:S04]  /*01c0*/  LOP3.LUT R33, R18, 0xf, RZ, 0xc0, !PT ;  /* 0x0000000f12217812 */ /* 0x000fc800078ec0ff */
[----:B------:R-:W-:-:S07]  /*01d0*/  ISETP.NE.AND P1, PT, R33, RZ, PT ;  /* 0x000000ff2100720c */ /* 0x000fce0003f25270 */
[----:B------:R-:W-:Y:S06]  /*01e0*/  @!P0 BRA `(.L_x_1) ;  /* 0x0000000000908947 */ /* 0x000fec0003800000 */
[----:B------:R-:W0:Y:S01]  /*01f0*/  LDCU.64 UR4, c[0x0][0x3a8] ;  /* 0x00007500ff0477ac */ /* 0x000e220008000a00 */
[----:B------:R-:W-:Y:S01]  /*0200*/  LOP3.LUT R8, R18, 0x7ffffff0, RZ, 0xc0, !PT ;  /* 0x7ffffff012087812 */ /* 0x000fe200078ec0ff */
[----:B------:R-:W-:-:S04]  /*0210*/  VIADD R10, R1, 0x260 ;  /* 0x00000260010a7836 */ /* 0x000fc80000000000 */
[----:B------:R-:W-:Y:S01]  /*0220*/  IMAD.MOV R9, RZ, RZ, -R8 ;  /* 0x000000ffff097224 */ /* 0x000fe200078e0a08 */
[----:B0-----:R-:W-:-:S04]  /*0230*/  UIADD3 UR4, UP0, UPT, UR4, 0x20, URZ ;  /* 0x0000002004047890 */ /* 0x001fc8000ff1e0ff */
[----:B------:R-:W-:Y:S02]  /*0240*/  UIADD3.X UR5, UPT, UPT, URZ, UR5, URZ, UP0, !UPT ;  /* 0x00000005ff057290 */ /* 0x000fe400087fe4ff */
[----:B------:R-:W-:-:S04]  /*0250*/  IMAD.U32 R11, RZ, RZ, UR4 ;  /* 0x00000004ff0b7e24 */ /* 0x000fc8000f8e00ff */
[----:B------:R-:W-:-:S07]  /*0260*/  IMAD.U32 R16, RZ, RZ, UR5 ;  /* 0x00000005ff107e24 */ /* 0x000fce000f8e00ff */
.L_x_2:
[----:B------:R-:W-:Y:S02]  /*0270*/  IMAD.MOV.U32 R6, RZ, RZ, R11 ;  /* 0x000000ffff067224 */ /* 0x000fe400078e000b */
[----:B------:R-:W-:-:S05]  /*0280*/  IMAD.MOV.U32 R7, RZ, RZ, R16 ;  /* 0x000000ffff077224 */ /* 0x000fca00078e0010 */
[----:B------:R-:W2:Y:S04]  /*0290*/  LDG.E R12, desc[UR36][R6.64+-0x20] ;  /* 0xffffe024060c7981 */ /* 0x000ea8000c1e1900 */
[----:B------:R-:W2:Y:S04]  /*02a0*/  LDG.E R13, desc[UR36][R6.64+-0x1c] ;  /* 0xffffe424060d7981 */ /* 0x000ea8000c1e1900 */
[----:B------:R-:W2:Y:S04]  /*02b0*/  LDG.E R14, desc[UR36][R6.64+-0x18] ;  /* 0xffffe824060e7981 */ /* 0x000ea8000c1e1900 */
[----:B------:R-:W2:Y:S04]  /*02c0*/  LDG.E R15, desc[UR36][R6.64+-0x14] ;  /* 0xffffec24060f7981 */ /* 0x000ea8000c1e1900 */
[----:B------:R-:W3:Y:S04]  /*02d0*/  LDG.E R20, desc[UR36][R6.64+-0x10] ;  /* 0xfffff02406147981 */ /* 0x000ee8000c1e1900 */
[----:B------:R-:W3:Y:S04]  /*02e0*/  LDG.E R21, desc[UR36][R6.64+-0xc] ;  /* 0xfffff42406157981 */ /* 0x000ee8000c1e1900 */
[----:B------:R-:W3:Y:S04]  /*02f0*/  LDG.E R22, desc[UR36][R6.64+-0x8] ;  /* 0xfffff82406167981 */ /* 0x000ee8000c1e1900 */
[----:B------:R-:W3:Y:S04]  /*0300*/  LDG.E R23, desc[UR36][R6.64+-0x4] ;  /* 0xfffffc2406177981 */ /* 0x000ee8000c1e1900 */
[----:B------:R-:W4:Y:S04]  /*0310*/  LDG.E R24, desc[UR36][R6.64] ;  /* 0x0000002406187981 */ /* 0x000f28000c1e1900 */
[----:B------:R-:W4:Y:S04]  /*0320*/  LDG.E R25, desc[UR36][R6.64+0x4] ;  /* 0x0000042406197981 */ /* 0x000f28000c1e1900 */
[----:B------:R-:W4:Y:S04]  /*0330*/  LDG.E R26, desc[UR36][R6.64+0x8] ;  /* 0x00000824061a7981 */ /* 0x000f28000c1e1900 */
[----:B------:R-:W4:Y:S04]  /*0340*/  LDG.E R27, desc[UR36][R6.64+0xc] ;  /* 0x00000c24061b7981 */ /* 0x000f28000c1e1900 */
[----:B------:R-:W5:Y:S04]  /*0350*/  LDG.E R28, desc[UR36][R6.64+0x10] ;  /* 0x00001024061c7981 */ /* 0x000f68000c1e1900 */
[----:B------:R-:W5:Y:S04]  /*0360*/  LDG.E R29, desc[UR36][R6.64+0x14] ;  /* 0x00001424061d7981 */ /* 0x000f68000c1e1900 */
[----:B------:R-:W5:Y:S04]  /*0370*/  LDG.E R30, desc[UR36][R6.64+0x18] ;  /* 0x00001824061e7981 */ /* 0x000f68000c1e1900 */
[----:B------:R-:W5:Y:S01]  /*0380*/  LDG.E R31, desc[UR36][R6.64+0x1c] ;  /* 0x00001c24061f7981 */ /* 0x000f62000c1e1900 */
[----:B------:R-:W-:Y:S01]  /*0390*/  VIADD R9, R9, 0x10 ;  /* 0x0000001009097836 */ /* 0x000fe20000000000 */
[----:B------:R-:W-:-:S04]  /*03a0*/  IADD3 R11, P2, PT, R6, 0x40, RZ ;  /* 0x00000040060b7810 */ /* 0x000fc80007f5e0ff */
[----:B------:R-:W-:Y:S01]  /*03b0*/  ISETP.NE.AND P0, PT, R9, RZ, PT ;  /* 0x000000ff0900720c */ /* 0x000fe20003f05270 */
[----:B------:R-:W-:Y:S01]  /*03c0*/  IMAD.X R16, RZ, RZ, R7, P2 ;  /* 0x000000ffff107224 */ /* 0x000fe200010e0607 */
[----:B--2---:R-:W-:Y:S04]  /*03d0*/  STL.128 [R10+-0x20], R12 ;  /* 0xffffe00c0a007387 */ /* 0x004fe80000100c00 */
[----:B---3--:R-:W-:Y:S04]  /*03e0*/  STL.128 [R10+-0x10], R20 ;  /* 0xfffff0140a007387 */ /* 0x008fe80000100c00 */
[----:B----4-:R-:W-:Y:S04]  /*03f0*/  STL.128 [R10], R24 ;  /* 0x000000180a007387 */ /* 0x010fe80000100c00 */
[----:B-----5:R0:W-:Y:S02]  /*0400*/  STL.128 [R10+0x10], R28 ;  /* 0x0000101c0a007387 */ /* 0x0201e40000100c00 */
[----:B0-----:R-:W-:Y:S01]  /*0410*/  VIADD R10, R10, 0x40 ;  /* 0x000000400a0a7836 */ /* 0x001fe20000000000 */
[----:B------:R-:W-:Y:S06]  /*0420*/  @P0 BRA `(.L_x_2) ;  /* 0xfffffffc00900947 */ /* 0x000fec000383ffff */
.L_x_1:
[----:B------:R-:W-:Y:S05]  /*0430*/  @!P1 BRA `(.L_x_0) ;  /* 0x0000000000bc9947 */ /* 0x000fea0003800000 */
[----:B------:R-:W-:Y:S02]  /*0440*/  ISETP.GE.U32.AND P0, PT, R33, 0x8, PT ;  /* 0x000000082100780c */ /* 0x000fe40003f06070 */
[----:B------:R-:W-:-:S04]  /*0450*/  LOP3.LUT R10, R18, 0x7, RZ, 0xc0, !PT ;  /* 0x00000007120a7812 */ /* 0x000fc800078ec0ff */
[----:B------:R-:W-:-:S07]  /*0460*/  ISETP.NE.AND P1, PT, R10, RZ, PT ;  /* 0x000000ff0a00720c */ /* 0x000fce0003f25270 */
[----:B------:R-:W-:Y:S06]  /*0470*/  @!P0 BRA `(.L_x_3) ;  /* 0x0000000000388947 */ /* 0x000fec0003800000 */
[----:B------:R-:W0:Y:S02]  /*0480*/  LDC.64 R6, c[0x0][0x3a8] ;  /* 0x0000ea00ff067b82 */ /* 0x000e240000000a00 */
[----:B0-----:R-:W-:-:S05]  /*0490*/  IMAD.WIDE.U32 R6, R8, 0x4, R6 ;  /* 0x0000000408067825 */ /* 0x001fca00078e0006 */
[----:B------:R-:W2:Y:S04]  /*04a0*/  LDG.E R12, desc[UR36][R6.64] ;  /* 0x00000024060c7981 */ /* 0x000ea8000c1e1900 */
[----:B------:R-:W2:Y:S04]  /*04b0*/  LDG.E R13, desc[UR36][R6.64+0x4] ;  /* 0x00000424060d7981 */ /* 0x000ea8000c1e1900 */
[----:B------:R-:W2:Y:S04]  /*04c0*/  LDG.E R14, desc[UR36][R6.64+0x8] ;  /* 0x00000824060e7981 */ /* 0x000ea8000c1e1900 */
[----:B------:R-:W2:Y:S04]  /*04d0*/  LDG.E R15, desc[UR36][R6.64+0xc] ;  /* 0x00000c24060f7981 */ /* 0x000ea8000c1e1900 */
[----:B------:R-:W3:Y:S04]  /*04e0*/  LDG.E R20, desc[UR36][R6.64+0x10] ;  /* 0x0000102406147981 */ /* 0x000ee8000c1e1900 */
[----:B------:R-:W3:Y:S04]  /*04f0*/  LDG.E R21, desc[UR36][R6.64+0x14] ;  /* 0x0000142406157981 */ /* 0x000ee8000c1e1900 */
[----:B------:R-:W3:Y:S04]  /*0500*/  LDG.E R22, desc[UR36][R6.64+0x18] ;  /* 0x0000182406167981 */ /* 0x000ee8000c1e1900 */
[----:B------:R-:W3:Y:S01]  /*0510*/  LDG.E R23, desc[UR36][R6.64+0x1c] ;  /* 0x00001c2406177981 */ /* 0x000ee2000c1e1900 */
[----:B------:R-:W-:-:S02]  /*0520*/  IMAD R9, R8, 0x4, R1 ;  /* 0x0000000408097824 */ /* 0x000fc400078e0201 */
[----:B------:R-:W-:-:S03]  /*0530*/  VIADD R8, R8, 0x8 ;  /* 0x0000000808087836 */ /* 0x000fc60000000000 */
[----:B--2---:R0:W-:Y:S04]  /*0540*/  STL.128 [R9+0x240], R12 ;  /* 0x0002400c09007387 */ /* 0x0041e80000100c00 */
[----:B---3--:R0:W-:Y:S02]  /*0550*/  STL.128 [R9+0x250], R20 ;  /* 0x0002501409007387 */ /* 0x0081e40000100c00 */
.L_x_3:
[----:B------:R-:W-:Y:S05]  /*0560*/  @!P1 BRA `(.L_x_0) ;  /* 0x0000000000709947 */ /* 0x000fea0003800000 */
[----:B------:R-:W-:Y:S02]  /*0570*/  ISETP.GE.U32.AND P0, PT, R10, 0x4, PT ;  /* 0x000000040a00780c */ /* 0x000fe40003f06070 */
[----:B0-----:R-:W-:-:S04]  /*0580*/  LOP3.LUT R9, R18, 0x3, RZ, 0xc0, !PT ;  /* 0x0000000312097812 */ /* 0x001fc800078ec0ff */
[----:B------:R-:W-:-:S07]  /*0590*/  ISETP.NE.AND P1, PT, R9, RZ, PT ;  /* 0x000000ff0900720c */ /* 0x000fce0003f25270 */
[----:B------:R-:W-:Y:S06]  /*05a0*/  @!P0 BRA `(.L_x_4) ;  /* 0x0000000000248947 */ /* 0x000fec0003800000 */
[----:B------:R-:W0:Y:S02]  /*05b0*/  LDC.64 R6, c[0x0][0x3a8] ;  /* 0x0000ea00ff067b82 */ /* 0x000e240000000a00 */
[----:B0-----:R-:W-:-:S05]  /*05c0*/  IMAD.WIDE.U32 R6, R8, 0x4, R6 ;  /* 0x0000000408067825 */ /* 0x001fca00078e0006 */
[----:B------:R-:W2:Y:S04]  /*05d0*/  LDG.E R12, desc[UR36][R6.64] ;  /* 0x00000024060c7981 */ /* 0x000ea8000c1e1900 */
[----:B------:R-:W2:Y:S04]  /*05e0*/  LDG.E R13, desc[UR36][R6.64+0x4] ;  /* 0x00000424060d7981 */ /* 0x000ea8000c1e1900 */
[----:B------:R-:W2:Y:S04]  /*05f0*/  LDG.E R14, desc[UR36][R6.64+0x8] ;  /* 0x00000824060e7981 */ /* 0x000ea8000c1e1900 */
[----:B------:R-:W2:Y:S01]  /*0600*/  LDG.E R15, desc[UR36][R6.64+0xc] ;  /* 0x00000c24060f7981 */ /* 0x000ea2000c1e1900 */
[----:B------:R-:W-:-:S02]  /*0610*/  IMAD R10, R8, 0x4, R1 ;  /* 0x00000004080a7824 */ /* 0x000fc400078e0201 */
[----:B------:R-:W-:-:S03]  /*0620*/  VIADD R8, R8, 0x4 ;  /* 0x0000000408087836 */ /* 0x000fc60000000000 */
[----:B--2---:R0:W-:Y:S04]  /*0630*/  STL.128 [R10+0x240], R12 ;  /* 0x0002400c0a007387 */ /* 0x0041e80000100c00 */
.L_x_4:
[----:B------:R-:W-:Y:S05]  /*0640*/  @!P1 BRA `(.L_x_0) ;  /* 0x0000000000389947 */ /* 0x000fea0003800000 */
[----:B------:R-:W1:Y:S01]  /*0650*/  LDC.64 R6, c[0x0][0x3a8] ;  /* 0x0000ea00ff067b82 */ /* 0x000e620000000a00 */
[----:B------:R-:W-:Y:S02]  /*0660*/  IMAD.MOV R9, RZ, RZ, -R9 ;  /* 0x000000ffff097224 */ /* 0x000fe400078e0a09 */
[C---:B------:R-:W-:Y:S02]  /*0670*/  IMAD R11, R8.reuse, 0x4, R5 ;  /* 0x00000004080b7824 */ /* 0x040fe400078e0205 */
[----:B-1----:R-:W-:-:S04]  /*0680*/  IMAD.WIDE.U32 R6, R8, 0x4, R6 ;  /* 0x0000000408067825 */ /* 0x002fc800078e0006 */
[----:B0-----:R-:W-:-:S07]  /*0690*/  IMAD.MOV.U32 R10, RZ, RZ, R6 ;  /* 0x000000ffff0a7224 */ /* 0x001fce00078e0006 */
.L_x_5:
[----:B------:R-:W-:-:S06]  /*06a0*/  IMAD.MOV.U32 R6, RZ, RZ, R10 ;  /* 0x000000ffff067224 */ /* 0x000fcc00078e000a */
[----:B------:R0:W2:Y:S01]  /*06b0*/  LDG.E R6, desc[UR36][R6.64] ;  /* 0x0000002406067981 */ /* 0x0000a2000c1e1900 */
[----:B------:R-:W-:Y:S01]  /*06c0*/  VIADD R9, R9, 0x1 ;  /* 0x0000000109097836 */ /* 0x000fe20000000000 */
[----:B------:R-:W-:-:S04]  /*06d0*/  IADD3 R10, P1, PT, R10, 0x4, RZ ;  /* 0x000000040a0a7810 */ /* 0x000fc80007f3e0ff */
[----:B------:R-:W-:Y:S01]  /*06e0*/  ISETP.NE.AND P0, PT, R9, RZ, PT ;  /* 0x000000ff0900720c */ /* 0x000fe20003f05270 */
[----:B0-----:R-:W-:Y:S01]  /*06f0*/  IMAD.X R7, RZ, RZ, R7, P1 ;  /* 0x000000ffff077224 */ /* 0x001fe200008e0607 */
[----:B--2---:R0:W-:Y:S02]  /*0700*/  STL [R11], R6 ;  /* 0x000000060b007387 */ /* 0x0041e40000100800 */
[----:B0-----:R-:W-:-:S09]  /*0710*/  VIADD R11, R11, 0x4 ;  /* 0x000000040b0b7836 */ /* 0x001fd20000000000 */
[----:B------:R-:W-:Y:S05]  /*0720*/  @P0 BRA `(.L_x_5) ;  /* 0xfffffffc00dc0947 */ /* 0x000fea000383ffff */
.L_x_0:
[----:B------:R-:W-:-:S13]  /*0730*/  ISETP.GT.AND P0, PT, R18, 0xb, PT ;  /* 0x0000000b1200780c */ /* 0x000fda0003f04270 */
[----:B------:R-:W-:Y:S05]  /*0740*/  @P0 BRA `(.L_x_6) ;  /* 0x0000000400140947 */ /* 0x000fea0003800000 */
[C---:B------:R-:W-:Y:S01]  /*0750*/  VIADD R7, R18.reuse, 0xfffffffb ;  /* 0xfffffffb12077836 */ /* 0x040fe20000000000 */
[----:B------:R-:W-:-:S04]  /*0760*/  IADD3 R6, PT, PT, -R18, 0xc, RZ ;  /* 0x0000000c12067810 */ /* 0x000fc80007ffe1ff */
[----:B------:R-:W-:Y:S02]  /*0770*/  ISETP.GE.U32.AND P0, PT, R7, 0x7, PT ;  /* 0x000000070700780c */ /* 0x000fe40003f06070 */
[----:B------:R-:W-:-:S04]  /*0780*/  LOP3.LUT R11, R6, 0x7, RZ, 0xc0, !PT ;  /* 0x00000007060b7812 */ /* 0x000fc800078ec0ff */
[----:B------:R-:W-:-:S07]  /*0790*/  ISETP.NE.AND P1, PT, R11, RZ, PT ;  /* 0x000000ff0b00720c */ /* 0x000fce0003f25270 */
[----:B------:R-:W-:Y:S06]  /*07a0*/  @!P0 BRA `(.L_x_7) ;  /* 0x00000000006c8947 */ /* 0x000fec0003800000 */
[----:B------:R-:W-:-:S05]  /*07b0*/  LOP3.LUT R7, R6, 0xfffffff8, RZ, 0xc0, !PT ;  /* 0xfffffff806077812 */ /* 0x000fca00078ec0ff */
[----:B------:R-:W-:-:S07]  /*07c0*/  IMAD.MOV R7, RZ, RZ, -R7 ;  /* 0x000000ffff077224 */ /* 0x000fce00078e0a07 */
.L_x_8:
[--C-:B01----:R-:W-:Y:S01]  /*07d0*/  SHF.R.U64 R12, R19, 0x16, R32.reuse ;  /* 0x00000016130c7819 */ /* 0x103fe20000001220 */
[C---:B------:R-:W-:Y:S01]  /*07e0*/  IMAD R9, R4.reuse, 0x4, R5 ;  /* 0x0000000404097824 */ /* 0x040fe200078e0205 */
[----:B------:R-:W-:Y:S01]  /*07f0*/  SHF.R.U32.HI R10, RZ, 0xb, R19 ;  /* 0x0000000bff0a7819 */ /* 0x000fe20000011613 */
[----:B------:R-:W-:Y:S01]  /*0800*/  VIADD R7, R7, 0x8 ;  /* 0x0000000807077836 */ /* 0x000fe20000000000 */
[--C-:B------:R-:W-:Y:S01]  /*0810*/  SHF.R.U32.HI R14, RZ, 0x1, R32.reuse ;  /* 0x00000001ff0e7819 */ /* 0x100fe20000011620 */
[----:B------:R-:W-:Y:S01]  /*0820*/  VIADD R4, R4, 0x8 ;  /* 0x0000000804047836 */ /* 0x000fe20000000000 */
[--C-:B------:R-:W-:Y:S01]  /*0830*/  SHF.R.U32.HI R16, RZ, 0xc, R32.reuse ;  /* 0x0000000cff107819 */ /* 0x100fe20000011620 */
[----:B------:R1:W-:Y:S01]  /*0840*/  STL [R9+0x18], RZ ;  /* 0x000018ff09007387 */ /* 0x0003e20000100800 */
[----:B------:R-:W-:Y:S01]  /*0850*/  SHF.R.U32.HI R18, RZ, 0x17, R32 ;  /* 0x00000017ff127819 */ /* 0x000fe20000011620 */
[----:B------:R-:W-:Y:S01]  /*0860*/  IMAD.MOV.U32 R32, RZ, RZ, RZ ;  /* 0x000000ffff207224 */ /* 0x000fe200078e00ff */
[----:B------:R-:W-:Y:S01]  /*0870*/  LOP3.LUT R8, R19, 0x7ff, RZ, 0xc0, !PT ;  /* 0x000007ff13087812 */ /* 0x000fe200078ec0ff */
[----:B------:R1:W-:Y:S01]  /*0880*/  STL [R9+0x1c], RZ ;  /* 0x00001cff09007387 */ /* 0x0003e20000100800 */
[----:B------:R-:W-:Y:S01]  /*0890*/  LOP3.LUT R12, R12, 0x7ff, RZ, 0xc0, !PT ;  /* 0x000007ff0c0c7812 */ /* 0x000fe200078ec0ff */
[----:B------:R-:W-:Y:S01]  /*08a0*/  IMAD.MOV.U32 R19, RZ, RZ, RZ ;  /* 0x000000ffff137224 */ /* 0x000fe200078e00ff */
[----:B------:R-:W-:Y:S01]  /*08b0*/  LOP3.LUT R10, R10, 0x7ff, RZ, 0xc0, !PT ;  /* 0x000007ff0a0a7812 */ /* 0x000fe200078ec0ff */
[----:B------:R1:W-:Y:S01]  /*08c0*/  STL [R9+0x14], R18 ;  /* 0x0000141209007387 */ /* 0x0003e20000100800 */
[----:B------:R-:W-:-:S02]  /*08d0*/  LOP3.LUT R14, R14, 0x7ff, RZ, 0xc0, !PT ;  /* 0x000007ff0e0e7812 */ /* 0x000fc400078ec0ff */
[----:B------:R-:W-:Y:S01]  /*08e0*/  LOP3.LUT R16, R16, 0x7ff, RZ, 0xc0, !PT ;  /* 0x000007ff10107812 */ /* 0x000fe200078ec0ff */
[----:B------:R1:W-:Y:S01]  /*08f0*/  STL [R9], R8 ;  /* 0x0000000809007387 */ /* 0x0003e20000100800 */
[----:B------:R-:W-:-:S03]  /*0900*/  ISETP.NE.AND P0, PT, R7, RZ, PT ;  /* 0x000000ff0700720c */ /* 0x000fc60003f05270 */
[----:B------:R1:W-:Y:S04]  /*0910*/  STL [R9+0x8], R12 ;  /* 0x0000080c09007387 */ /* 0x0003e80000100800 */
[----:B------:R1:W-:Y:S04]  /*0920*/  STL [R9+0x4], R10 ;  /* 0x0000040a09007387 */ /* 0x0003e80000100800 */
[----:B------:R1:W-:Y:S04]  /*0930*/  STL [R9+0xc], R14 ;  /* 0x00000c0e09007387 */ /* 0x0003e80000100800 */
[----:B------:R1:W-:Y:S01]  /*0940*/  STL [R9+0x10], R16 ;  /* 0x0000101009007387 */ /* 0x0003e20000100800 */
[----:B------:R-:W-:Y:S05]  /*0950*/  @P0 BRA `(.L_x_8) ;  /* 0xfffffffc009c0947 */ /* 0x000fea000383ffff */
.L_x_7:
[----:B------:R-:W-:Y:S05]  /*0960*/  @!P1 BRA `(.L_x_6) ;  /* 0x00000000008c9947 */ /* 0x000fea0003800000 */
[----:B------:R-:W-:Y:S02]  /*0970*/  ISETP.GE.U32.AND P0, PT, R11, 0x4, PT ;  /* 0x000000040b00780c */ /* 0x000fe40003f06070 */
[----:B01----:R-:W-:-:S04]  /*0980*/  LOP3.LUT R10, R6, 0x3, RZ, 0xc0, !PT ;  /* 0x00000003060a7812 */ /* 0x003fc800078ec0ff */
[----:B------:R-:W-:-:S07]  /*0990*/  ISETP.NE.AND P1, PT, R10, RZ, PT ;  /* 0x000000ff0a00720c */ /* 0x000fce0003f25270 */
[----:B------:R-:W-:Y:S06]  /*09a0*/  @!P0 BRA `(.L_x_9) ;  /* 0x00000000003c8947 */ /* 0x000fec0003800000 */
[C-C-:B------:R-:W-:Y:S01]  /*09b0*/  SHF.R.U64 R11, R19.reuse, 0x16, R32.reuse ;  /* 0x00000016130b7819 */ /* 0x140fe20000001220 */
[C---:B------:R-:W-:Y:S01]  /*09c0*/  IMAD R8, R4.reuse, 0x4, R5 ;  /* 0x0000000404087824 */ /* 0x040fe200078e0205 */
[----:B------:R-:W-:Y:S01]  /*09d0*/  SHF.R.U32.HI R9, RZ, 0xb, R19 ;  /* 0x0000000bff097819 */ /* 0x000fe20000011613 */
[----:B------:R-:W-:Y:S01]  /*09e0*/  VIADD R4, R4, 0x4 ;  /* 0x0000000404047836 */ /* 0x000fe20000000000 */
[----:B------:R-:W-:Y:S02]  /*09f0*/  SHF.R.U32.HI R13, RZ, 0x1, R32 ;  /* 0x00000001ff0d7819 */ /* 0x000fe40000011620 */
[----:B------:R-:W-:Y:S02]  /*0a00*/  LOP3.LUT R7, R19, 0x7ff, RZ, 0xc0, !PT ;  /* 0x000007ff13077812 */ /* 0x000fe400078ec0ff */
[----:B------:R-:W-:Y:S02]  /*0a10*/  LOP3.LUT R11, R11, 0x7ff, RZ, 0xc0, !PT ;  /* 0x000007ff0b0b7812 */ /* 0x000fe400078ec0ff */
[----:B------:R-:W-:Y:S01]  /*0a20*/  LOP3.LUT R9, R9, 0x7ff, RZ, 0xc0, !PT ;  /* 0x000007ff09097812 */ /* 0x000fe200078ec0ff */
[----:B------:R0:W-:Y:S01]  /*0a30*/  STL [R8], R7 ;  /* 0x0000000708007387 */ /* 0x0001e20000100800 */
[----:B------:R-:W-:-:S02]  /*0a40*/  LOP3.LUT R13, R13, 0x7ff, RZ, 0xc0, !PT ;  /* 0x000007ff0d0d7812 */ /* 0x000fc400078ec0ff */
[----:B------:R-:W-:Y:S01]  /*0a50*/  SHF.R.U32.HI R19, RZ, 0xc, R32 ;  /* 0x0000000cff137819 */ /* 0x000fe20000011620 */
[----:B------:R0:W-:Y:S01]  /*0a60*/  STL [R8+0x8], R11 ;  /* 0x0000080b08007387 */ /* 0x0001e20000100800 */
[----:B------:R-:W-:-:S03]  /*0a70*/  IMAD.MOV.U32 R32, RZ, RZ, RZ ;  /* 0x000000ffff207224 */ /* 0x000fc600078e00ff */
[----:B------:R0:W-:Y:S04]  /*0a80*/  STL [R8+0x4], R9 ;  /* 0x0000040908007387 */ /* 0x0001e80000100800 */
[----:B------:R0:W-:Y:S02]  /*0a90*/  STL [R8+0xc], R13 ;  /* 0x00000c0d08007387 */ /* 0x0001e40000100800 */
.L_x_9:
[----:B------:R-:W-:Y:S05]  /*0aa0*/  @!P1 BRA `(.L_x_6) ;  /* 0x00000000003c9947 */ /* 0x000fea0003800000 */
[----:B------:R-:W-:Y:S02]  /*0ab0*/  ISETP.NE.AND P0, PT, R10, 0x1, PT ;  /* 0x000000010a00780c */ /* 0x000fe40003f05270 */
[----:B------:R-:W-:-:S04]  /*0ac0*/  LOP3.LUT R6, R6, 0x1, RZ, 0xc0, !PT ;  /* 0x0000000106067812 */ /* 0x000fc800078ec0ff */
[----:B------:R-:W-:-:S07]  /*0ad0*/  ISETP.NE.U32.AND P1, PT, R6, 0x1, PT ;  /* 0x000000010600780c */ /* 0x000fce0003f25070 */
[----:B------:R-:W-:Y:S06]  /*0ae0*/  @!P0 BRA `(.L_x_10) ;  /* 0x0000000000208947 */ /* 0x000fec0003800000 */
[----:B0-----:R-:W-:Y:S01]  /*0af0*/  SHF.R.U32.HI R8, RZ, 0xb, R19 ;  /* 0x0000000bff087819 */ /* 0x001fe20000011613 */
[C---:B------:R-:W-:Y:S01]  /*0b00*/  IMAD R7, R4.reuse, 0x4, R5 ;  /* 0x0000000404077824 */ /* 0x040fe200078e0205 */
[C---:B------:R-:W-:Y:S01]  /*0b10*/  LOP3.LUT R6, R19.reuse, 0x7ff, RZ, 0xc0, !PT ;  /* 0x000007ff13067812 */ /* 0x040fe200078ec0ff */
[----:B------:R-:W-:Y:S01]  /*0b20*/  VIADD R4, R4, 0x2 ;  /* 0x0000000204047836 */ /* 0x000fe20000000000 */
[----:B------:R-:W-:Y:S02]  /*0b30*/  LOP3.LUT R8, R8, 0x7ff, RZ, 0xc0, !PT ;  /* 0x000007ff08087812 */ /* 0x000fe400078ec0ff */
[----:B------:R-:W-:Y:S01]  /*0b40*/  SHF.R.U64 R19, R19, 0x16, R32 ;  /* 0x0000001613137819 */ /* 0x000fe20000001220 */
[----:B------:R1:W-:Y:S04]  /*0b50*/  STL [R7], R6 ;  /* 0x0000000607007387 */ /* 0x0003e80000100800 */
[----:B------:R1:W-:Y:S02]  /*0b60*/  STL [R7+0x4], R8 ;  /* 0x0000040807007387 */ /* 0x0003e40000100800 */
.L_x_10:
[----:B-1----:R-:W-:Y:S01]  /*0b70*/  @!P1 LOP3.LUT R6, R19, 0x7ff, RZ, 0xc0, !PT ;  /* 0x000007ff13069812 */ /* 0x002fe200078ec0ff */
[----:B0-----:R-:W-:-:S05]  /*0b80*/  @!P1 IMAD R7, R4, 0x4, R5 ;  /* 0x0000000404079824 */ /* 0x001fca00078e0205 */
[----:B------:R2:W-:Y:S02]  /*0b90*/  @!P1 STL [R7], R6 ;  /* 0x0000000607009387 */ /* 0x0005e40000100800 */
.L_x_6:
[----:B------:R3:W-:Y:S01]  /*0ba0*/  STL.128 [R1], RZ ;  /* 0x000000ff01007387 */ /* 0x0007e20000100c00 */
[----:B------:R-:W-:-:S03]  /*0bb0*/  IMAD.MOV.U32 R4, RZ, RZ, RZ ;  /* 0x000000ffff047224 */ /* 0x000fc600078e00ff */
[----:B------:R3:W-:Y:S04]  /*0bc0*/  STL.128 [R1+0x10], RZ ;  /* 0x000010ff01007387 */ /* 0x0007e80000100c00 */
.L_x_16:
[----:B0-2---:R-:W-:-:S05]  /*0bd0*/  PRMT R6, R4, 0x9910, RZ ;  /* 0x0000991004067816 */ /* 0x005fca00000000ff */
[----:B------:R-:W-:-:S05]  /*0be0*/  IMAD R6, R6, 0x75, RZ ;  /* 0x0000007506067824 */ /* 0x000fca00078e02ff */
[----:B------:R-:W-:-:S04]  /*0bf0*/  LOP3.LUT R6, R6, 0xffff, RZ, 0xc0, !PT ;  /* 0x0000ffff06067812 */ /* 0x000fc800078ec0ff */
[----:B------:R-:W-:-:S05]  /*0c00*/  SHF.R.U32.HI R6, RZ, 0x8, R6 ;  /* 0x00000008ff067819 */ /* 0x000fca0000011606 */
[----:B0-----:R-:W-:-:S05]  /*0c10*/  IMAD.MOV R7, RZ, RZ, -R6 ;  /* 0x000000ffff077224 */ /* 0x001fca00078e0a06 */
[----:B------:R-:W-:-:S05]  /*0c20*/  PRMT R7, R7, 0x7710, RZ ;  /* 0x0000771007077816 */ /* 0x000fca00000000ff */
[----:B------:R-:W-:-:S05]  /*0c30*/  IMAD.IADD R7, R7, 0x1, R4 ;  /* 0x0000000107077824 */ /* 0x000fca00078e0204 */
[----:B------:R-:W-:-:S04]  /*0c40*/  LOP3.LUT R7, R7, 0xfe, RZ, 0xc0, !PT ;  /* 0x000000fe07077812 */ /* 0x000fc800078ec0ff */
[----:B------:R-:W-:-:S04]  /*0c50*/  LEA.HI R7, R7, R6, RZ, 0x1f ;  /* 0x0000000607077211 */ /* 0x000fc800078ff8ff */
[----:B------:R-:W-:-:S04]  /*0c60*/  LOP3.LUT R7, R7, 0xf8, RZ, 0xc0, !PT ;  /* 0x000000f807077812 */ /* 0x000fc800078ec0ff */
[----:B------:R-:W-:-:S05]  /*0c70*/  SHF.R.U32.HI R6, RZ, 0x3, R7 ;  /* 0x00000003ff067819 */ /* 0x000fca0000011607 */
[----:B------:R-:W-:-:S06]  /*0c80*/  IMAD R7, R6, 0x2, R5 ;  /* 0x0000000206077824 */ /* 0x000fcc00078e0205 */
[----:B------:R-:W2:Y:S01]  /*0c90*/  LDL.U16 R7, [R7] ;  /* 0x0000000007077983 */ /* 0x000ea20000100400 */
[----:B-1----:R-:W-:Y:S01]  /*0ca0*/  IMAD.MOV R9, RZ, RZ, -R4 ;  /* 0x000000ffff097224 */ /* 0x002fe200078e0a04 */
[----:B------:R-:W-:Y:S01]  /*0cb0*/  PRMT R6, R6, 0x9910, RZ ;  /* 0x0000991006067816 */ /* 0x000fe200000000ff */
[----:B------:R-:W-:Y:S01]  /*0cc0*/  VIADD R8, R4, 0x1 ;  /* 0x0000000104087836 */ /* 0x000fe20000000000 */
[----:B------:R-:W-:Y:S02]  /*0cd0*/  BSSY.RECONVERGENT B0, `(.L_x_11) ;  /* 0x0000015000007945 */ /* 0x000fe40003800200 */
[----:B------:R-:W-:Y:S02]  /*0ce0*/  PRMT R9, R9, 0x7710, RZ ;  /* 0x0000771009097816 */ /* 0x000fe400000000ff */
[----:B------:R-:W-:-:S03]  /*0cf0*/  ISETP.NE.AND P1, PT, R8, 0x79, PT ;  /* 0x000000790800780c */ /* 0x000fc60003f25270 */
[----:B------:R-:W-:-:S04]  /*0d00*/  IMAD R6, R6, 0xb, R9 ;  /* 0x0000000b06067824 */ /* 0x000fc800078e0209 */
[----:B------:R-:W-:-:S05]  /*0d10*/  VIADD R6, R6, 0xa ;  /* 0x0000000a06067836 */ /* 0x000fca0000000000 */
[----:B------:R-:W-:-:S04]  /*0d20*/  LOP3.LUT R6, R6, 0xff, RZ, 0xc0, !PT ;  /* 0x000000ff06067812 */ /* 0x000fc800078ec0ff */
[----:B--2---:R-:W-:-:S04]  /*0d30*/  SHF.R.U32.HI R6, RZ, R6, R7 ;  /* 0x00000006ff067219 */ /* 0x004fc80000011607 */
[----:B------:R-:W-:-:S04]  /*0d40*/  LOP3.LUT R6, R6, 0x1, RZ, 0xc0, !PT ;  /* 0x0000000106067812 */ /* 0x000fc800078ec0ff */
[----:B------:R-:W-:-:S13]  /*0d50*/  ISETP.NE.U32.AND P0, PT, R6, 0x1, PT ;  /* 0x000000010600780c */ /* 0x000fda0003f05070 */
[----:B------:R-:W-:Y:S05]  /*0d60*/  @P0 BRA `(.L_x_12) ;  /* 0x00000000002c0947 */ /* 0x000fea0003800000 */
[----:B------:R-:W-:-:S05]  /*0d70*/  LEA.HI R9, R4, R1, RZ, 0x1d ;  /* 0x0000000104097211 */ /* 0x000fca00078fe8ff */
[----:B------:R-:W2:Y:S01]  /*0d80*/  LDL.U8 R7, [R9] ;  /* 0x0000000009077983 */ /* 0x000ea20000100000 */
[----:B------:R-:W-:Y:S01]  /*0d90*/  LOP3.LUT R6, R4, 0x4, RZ, 0xc0, !PT ;  /* 0x0000000404067812 */ /* 0x000fe200078ec0ff */
[----:B------:R-:W-:-:S03]  /*0da0*/  IMAD.MOV.U32 R11, RZ, RZ, 0x1 ;  /* 0x00000001ff0b7424 */ /* 0x000fc600078e00ff */
[----:B------:R-:W-:-:S04]  /*0db0*/  LOP3.LUT R6, R6, 0x7, RZ, 0x3c, !PT ;  /* 0x0000000706067812 */ /* 0x000fc800078e3cff */
[----:B------:R-:W-:-:S04]  /*0dc0*/  ISETP.GT.U32.AND P0, PT, R6, 0xffff, PT ;  /* 0x0000ffff0600780c */ /* 0x000fc80003f04070 */
[----:B------:R-:W-:-:S04]  /*0dd0*/  SEL R6, R6, 0xffff, !P0 ;  /* 0x0000ffff06067807 */ /* 0x000fc80004000000 */
[----:B------:R-:W-:-:S04]  /*0de0*/  LOP3.LUT R6, R6, 0xffff, RZ, 0xc0, !PT ;  /* 0x0000ffff06067812 */ /* 0x000fc800078ec0ff */
[----:B------:R-:W-:-:S04]  /*0df0*/  SHF.L.U32 R6, R11, R6, RZ ;  /* 0x000000060b067219 */ /* 0x000fc800000006ff */
[----:B--2---:R-:W-:-:S05]  /*0e00*/  LOP3.LUT R6, R7, R6, RZ, 0xfc, !PT ;  /* 0x0000000607067212 */ /* 0x004fca00078efcff */
[----:B------:R0:W-:Y:S02]  /*0e10*/  STL.U8 [R9], R6 ;  /* 0x0000000609007387 */ /* 0x0001e40000100000 */
.L_x_12:
[----:B------:R-:W-:Y:S05]  /*0e20*/  BSYNC.RECONVERGENT B0 ;  /* 0x0000000000007941 */ /* 0x000fea0003800200 */
.L_x_11:
[----:B------:R-:W-:Y:S05]  /*0e30*/  @!P1 BRA `(.L_x_13) ;  /* 0x0000000400a49947 */ /* 0x000fea0003800000 */
[----:B0-----:R-:W-:-:S05]  /*0e40*/  PRMT R6, R8, 0x9910, RZ ;  /* 0x0000991008067816 */ /* 0x001fca00000000ff */
[----:B------:R-:W-:-:S05]  /*0e50*/  IMAD R6, R6, 0x75, RZ ;  /* 0x0000007506067824 */ /* 0x000fca00078e02ff */
[----:B------:R-:W-:-:S04]  /*0e60*/  LOP3.LUT R6, R6, 0xffff, RZ, 0xc0, !PT ;  /* 0x0000ffff06067812 */ /* 0x000fc800078ec0ff */
[----:B------:R-:W-:-:S05]  /*0e70*/  SHF.R.U32.HI R6, RZ, 0x8, R6 ;  /* 0x00000008ff067819 */ /* 0x000fca0000011606 */
[----:B------:R-:W-:-:S05]  /*0e80*/  IMAD.MOV R7, RZ, RZ, -R6 ;  /* 0x000000ffff077224 */ /* 0x000fca00078e0a06 */
        /* <DEDUP_REMOVED lines=8> */
[----:B------:R-:W-:Y:S01]  /*0f10*/  IMAD.MOV R9, RZ, RZ, -R8 ;  /* 0x000000ffff097224 */ /* 0x000fe200078e0a08 */
[----:B------:R-:W-:-:S04]  /*0f20*/  PRMT R6, R6, 0x9910, RZ ;  /* 0x0000991006067816 */ /* 0x000fc800000000ff */
[----:B------:R-:W-:-:S05]  /*0f30*/  PRMT R9, R9, 0x7710, RZ ;  /* 0x0000771009097816 */ /* 0x000fca00000000ff */
[----:B------:R-:W-:-:S04]  /*0f40*/  IMAD R6, R6, 0xb, R9 ;  /* 0x0000000b06067824 */ /* 0x000fc800078e0209 */
[----:B------:R-:W-:-:S05]  /*0f50*/  VIADD R6, R6, 0xa ;  /* 0x0000000a06067836 */ /* 0x000fca0000000000 */
[----:B------:R-:W-:Y:S01]  /*0f60*/  LOP3.LUT R6, R6, 0xff, RZ, 0xc0, !PT ;  /* 0x000000ff06067812 */ /* 0x000fe200078ec0ff */
[----:B------:R-:W-:-:S03]  /*0f70*/  VIADD R11, R4, 0x2 ;  /* 0x00000002040b7836 */ /* 0x000fc60000000000 */
[----:B--2---:R-:W-:-:S04]  /*0f80*/  SHF.R.U32.HI R6, RZ, R6, R7 ;  /* 0x00000006ff067219 */ /* 0x004fc80000011607 */
[----:B------:R-:W-:-:S04]  /*0f90*/  LOP3.LUT R6, R6, 0x1, RZ, 0xc0, !PT ;  /* 0x0000000106067812 */ /* 0x000fc800078ec0ff */
[----:B------:R-:W-:-:S13]  /*0fa0*/  ISETP.NE.U32.AND P0, PT, R6, 0x1, PT ;  /* 0x000000010600780c */ /* 0x000fda0003f05070 */
[----:B------:R-:W-:-:S05]  /*0fb0*/  @!P0 LEA.HI R13, R4, R1, RZ, 0x1d ;  /* 0x00000001040d8211 */ /* 0x000fca00078fe8ff */
[----:B------:R-:W2:Y:S01]  /*0fc0*/  @!P0 LDL.U8 R9, [R13] ;  /* 0x000000000d098983 */ /* 0x000ea20000100000 */
[----:B------:R-:W-:-:S05]  /*0fd0*/  PRMT R6, R11, 0x9910, RZ ;  /* 0x000099100b067816 */ /* 0x000fca00000000ff */
[----:B------:R-:W-:-:S05]  /*0fe0*/  IMAD R6, R6, 0x75, RZ ;  /* 0x0000007506067824 */ /* 0x000fca00078e02ff */
[----:B------:R-:W-:-:S04]  /*0ff0*/  LOP3.LUT R6, R6, 0xffff, RZ, 0xc0, !PT ;  /* 0x0000ffff06067812 */ /* 0x000fc800078ec0ff */
[----:B------:R-:W-:Y:S02]  /*1000*/  SHF.R.U32.HI R7, RZ, 0x8, R6 ;  /* 0x00000008ff077819 */ /* 0x000fe40000011606 */
[----:B------:R-:W-:-:S03]  /*1010*/  @!P0 LOP3.LUT R6, R8, 0x4, RZ, 0xc0, !PT ;  /* 0x0000000408068812 */ /* 0x000fc600078ec0ff */
[----:B------:R-:W-:Y:S01]  /*1020*/  IMAD.MOV R10, RZ, RZ, -R7 ;  /* 0x000000ffff0a7224 */ /* 0x000fe200078e0a07 */
[----:B------:R-:W-:-:S04]  /*1030*/  @!P0 LOP3.LUT R6, R6, 0x6, RZ, 0x3c, !PT ;  /* 0x0000000606068812 */ /* 0x000fc800078e3cff */
[----:B------:R-:W-:Y:S02]  /*1040*/  PRMT R8, R10, 0x7710, RZ ;  /* 0x000077100a087816 */ /* 0x000fe400000000ff */
[----:B------:R-:W-:-:S03]  /*1050*/  @!P0 ISETP.GT.U32.AND P1, PT, R6, 0xffff, PT ;  /* 0x0000ffff0600880c */ /* 0x000fc60003f24070 */
[----:B------:R-:W-:Y:S01]  /*1060*/  IMAD.IADD R8, R11, 0x1, R8 ;  /* 0x000000010b087824 */ /* 0x000fe200078e0208 */
[----:B------:R-:W-:-:S04]  /*1070*/  @!P0 SEL R6, R6, 0xffff, !P1 ;  /* 0x0000ffff06068807 */ /* 0x000fc80004800000 */
[----:B------:R-:W-:Y:S02]  /*1080*/  LOP3.LUT R8, R8, 0xfe, RZ, 0xc0, !PT ;  /* 0x000000fe08087812 */ /* 0x000fe400078ec0ff */
[----:B------:R-:W-:Y:S02]  /*1090*/  @!P0 LOP3.LUT R6, R6, 0xffff, RZ, 0xc0, !PT ;  /* 0x0000ffff06068812 */ /* 0x000fe400078ec0ff */
[----:B------:R-:W-:Y:S01]  /*10a0*/  LEA.HI R8, R8, R7, RZ, 0x1f ;  /* 0x0000000708087211 */ /* 0x000fe200078ff8ff */
[----:B------:R-:W-:-:S03]  /*10b0*/  @!P0 IMAD.MOV.U32 R7, RZ, RZ, 0x1 ;  /* 0x00000001ff078424 */ /* 0x000fc600078e00ff */
[----:B------:R-:W-:Y:S02]  /*10c0*/  LOP3.LUT R8, R8, 0xf8, RZ, 0xc0, !PT ;  /* 0x000000f808087812 */ /* 0x000fe400078ec0ff */
[----:B------:R-:W-:Y:S02]  /*10d0*/  @!P0 SHF.L.U32 R6, R7, R6, RZ ;  /* 0x0000000607068219 */ /* 0x000fe400000006ff */
[----:B------:R-:W-:Y:S02]  /*10e0*/  SHF.R.U32.HI R8, RZ, 0x3, R8 ;  /* 0x00000003ff087819 */ /* 0x000fe40000011608 */
[----:B--2---:R-:W-:-:S03]  /*10f0*/  @!P0 LOP3.LUT R6, R9, R6, RZ, 0xfc, !PT ;  /* 0x0000000609068212 */ /* 0x004fc600078efcff */
[C---:B------:R-:W-:Y:S02]  /*1100*/  IMAD R9, R8.reuse, 0x2, R5 ;  /* 0x0000000208097824 */ /* 0x040fe400078e0205 */
[----:B------:R0:W-:Y:S04]  /*1110*/  @!P0 STL.U8 [R13], R6 ;  /* 0x000000060d008387 */ /* 0x0001e80000100000 */
[----:B------:R-:W2:Y:S01]  /*1120*/  LDL.U16 R10, [R9] ;  /* 0x00000000090a7983 */ /* 0x000ea20000100400 */
[----:B------:R-:W-:Y:S01]  /*1130*/  IMAD.MOV R12, RZ, RZ, -R11 ;  /* 0x000000ffff0c7224 */ /* 0x000fe200078e0a0b */
[----:B------:R-:W-:-:S04]  /*1140*/  PRMT R7, R8, 0x9910, RZ ;  /* 0x0000991008077816 */ /* 0x000fc800000000ff */
[----:B------:R-:W-:-:S05]  /*1150*/  PRMT R8, R12, 0x7710, RZ ;  /* 0x000077100c087816 */ /* 0x000fca00000000ff */
[----:B------:R-:W-:-:S04]  /*1160*/  IMAD R7, R7, 0xb, R8 ;  /* 0x0000000b07077824 */ /* 0x000fc800078e0208 */
[----:B------:R-:W-:-:S05]  /*1170*/  VIADD R7, R7, 0xa ;  /* 0x0000000a07077836 */ /* 0x000fca0000000000 */
[----:B------:R-:W-:Y:S01]  /*1180*/  LOP3.LUT R7, R7, 0xff, RZ, 0xc0, !PT ;  /* 0x000000ff07077812 */ /* 0x000fe200078ec0ff */
[----:B0-----:R-:W-:-:S03]  /*1190*/  VIADD R13, R4, 0x3 ;  /* 0x00000003040d7836 */ /* 0x001fc60000000000 */
        /* <DEDUP_REMOVED lines=28> */
[----:B------:R-:W-:Y:S01]  /*1360*/  PRMT R7, R8, 0x9910, RZ ;  /* 0x0000991008077816 */ /* 0x000fe200000000ff */
[----:B------:R-:W-:Y:S03]  /*1370*/  BSSY.RECONVERGENT B0, `(.L_x_14) ;  /* 0x0000013000007945 */ /* 0x000fe60003800200 */
[----:B------:R-:W-:-:S05]  /*1380*/  PRMT R8, R11, 0x7710, RZ ;  /* 0x000077100b087816 */ /* 0x000fca00000000ff */
[----:B------:R-:W-:-:S04]  /*1390*/  IMAD R7, R7, 0xb, R8 ;  /* 0x0000000b07077824 */ /* 0x000fc800078e0208 */
[----:B------:R-:W-:-:S05]  /*13a0*/  VIADD R7, R7, 0xa ;  /* 0x0000000a07077836 */ /* 0x000fca0000000000 */
[----:B------:R-:W-:-:S04]  /*13b0*/  LOP3.LUT R7, R7, 0xff, RZ, 0xc0, !PT ;  /* 0x000000ff07077812 */ /* 0x000fc800078ec0ff */
[----:B--2---:R-:W-:-:S04]  /*13c0*/  SHF.R.U32.HI R7, RZ, R7, R10 ;  /* 0x00000007ff077219 */ /* 0x004fc8000001160a */
[----:B------:R-:W-:-:S04]  /*13d0*/  LOP3.LUT R7, R7, 0x1, RZ, 0xc0, !PT ;  /* 0x0000000107077812 */ /* 0x000fc800078ec0ff */
[----:B------:R-:W-:-:S13]  /*13e0*/  ISETP.NE.U32.AND P0, PT, R7, 0x1, PT ;  /* 0x000000010700780c */ /* 0x000fda0003f05070 */
[----:B0-----:R-:W-:Y:S05]  /*13f0*/  @P0 BRA `(.L_x_15) ;  /* 0x0000000000280947 */ /* 0x001fea0003800000 */
[----:B------:R-:W-:-:S05]  /*1400*/  LEA.HI R9, R4, R1, RZ, 0x1d ;  /* 0x0000000104097211 */ /* 0x000fca00078fe8ff */
[----:B------:R-:W2:Y:S01]  /*1410*/  LDL.U8 R7, [R9] ;  /* 0x0000000009077983 */ /* 0x000ea20000100000 */
[----:B------:R-:W-:Y:S01]  /*1420*/  LOP3.LUT R6, R13, 0x4, RZ, 0xc, !PT ;  /* 0x000000040d067812 */ /* 0x000fe200078e0cff */
[----:B------:R-:W-:-:S03]  /*1430*/  IMAD.MOV.U32 R11, RZ, RZ, 0x1 ;  /* 0x00000001ff0b7424 */ /* 0x000fc600078e00ff */
[----:B------:R-:W-:-:S04]  /*1440*/  ISETP.GT.U32.AND P0, PT, R6, 0xffff, PT ;  /* 0x0000ffff0600780c */ /* 0x000fc80003f04070 */
[----:B------:R-:W-:-:S04]  /*1450*/  SEL R6, R6, 0xffff, !P0 ;  /* 0x0000ffff06067807 */ /* 0x000fc80004000000 */
[----:B------:R-:W-:-:S04]  /*1460*/  LOP3.LUT R6, R6, 0xffff, RZ, 0xc0, !PT ;  /* 0x0000ffff06067812 */ /* 0x000fc800078ec0ff */
[----:B------:R-:W-:-:S04]  /*1470*/  SHF.L.U32 R6, R11, R6, RZ ;  /* 0x000000060b067219 */ /* 0x000fc800000006ff */
[----:B--2---:R-:W-:-:S05]  /*1480*/  LOP3.LUT R6, R7, R6, RZ, 0xfc, !PT ;  /* 0x0000000607067212 */ /* 0x004fca00078efcff */
[----:B------:R0:W-:Y:S02]  /*1490*/  STL.U8 [R9], R6 ;  /* 0x0000000609007387 */ /* 0x0001e40000100000 */
.L_x_15:
[----:B------:R-:W-:Y:S05]  /*14a0*/  BSYNC.RECONVERGENT B0 ;  /* 0x0000000000007941 */ /* 0x000fea0003800200 */
.L_x_14:
[----:B------:R-:W-:Y:S01]  /*14b0*/  VIADD R4, R4, 0x4 ;  /* 0x0000000404047836 */ /* 0x000fe20000000000 */
[----:B------:R-:W-:Y:S06]  /*14c0*/  BRA `(.L_x_16) ;  /* 0xfffffff400c07947 */ /* 0x000fec000383ffff */
.L_x_13:
[----:B------:R-:W2:Y:S01]  /*14d0*/  LDL.128 R24, [R1] ;  /* 0x0000000001187983 */ /* 0x000ea20000100c00 */
[----:B------:R-:W1:Y:S03]  /*14e0*/  LDCU.128 UR40, c[0x3][0x5000] ;  /* 0x00ca0000ff2877ac */ /* 0x000e660008000c00 */
[----:B------:R-:W4:Y:S01]  /*14f0*/  LDL.128 R12, [R1+0x40] ;  /* 0x00004000010c7983 */ /* 0x000f220000100c00 */
[----:B------:R-:W5:Y:S03]  /*1500*/  LDCU.128 UR44, c[0x3][0x5010] ;  /* 0x00ca0200ff2c77ac */ /* 0x000f660008000c00 */
[----:B0-----:R-:W3:Y:S01]  /*1510*/  LDL.128 R8, [R1+0x70] ;  /* 0x0000700001087983 */ /* 0x001ee20000100c00 */
[----:B------:R-:W0:Y:S03]  /*1520*/  LDCU.128 UR48, c[0x3][0x5020] ;  /* 0x00ca0400ff3077ac */ /* 0x000e260008000c00 */
[----:B------:R-:W3:Y:S01]  /*1530*/  LDL.128 R4, [R1+0x10] ;  /* 0x0000100001047983 */ /* 0x000ee20000100c00 */
[----:B------:R-:W0:Y:S01]  /*1540*/  LDCU.128 UR52, c[0x3][0x5030] ;  /* 0x00ca0600ff3477ac */ /* 0x000e220008000c00 */
[----:B------:R-:W0:Y:S01]  /*1550*/  LDCU.128 UR4, c[0x3][0x5040] ;  /* 0x00ca0800ff0477ac */ /* 0x000e220008000c00 */
[----:B--2---:R-:W-:-:S02]  /*1560*/  PRMT R16, R24, 0x7771, RZ ;  /* 0x0000777118107816 */ /* 0x004fc400000000ff */
[----:B------:R-:W-:Y:S02]  /*1570*/  PRMT R19, R24, 0x7772, RZ ;  /* 0x0000777218137816 */ /* 0x000fe400000000ff */
[----:B------:R-:W-:Y:S01]  /*1580*/  PRMT R20, R25, 0x7770, RZ ;  /* 0x0000777019147816 */ /* 0x000fe200000000ff */
[----:B------:R-:W-:Y:S01]  /*1590*/  IMAD.U32 R18, R16, 0x10000, RZ ;  /* 0x0001000010127824 */ /* 0x000fe200078e00ff */
[----:B------:R-:W-:Y:S01]  /*15a0*/  PRMT R16, R24, 0x7770, RZ ;  /* 0x0000777018107816 */ /* 0x000fe200000000ff */
[----:B------:R-:W-:Y:S01]  /*15b0*/  IMAD.SHL.U32 R34, R19, 0x100, RZ ;  /* 0x0000010013227824 */ /* 0x000fe200078e00ff */
[C---:B------:R-:W-:Y:S01]  /*15c0*/  PRMT R54, R25.reuse, 0x7772, RZ ;  /* 0x0000777219367816 */ /* 0x040fe200000000ff */
[----:B------:R-:W-:Y:S01]  /*15d0*/  IMAD.WIDE.U32 R22, R20, 0x1000000, RZ ;  /* 0x0100000014167825 */ /* 0x000fe200078e00ff */
[----:B------:R-:W-:Y:S02]  /*15e0*/  LOP3.LUT R21, R18, 0xff0000, RZ, 0xc0, !PT ;  /* 0x00ff000012157812 */ /* 0x000fe400078ec0ff */
[----:B------:R-:W-:Y:S01]  /*15f0*/  PRMT R18, R24, 0x7773, RZ ;  /* 0x0000777318127816 */ /* 0x000fe200000000ff */
[----:B------:R-:W-:Y:S01]  /*1600*/  IMAD.WIDE.U32 R54, R54, 0x100, RZ ;  /* 0x0000010036367825 */ /* 0x000fe200078e00ff */
[----:B------:R-:W-:-:S02]  /*1610*/  PRMT R24, R25, 0x7771, RZ ;  /* 0x0000777119187816 */ /* 0x000fc400000000ff */
[----:B------:R-:W-:Y:S02]  /*1620*/  PRMT R21, R21, 0x4210, R16 ;  /* 0x0000421015157816 */ /* 0x000fe40000000010 */
[----:B------:R-:W-:Y:S02]  /*1630*/  PRMT R28, R26, 0x7771, RZ ;  /* 0x000077711a1c7816 */ /* 0x000fe400000000ff */
[----:B------:R-:W-:Y:S01]  /*1640*/  PRMT R16, R25, 0x7773, RZ ;  /* 0x0000777319107816 */ /* 0x000fe200000000ff */
[----:B------:R-:W-:Y:S01]  /*1650*/  IMAD.WIDE.U32 R24, R24, 0x10000, RZ ;  /* 0x0001000018187825 */ /* 0x000fe200078e00ff */
[----:B------:R-:W-:Y:S02]  /*1660*/  LOP3.LUT R33, R21, 0xff00, R34, 0xf8, !PT ;  /* 0x0000ff0015217812 */ /* 0x000fe400078ef822 */
[----:B------:R-:W-:Y:S01]  /*1670*/  PRMT R31, R26, 0x7772, RZ ;  /* 0x000077721a1f7816 */ /* 0x000fe200000000ff */
[----:B------:R-:W-:Y:S01]  /*1680*/  IMAD.U32 R19, R28, 0x10000, RZ ;  /* 0x000100001c137824 */ /* 0x000fe200078e00ff */
[----:B------:R-:W-:-:S02]  /*1690*/  LOP3.LUT R51, R54, R22, R24, 0xfe, !PT ;  /* 0x0000001636337212 */ /* 0x000fc400078efe18 */
[----:B------:R-:W-:Y:S01]  /*16a0*/  LOP3.LUT R33, R33, 0xff, R18, 0xf8, !PT ;  /* 0x000000ff21217812 */ /* 0x000fe200078ef812 */
[----:B------:R-:W-:Y:S01]  /*16b0*/  IMAD.SHL.U32 R31, R31, 0x100, RZ ;  /* 0x000001001f1f7824 */ /* 0x000fe200078e00ff */
[----:B------:R-:W-:Y:S02]  /*16c0*/  PRMT R32, R26, 0x7770, RZ ;  /* 0x000077701a207816 */ /* 0x000fe400000000ff */
[----:B------:R-:W-:Y:S02]  /*16d0*/  LOP3.LUT R19, R19, 0xff0000, RZ, 0xc0, !PT ;  /* 0x00ff000013137812 */ /* 0x000fe400078ec0ff */
[----:B------:R-:W-:Y:S02]  /*16e0*/  LOP3.LUT R51, R51, 0xff, R16, 0xf8, !PT ;  /* 0x000000ff33337812 */ /* 0x000fe400078ef810 */
[----:B------:R-:W-:Y:S02]  /*16f0*/  LOP3.LUT R54, R25, R33, R23, 0xfe, !PT ;  /* 0x0000002119367212 */ /* 0x000fe400078efe17 */
[----:B------:R-:W-:-:S02]  /*1700*/  PRMT R32, R19, 0x4210, R32 ;  /* 0x0000421013207816 */ /* 0x000fc40000000020 */
[----:B------:R-:W-:Y:S02]  /*1710*/  PRMT R30, R26, 0x7773, RZ ;  /* 0x000077731a1e7816 */ /* 0x000fe400000000ff */
[C---:B------:R-:W-:Y:S02]  /*1720*/  PRMT R26, R27.reuse, 0x7770, RZ ;  /* 0x000077701b1a7816 */ /* 0x040fe400000000ff */
[----:B------:R-:W-:Y:S02]  /*1730*/  PRMT R29, R27, 0x7771, RZ ;  /* 0x000077711b1d7816 */ /* 0x000fe400000000ff */
[----:B-1----:R-:W-:Y:S02]  /*1740*/  IADD3 R37, P0, PT, R51, UR40, RZ ;  /* 0x0000002833257c10 */ /* 0x002fe4000ff1e0ff */
[----:B------:R-:W-:Y:S01]  /*1750*/  LOP3.LUT R54, R54, R55, RZ, 0xfc, !PT ;  /* 0x0000003736367212 */ /* 0x000fe200078efcff */
[----:B------:R-:W-:Y:S01]  /*1760*/  IMAD.WIDE.U32 R28, R29, 0x10000, RZ ;  /* 0x000100001d1c7825 */ /* 0x000fe200078e00ff */
[----:B------:R-:W-:-:S02]  /*1770*/  LOP3.LUT R31, R32, 0xff00, R31, 0xf8, !PT ;  /* 0x0000ff00201f7812 */ /* 0x000fc400078ef81f */
[C---:B------:R-:W-:Y:S02]  /*1780*/  PRMT R20, R27.reuse, 0x7772, RZ ;  /* 0x000077721b147816 */ /* 0x040fe400000000ff */
[----:B------:R-:W-:Y:S01]  /*1790*/  PRMT R36, R27, 0x7773, RZ ;  /* 0x000077731b247816 */ /* 0x000fe200000000ff */
[----:B------:R-:W-:Y:S01]  /*17a0*/  IMAD.WIDE.U32 R26, R26, 0x1000000, RZ ;  /* 0x010000001a1a7825 */ /* 0x000fe200078e00ff */
[----:B------:R-:W-:Y:S02]  /*17b0*/  IADD3 R35, P1, PT, R37, -0x5c738e91, RZ ;  /* 0xa38c716f25237810 */ /* 0x000fe40007f3e0ff */
[----:B------:R-:W-:Y:S01]  /*17c0*/  IADD3.X R18, PT, PT, R54, UR41, RZ, P0, !PT ;  /* 0x0000002936127c10 */ /* 0x000fe200087fe4ff */
[----:B------:R-:W-:Y:S01]  /*17d0*/  IMAD.WIDE.U32 R20, R20, 0x100, RZ ;  /* 0x0000010014147825 */ /* 0x000fe200078e00ff */
[----:B------:R-:W-:Y:S02]  /*17e0*/  LOP3.LUT R39, R31, 0xff, R30, 0xf8, !PT ;  /* 0x000000ff1f277812 */ /* 0x000fe400078ef81e */
[----:B------:R-:W-:-:S02]  /*17f0*/  IADD3 R33, P2, PT, -R37, 0x5c738e90, RZ ;  /* 0x5c738e9025217810 */ /* 0x000fc40007f5e1ff */
[----:B------:R-:W-:Y:S02]  /*1800*/  IADD3 R37, P0, PT, R37, -0x1a2bd02d, RZ ;  /* 0xe5d42fd325257810 */ /* 0x000fe40007f1e0ff */
[C---:B------:R-:W-:Y:S02]  /*1810*/  IADD3.X R34, PT, PT, R18.reuse, -0x4b2190e5, RZ, P1, !PT ;  /* 0xb4de6f1b12227810 */ /* 0x040fe40000ffe4ff */
[----:B------:R-:W-:Y:S02]  /*1820*/  LOP3.LUT R39, R29, R39, R27, 0xfe, !PT ;  /* 0x000000271d277212 */ /* 0x000fe400078efe1b */
[C---:B------:R-:W-:Y:S02]  /*1830*/  IADD3.X R40, PT, PT, R18.reuse, 0x52c33b9f, RZ, P0, !PT ;  /* 0x52c33b9f12287810 */ /* 0x040fe400007fe4ff */
[----:B------:R-:W-:Y:S02]  /*1840*/  IADD3.X R27, PT, PT, ~R18, 0x4b2190e4, RZ, P2, !PT ;  /* 0x4b2190e4121b7810 */ /* 0x000fe400017fe5ff */
[----:B------:R-:W-:-:S02]  /*1850*/  LOP3.LUT R16, R35, 0xade682d1, RZ, 0xc0, !PT ;  /* 0xade682d123107812 */ /* 0x000fc400078ec0ff */
[C-C-:B------:R-:W-:Y:S02]  /*1860*/  SHF.L.W.U32.HI R18, R35.reuse, 0x12, R34.reuse ;  /* 0x0000001223127819 */ /* 0x140fe40000010e22 */
[----:B------:R-:W-:Y:S02]  /*1870*/  SHF.L.W.U32.HI R23, R35, 0xe, R34 ;  /* 0x0000000e23177819 */ /* 0x000fe40000010e22 */
[----:B------:R-:W-:Y:S02]  /*1880*/  SHF.L.W.U32.HI R22, R34, 0x17, R35 ;  /* 0x0000001722167819 */ /* 0x000fe40000010e23 */
[----:B------:R-:W-:Y:S02]  /*1890*/  LOP3.LUT R19, R20, R26, R28, 0xfe, !PT ;  /* 0x0000001a14137212 */ /* 0x000fe400078efe1c */
[----:B------:R-:W-:Y:S02]  /*18a0*/  LOP3.LUT R33, R16, 0x2b3e6c1f, R33, 0xf8, !PT ;  /* 0x2b3e6c1f10217812 */ /* 0x000fe400078ef821 */
[----:B------:R-:W-:-:S02]  /*18b0*/  LOP3.LUT R18, R22, R18, R23, 0x96, !PT ;  /* 0x0000001216127212 */ /* 0x000fc400078e9617 */
[----:B------:R-:W-:Y:S02]  /*18c0*/  LOP3.LUT R36, R19, 0xff, R36, 0xf8, !PT ;  /* 0x000000ff13247812 */ /* 0x000fe400078ef824 */
[C-C-:B------:R-:W-:Y:S02]  /*18d0*/  SHF.L.W.U32.HI R16, R34.reuse, 0x12, R35.reuse ;  /* 0x0000001222107819 */ /* 0x140fe40000010e23 */
[----:B------:R-:W-:Y:S02]  /*18e0*/  SHF.L.W.U32.HI R19, R34, 0xe, R35 ;  /* 0x0000000e22137819 */ /* 0x000fe40000010e23 */
[----:B------:R-:W-:Y:S02]  /*18f0*/  SHF.L.W.U32.HI R20, R35, 0x17, R34 ;  /* 0x0000001723147819 */ /* 0x000fe40000010e22 */
[----:B------:R-:W-:Y:S02]  /*1900*/  SHF.L.W.U32.HI R24, R37, 0x4, R40 ;  /* 0x0000000425187819 */ /* 0x000fe40000010e28 */
[----:B------:R-:W-:-:S02]  /*1910*/  SHF.L.W.U32.HI R25, R40, 0x1e, R37 ;  /* 0x0000001e28197819 */ /* 0x000fc40000010e25 */
[----:B------:R-:W-:Y:S02]  /*1920*/  SHF.L.W.U32.HI R26, R40, 0x19, R37 ;  /* 0x00000019281a7819 */ /* 0x000fe40000010e25 */
[----:B------:R-:W-:Y:S02]  /*1930*/  LOP3.LUT R28, R34, 0x510e527f, RZ, 0xc0, !PT ;  /* 0x510e527f221c7812 */ /* 0x000fe400078ec0ff */
[----:B------:R-:W-:Y:S02]  /*1940*/  IADD3 R33, P0, P1, R33, UR42, R18 ;  /* 0x0000002a21217c10 */ /* 0x000fe4000f91e012 */
[----:B------:R-:W-:Y:S02]  /*1950*/  LOP3.LUT R23, R20, R16, R19, 0x96, !PT ;  /* 0x0000001014177212 */ /* 0x000fe400078e9613 */
[----:B------:R-:W-:Y:S02]  /*1960*/  LOP3.LUT R25, R26, R24, R25, 0x96, !PT ;  /* 0x000000181a197212 */ /* 0x000fe400078e9619 */
[----:B------:R-:W-:-:S02]  /*1970*/  LOP3.LUT R20, R28, 0x9b05688c, R27, 0xf8, !PT ;  /* 0x9b05688c1c147812 */ /* 0x000fc400078ef81b */
[----:B------:R-:W-:Y:S02]  /*1980*/  SHF.L.W.U32.HI R16, R40, 0x4, R37 ;  /* 0x0000000428107819 */ /* 0x000fe40000010e25 */
[C-C-:B------:R-:W-:Y:S02]  /*1990*/  SHF.L.W.U32.HI R19, R37.reuse, 0x1e, R40.reuse ;  /* 0x0000001e25137819 */ /* 0x140fe40000010e28 */
[C---:B------:R-:W-:Y:S02]  /*19a0*/  SHF.L.W.U32.HI R18, R37.reuse, 0x19, R40 ;  /* 0x0000001925127819 */ /* 0x040fe40000010e28 */
[----:B------:R-:W-:Y:S02]  /*19b0*/  LOP3.LUT R42, R37, 0x77766e33, RZ, 0xc0, !PT ;  /* 0x77766e33252a7812 */ /* 0x000fe400078ec0ff */
[----:B------:R-:W-:Y:S02]  /*19c0*/  IADD3 R33, P2, PT, R33, R36, RZ ;  /* 0x0000002421217210 */ /* 0x000fe40007f5e0ff */
[----:B------:R-:W-:-:S02]  /*19d0*/  LOP3.LUT R39, R39, R21, RZ, 0xfc, !PT ;  /* 0x0000001527277212 */ /* 0x000fc400078efcff */
[----:B------:R-:W-:Y:S02]  /*19e0*/  IADD3.X R20, PT, PT, R20, UR43, R23, P0, P1 ;  /* 0x0000002b14147c10 */ /* 0x000fe400087e2417 */
[----:B------:R-:W-:Y:S02]  /*19f0*/  LOP3.LUT R18, R18, R16, R19, 0x96, !PT ;  /* 0x0000001012127212 */ /* 0x000fe400078e9613 */
[----:B------:R-:W-:Y:S01]  /*1a00*/  IADD3 R42, P0, P1, R33, R25, R42 ;  /* 0x00000019212a7210 */ /* 0x000fe2000791e02a */
[--C-:B------:R-:W-:Y:S01]  /*1a10*/  IMAD.X R47, R20, 0x1, R39.reuse, P2 ;  /* 0x00000001142f7824 */ /* 0x100fe200010e0627 */
[C-C-:B------:R-:W-:Y:S01]  /*1a20*/  SHF.L.W.U32.HI R53, R39.reuse, 0x1f, R36.reuse ;  /* 0x0000001f27357819 */ /* 0x140fe20000010e24 */
[----:B------:R-:W2:Y:S01]  /*1a30*/  LDL.128 R24, [R1+0x50] ;  /* 0x0000500001187983 */ /* 0x000ea20000100c00 */
[----:B------:R-:W-:Y:S02]  /*1a40*/  SHF.L.W.U32.HI R16, R39, 0x18, R36 ;  /* 0x0000001827107819 */ /* 0x000fe40000010e24 */
[----:B------:R-:W-:-:S02]  /*1a50*/  SHF.R.U32.HI R22, RZ, 0x7, R39 ;  /* 0x00000007ff167819 */ /* 0x000fc40000011627 */
[----:B------:R-:W-:Y:S02]  /*1a60*/  IADD3 R38, P2, PT, R33, -0x6294a6a, RZ ;  /* 0xf9d6b59621267810 */ /* 0x000fe40007f5e0ff */
[----:B------:R-:W-:Y:S02]  /*1a70*/  LOP3.LUT R53, R22, R53, R16, 0x96, !PT ;  /* 0x0000003516357212 */ /* 0x000fe400078e9610 */
[----:B----4-:R-:W-:Y:S02]  /*1a80*/  PRMT R16, R12, 0x7771, RZ ;  /* 0x000077710c107816 */ /* 0x010fe400000000ff */
[C-C-:B------:R-:W-:Y:S02]  /*1a90*/  SHF.L.W.U32.HI R52, R36.reuse, 0x1f, R39.reuse ;  /* 0x0000001f24347819 */ /* 0x140fe40000010e27 */
[C-C-:B------:R-:W-:Y:S02]  /*1aa0*/  SHF.L.W.U32.HI R19, R36.reuse, 0x18, R39.reuse ;  /* 0x0000001824137819 */ /* 0x140fe40000010e27 */
[----:B------:R-:W-:-:S02]  /*1ab0*/  SHF.R.U64 R21, R36, 0x7, R39 ;  /* 0x0000000724157819 */ /* 0x000fc40000001227 */
[----:B------:R-:W-:Y:S01]  /*1ac0*/  LOP3.LUT R43, R40, 0xd16e48e2, RZ, 0xc0, !PT ;  /* 0xd16e48e2282b7812 */ /* 0x000fe200078ec0ff */
[----:B------:R-:W-:Y:S01]  /*1ad0*/  IMAD.U32 R16, R16, 0x10000, RZ ;  /* 0x0001000010107824 */ /* 0x000fe200078e00ff */
[----:B------:R-:W-:Y:S02]  /*1ae0*/  IADD3.X R41, PT, PT, R47, 0x5bf2cd1e, RZ, P2, !PT ;  /* 0x5bf2cd1e2f297810 */ /* 0x000fe400017fe4ff */
[----:B------:R-:W-:Y:S02]  /*1af0*/  LOP3.LUT R52, R21, R52, R19, 0x96, !PT ;  /* 0x0000003415347212 */ /* 0x000fe400078e9613 */
[----:B------:R-:W-:Y:S02]  /*1b00*/  IADD3.X R43, PT, PT, R47, R18, R43, P0, P1 ;  /* 0x000000122f2b7210 */ /* 0x000fe400007e242b */
[C-C-:B------:R-:W-:Y:S02]  /*1b10*/  SHF.L.W.U32.HI R18, R41.reuse, 0x12, R38.reuse ;  /* 0x0000001229127819 */ /* 0x140fe40000010e26 */
[----:B------:R-:W-:-:S02]  /*1b20*/  SHF.L.W.U32.HI R21, R41, 0xe, R38 ;  /* 0x0000000e29157819 */ /* 0x000fc40000010e26 */
[----:B------:R-:W-:Y:S02]  /*1b30*/  SHF.L.W.U32.HI R22, R38, 0x17, R41 ;  /* 0x0000001726167819 */ /* 0x000fe40000010e29 */
[----:B------:R-:W-:Y:S02]  /*1b40*/  IADD3 R33, P0, PT, -R33, 0x6294a69, RZ ;  /* 0x06294a6921217810 */ /* 0x000fe40007f1e1ff */
[----:B------:R-:W-:Y:S02]  /*1b50*/  LOP3.LUT R55, R16, 0xff0000, RZ, 0xc0, !PT ;  /* 0x00ff000010377812 */ /* 0x000fe400078ec0ff */
[----:B------:R-:W-:Y:S02]  /*1b60*/  PRMT R16, R14, 0x7771, RZ ;  /* 0x000077710e107816 */ /* 0x000fe400000000ff */
[----:B------:R-:W-:Y:S02]  /*1b70*/  LOP3.LUT R50, R22, R18, R21, 0x96, !PT ;  /* 0x0000001216327212 */ /* 0x000fe400078e9615 */
[----:B------:R-:W-:-:S02]  /*1b80*/  SHF.L.W.U32.HI R19, R38, 0x12, R41 ;  /* 0x0000001226137819 */ /* 0x000fc40000010e29 */
[----:B------:R-:W-:Y:S02]  /*1b90*/  SHF.L.W.U32.HI R20, R38, 0xe, R41 ;  /* 0x0000000e26147819 */ /* 0x000fe40000010e29 */
[----:B------:R-:W-:Y:S02]  /*1ba0*/  SHF.L.W.U32.HI R23, R41, 0x17, R38 ;  /* 0x0000001729177819 */ /* 0x000fe40000010e26 */
[----:B------:R-:W-:Y:S02]  /*1bb0*/  PRMT R18, R12, 0x7770, RZ ;  /* 0x000077700c127816 */ /* 0x000fe400000000ff */
[----:B------:R-:W-:Y:S01]  /*1bc0*/  IADD3.X R47, PT, PT, ~R47, 0x240d32e1, RZ, P0, !PT ;  /* 0x240d32e12f2f7810 */ /* 0x000fe200007fe5ff */
[----:B------:R-:W-:Y:S01]  /*1bd0*/  IMAD.U32 R21, R16, 0x10000, RZ ;  /* 0x0001000010157824 */ /* 0x000fe200078e00ff */
[----:B------:R-:W-:Y:S02]  /*1be0*/  LOP3.LUT R28, R38, R35, RZ, 0xc0, !PT ;  /* 0x00000023261c7212 */ /* 0x000fe400078ec0ff */
[----:B------:R-:W-:-:S02]  /*1bf0*/  IADD3 R42, P0, PT, R42, 0x7bca3e73, RZ ;  /* 0x7bca3e732a2a7810 */ /* 0x000fc40007f1e0ff */
[----:B------:R-:W-:Y:S02]  /*1c00*/  LOP3.LUT R46, R23, R19, R20, 0x96, !PT ;  /* 0x00000013172e7212 */ /* 0x000fe400078e9614 */
[----:B------:R-:W-:Y:S02]  /*1c10*/  PRMT R55, R55, 0x4210, R18 ;  /* 0x0000421037377816 */ /* 0x000fe40000000012 */
[----:B------:R-:W-:Y:S02]  /*1c20*/  LOP3.LUT R20, R41, R34, RZ, 0xc0, !PT ;  /* 0x0000002229147212 */ /* 0x000fe400078ec0ff */
[----:B------:R-:W-:Y:S02]  /*1c30*/  PRMT R18, R12, 0x7772, RZ ;  /* 0x000077720c127816 */ /* 0x000fe400000000ff */
[----:B------:R-:W-:Y:S02]  /*1c40*/  IADD3.X R43, PT, PT, R43, 0x49857fb1, RZ, P0, !PT ;  /* 0x49857fb12b2b7810 */ /* 0x000fe400007fe4ff */
[----:B------:R-:W-:-:S02]  /*1c50*/  LOP3.LUT R33, R28, 0xade682d1, R33, 0xf8, !PT ;  /* 0xade682d11c217812 */ /* 0x000fc400078ef821 */
[----:B------:R-:W-:Y:S01]  /*1c60*/  PRMT R16, R14, 0x7770, RZ ;  /* 0x000077700e107816 */ /* 0x000fe200000000ff */
[----:B------:R-:W4:Y:S01]  /*1c70*/  LDL.128 R28, [R1+0x20] ;  /* 0x00002000011c7983 */ /* 0x000f220000100c00 */
[----:B------:R-:W-:Y:S01]  /*1c80*/  LOP3.LUT R21, R21, 0xff0000, RZ, 0xc0, !PT ;  /* 0x00ff000015157812 */ /* 0x000fe200078ec0ff */
[----:B------:R-:W-:Y:S01]  /*1c90*/  IMAD.SHL.U32 R18, R18, 0x100, RZ ;  /* 0x0000010012127824 */ /* 0x000fe200078e00ff */
[----:B------:R-:W-:Y:S02]  /*1ca0*/  LOP3.LUT R47, R20, 0x510e527f, R47, 0xf8, !PT ;  /* 0x510e527f142f7812 */ /* 0x000fe400078ef82f */
[----:B------:R-:W-:Y:S02]  /*1cb0*/  SHF.L.W.U32.HI R64, R42, 0x4, R43 ;  /* 0x000000042a407819 */ /* 0x000fe40000010e2b */
[C-C-:B------:R-:W-:Y:S02]  /*1cc0*/  SHF.L.W.U32.HI R19, R43.reuse, 0x1e, R42.reuse ;  /* 0x0000001e2b137819 */ /* 0x140fe40000010e2a */
[----:B------:R-:W-:-:S02]  /*1cd0*/  SHF.L.W.U32.HI R20, R43, 0x19, R42 ;  /* 0x000000192b147819 */ /* 0x000fc40000010e2a */
[----:B------:R-:W-:Y:S02]  /*1ce0*/  PRMT R49, R21, 0x4210, R16 ;  /* 0x0000421015317816 */ /* 0x000fe40000000010 */
[----:B------:R-:W-:Y:S02]  /*1cf0*/  PRMT R16, R12, 0x7773, RZ ;  /* 0x000077730c107816 */ /* 0x000fe400000000ff */
[----:B------:R-:W-:Y:S02]  /*1d00*/  LOP3.LUT R64, R20, R64, R19, 0x96, !PT ;  /* 0x0000004014407212 */ /* 0x000fe400078e9613 */
[----:B------:R-:W-:Y:S02]  /*1d10*/  PRMT R12, R14, 0x7772, RZ ;  /* 0x000077720e0c7816 */ /* 0x000fe400000000ff */
[----:B------:R-:W-:Y:S02]  /*1d20*/  LOP3.LUT R55, R55, 0xff00, R18, 0xf8, !PT ;  /* 0x0000ff0037377812 */ /* 0x000fe400078ef812 */
[----:B------:R-:W-:-:S02]  /*1d30*/  PRMT R20, R13, 0x7771, RZ ;  /* 0x000077710d147816 */ /* 0x000fc400000000ff */
[C---:B------:R-:W-:Y:S02]  /*1d40*/  PRMT R18, R13.reuse, 0x7770, RZ ;  /* 0x000077700d127816 */ /* 0x040fe400000000ff */
[----:B------:R-:W-:Y:S01]  /*1d50*/  PRMT R21, R13, 0x7772, RZ ;  /* 0x000077720d157816 */ /* 0x000fe200000000ff */
[----:B------:R-:W-:Y:S01]  /*1d60*/  IMAD.SHL.U32 R32, R12, 0x100, RZ ;  /* 0x000001000c207824 */ /* 0x000fe200078e00ff */
[----:B------:R-:W-:Y:S01]  /*1d70*/  SHF.L.W.U32.HI R12, R43, 0x4, R42 ;  /* 0x000000042b0c7819 */ /* 0x000fe20000010e2a */
[----:B------:R-:W-:Y:S01]  /*1d80*/  IMAD.WIDE.U32 R44, R20, 0x10000, RZ ;  /* 0x00010000142c7825 */ /* 0x000fe200078e00ff */
[C-C-:B------:R-:W-:Y:S02]  /*1d90*/  SHF.L.W.U32.HI R23, R42.reuse, 0x1e, R43.reuse ;  /* 0x0000001e2a177819 */ /* 0x140fe40000010e2b */
[----:B------:R-:W-:Y:S01]  /*1da0*/  SHF.L.W.U32.HI R22, R42, 0x19, R43 ;  /* 0x000000192a167819 */ /* 0x000fe20000010e2b */
[----:B------:R-:W-:-:S04]  /*1db0*/  IMAD.WIDE.U32 R18, R18, 0x1000000, RZ ;  /* 0x0100000012127825 */ /* 0x000fc800078e00ff */
[----:B------:R-:W-:Y:S01]  /*1dc0*/  IMAD.WIDE.U32 R20, R21, 0x100, RZ ;  /* 0x0000010015147825 */ /* 0x000fe200078e00ff */
[----:B------:R-:W-:Y:S02]  /*1dd0*/  LOP3.LUT R65, R22, R12, R23, 0x96, !PT ;  /* 0x0000000c16417212 */ /* 0x000fe400078e9617 */
[----:B------:R-:W-:Y:S02]  /*1de0*/  LOP3.LUT R23, R55, 0xff, R16, 0xf8, !PT ;  /* 0x000000ff37177812 */ /* 0x000fe400078ef810 */
[----:B------:R-:W-:Y:S02]  /*1df0*/  LOP3.LUT R55, R20, R18, R44, 0xfe, !PT ;  /* 0x0000001214377212 */ /* 0x000fe400078efe2c */
[C---:B------:R-:W-:Y:S02]  /*1e00*/  PRMT R12, R15.reuse, 0x7770, RZ ;  /* 0x000077700f0c7816 */ /* 0x040fe400000000ff */
[C---:B------:R-:W-:Y:S02]  /*1e10*/  PRMT R18, R15.reuse, 0x7771, RZ ;  /* 0x000077710f127816 */ /* 0x040fe400000000ff */
[----:B------:R-:W-:-:S02]  /*1e20*/  PRMT R22, R15, 0x7772, RZ ;  /* 0x000077720f167816 */ /* 0x000fc400000000ff */
[----:B------:R-:W-:Y:S02]  /*1e30*/  LOP3.LUT R49, R49, 0xff00, R32, 0xf8, !PT ;  /* 0x0000ff0031317812 */ /* 0x000fe400078ef820 */
[----:B------:R-:W-:Y:S02]  /*1e40*/  PRMT R14, R14, 0x7773, RZ ;  /* 0x000077730e0e7816 */ /* 0x000fe400000000ff */
[----:B------:R-:W-:Y:S02]  /*1e50*/  LOP3.LUT R45, R45, R23, R19, 0xfe, !PT ;  /* 0x000000172d2d7212 */ /* 0x000fe400078efe13 */
[----:B------:R-:W-:Y:S01]  /*1e60*/  PRMT R44, R13, 0x7773, RZ ;  /* 0x000077730d2c7816 */ /* 0x000fe200000000ff */
[----:B------:R-:W-:Y:S01]  /*1e70*/  IMAD.WIDE.U32 R12, R12, 0x1000000, RZ ;  /* 0x010000000c0c7825 */ /* 0x000fe200078e00ff */
[----:B------:R-:W-:-:S03]  /*1e80*/  LOP3.LUT R49, R49, 0xff, R14, 0xf8, !PT ;  /* 0x000000ff31317812 */ /* 0x000fc600078ef80e */
[----:B------:R-:W-:Y:S01]  /*1e90*/  IMAD.WIDE.U32 R18, R18, 0x10000, RZ ;  /* 0x0001000012127825 */ /* 0x000fe200078e00ff */
[----:B------:R-:W-:-:S03]  /*1ea0*/  LOP3.LUT R44, R55, 0xff, R44, 0xf8, !PT ;  /* 0x000000ff372c7812 */ /* 0x000fc600078ef82c */
[----:B------:R-:W-:Y:S01]  /*1eb0*/  IMAD.WIDE.U32 R22, R22, 0x100, RZ ;  /* 0x0000010016167825 */ /* 0x000fe200078e00ff */
[----:B------:R-:W-:Y:S02]  /*1ec0*/  LOP3.LUT R45, R45, R21, RZ, 0xfc, !PT ;  /* 0x000000152d2d7212 */ /* 0x000fe400078efcff */
[----:B------:R-:W-:Y:S02]  /*1ed0*/  PRMT R48, R15, 0x7773, RZ ;  /* 0x000077730f307816 */ /* 0x000fe400000000ff */
[----:B-----5:R-:W-:Y:S02]  /*1ee0*/  IADD3 R33, P0, P1, R33, UR44, R46 ;  /* 0x0000002c21217c10 */ /* 0x020fe4000f91e02e */
[----:B------:R-:W-:Y:S02]  /*1ef0*/  LOP3.LUT R15, R22, R12, R18, 0xfe, !PT ;  /* 0x0000000c160f7212 */ /* 0x000fe400078efe12 */
[----:B------:R-:W-:Y:S02]  /*1f00*/  LOP3.LUT R49, R19, R49, R13, 0xfe, !PT ;  /* 0x0000003113317212 */ /* 0x000fe400078efe0d */
[----:B------:R-:W-:-:S02]  /*1f10*/  SHF.L.W.U32.HI R46, R44, 0x1f, R45 ;  /* 0x0000001f2c2e7819 */ /* 0x000fc40000010e2d */
[C-C-:B------:R-:W-:Y:S02]  /*1f20*/  SHF.L.W.U32.HI R13, R44.reuse, 0x18, R45.reuse ;  /* 0x000000182c0d7819 */ /* 0x140fe40000010e2d */
[----:B------:R-:W-:Y:S02]  /*1f30*/  SHF.R.U64 R12, R44, 0x7, R45 ;  /* 0x000000072c0c7819 */ /* 0x000fe4000000122d */
[----:B------:R-:W-:Y:S02]  /*1f40*/  IADD3.X R32, PT, PT, R47, UR45, R50, P0, P1 ;  /* 0x0000002d2f207c10 */ /* 0x000fe400087e2432 */
[----:B------:R-:W-:Y:S02]  /*1f50*/  LOP3.LUT R48, R15, 0xff, R48, 0xf8, !PT ;  /* 0x000000ff0f307812 */ /* 0x000fe400078ef830 */
[----:B------:R-:W-:Y:S02]  /*1f60*/  LOP3.LUT R46, R12, R46, R13, 0x96, !PT ;  /* 0x0000002e0c2e7212 */ /* 0x000fe400078e960d */
[----:B------:R-:W-:-:S02]  /*1f70*/  SHF.L.W.U32.HI R50, R45, 0x1f, R44 ;  /* 0x0000001f2d327819 */ /* 0x000fc40000010e2c */
[----:B------:R-:W-:Y:S02]  /*1f80*/  SHF.L.W.U32.HI R15, R45, 0x18, R44 ;  /* 0x000000182d0f7819 */ /* 0x000fe40000010e2c */
[----:B------:R-:W-:Y:S02]  /*1f90*/  SHF.R.U32.HI R18, RZ, 0x7, R45 ;  /* 0x00000007ff127819 */ /* 0x000fe4000001162d */
[----:B---3--:R-:W-:Y:S02]  /*1fa0*/  PRMT R13, R8, 0x7771, RZ ;  /* 0x00007771080d7816 */ /* 0x008fe400000000ff */
[----:B------:R-:W-:Y:S02]  /*1fb0*/  PRMT R12, R10, 0x7771, RZ ;  /* 0x000077710a0c7816 */ /* 0x000fe400000000ff */
[----:B------:R-:W-:Y:S01]  /*1fc0*/  LOP3.LUT R49, R49, R23, RZ, 0xfc, !PT ;  /* 0x0000001731317212 */ /* 0x000fe200078efcff */
[----:B------:R-:W-:Y:S01]  /*1fd0*/  IMAD.U32 R13, R13, 0x10000, RZ ;  /* 0x000100000d0d7824 */ /* 0x000fe200078e00ff */
[----:B------:R-:W-:Y:S01]  /*1fe0*/  LOP3.LUT R50, R18, R50, R15, 0x96, !PT ;  /* 0x0000003212327212 */ /* 0x000fe200078e960f */
[----:B------:R-:W-:Y:S01]  /*1ff0*/  IMAD.U32 R15, R12, 0x10000, RZ ;  /* 0x000100000c0f7824 */ /* 0x000fe200078e00ff */
[----:B------:R-:W-:-:S02]  /*2000*/  SHF.L.W.U32.HI R47, R48, 0x1f, R49 ;  /* 0x0000001f302f7819 */ /* 0x000fc40000010e31 */
[C-C-:B------:R-:W-:Y:S02]  /*2010*/  SHF.L.W.U32.HI R14, R48.reuse, 0x18, R49.reuse ;  /* 0x00000018300e7819 */ /* 0x140fe40000010e31 */
[----:B------:R-:W-:Y:S02]  /*2020*/  SHF.R.U64 R16, R48, 0x7, R49 ;  /* 0x0000000730107819 */ /* 0x000fe40000001231 */
[----:B------:R-:W-:Y:S02]  /*2030*/  PRMT R12, R10, 0x7770, RZ ;  /* 0x000077700a0c7816 */ /* 0x000fe400000000ff */
[----:B------:R-:W-:Y:S02]  /*2040*/  LOP3.LUT R47, R16, R47, R14, 0x96, !PT ;  /* 0x0000002f102f7212 */ /* 0x000fe400078e960e */
[----:B------:R-:W-:Y:S02]  /*2050*/  LOP3.LUT R19, R13, 0xff0000, RZ, 0xc0, !PT ;  /* 0x00ff00000d137812 */ /* 0x000fe400078ec0ff */
[----:B------:R-:W-:-:S02]  /*2060*/  LOP3.LUT R15, R15, 0xff0000, RZ, 0xc0, !PT ;  /* 0x00ff00000f0f7812 */ /* 0x000fc400078ec0ff */
[C---:B------:R-:W-:Y:S02]  /*2070*/  PRMT R14, R8.reuse, 0x7770, RZ ;  /* 0x00007770080e7816 */ /* 0x040fe400000000ff */
[----:B------:R-:W-:Y:S02]  /*2080*/  PRMT R13, R8, 0x7772, RZ ;  /* 0x00007772080d7816 */ /* 0x000fe400000000ff */
[----:B------:R-:W-:Y:S02]  /*2090*/  IADD3 R57, P0, P1, R48, R52, R51 ;  /* 0x0000003430397210 */ /* 0x000fe4000791e033 */
[----:B------:R-:W-:Y:S02]  /*20a0*/  PRMT R23, R15, 0x4210, R12 ;  /* 0x000042100f177816 */ /* 0x000fe4000000000c */
[----:B------:R-:W-:Y:S01]  /*20b0*/  PRMT R51, R19, 0x4210, R14 ;  /* 0x0000421013337816 */ /* 0x000fe2000000000e */
[----:B------:R-:W-:Y:S01]  /*20c0*/  IMAD.SHL.U32 R14, R13, 0x100, RZ ;  /* 0x000001000d0e7824 */ /* 0x000fe200078e00ff */
[----:B------:R-:W-:-:S02]  /*20d0*/  PRMT R12, R10, 0x7772, RZ ;  /* 0x000077720a0c7816 */ /* 0x000fc400000000ff */
[----:B------:R-:W-:Y:S02]  /*20e0*/  PRMT R8, R8, 0x7773, RZ ;  /* 0x0000777308087816 */ /* 0x000fe400000000ff */
[----:B------:R-:W-:Y:S01]  /*20f0*/  LOP3.LUT R51, R51, 0xff00, R14, 0xf8, !PT ;  /* 0x0000ff0033337812 */ /* 0x000fe200078ef80e */
[----:B------:R-:W-:Y:S01]  /*2100*/  IMAD.SHL.U32 R12, R12, 0x100, RZ ;  /* 0x000001000c0c7824 */ /* 0x000fe200078e00ff */
[----:B------:R-:W-:Y:S02]  /*2110*/  SHF.L.W.U32.HI R52, R49, 0x1f, R48 ;  /* 0x0000001f31347819 */ /* 0x000fe40000010e30 */
[----:B------:R-:W-:Y:S02]  /*2120*/  LOP3.LUT R51, R51, 0xff, R8, 0xf8, !PT ;  /* 0x000000ff33337812 */ /* 0x000fe400078ef808 */
[----:B------:R-:W-:Y:S02]  /*2130*/  LOP3.LUT R23, R23, 0xff00, R12, 0xf8, !PT ;  /* 0x0000ff0017177812 */ /* 0x000fe400078ef80c */
[----:B------:R-:W-:-:S02]  /*2140*/  SHF.L.W.U32.HI R13, R49, 0x18, R48 ;  /* 0x00000018310d7819 */ /* 0x000fc40000010e30 */
[----:B------:R-:W-:Y:S02]  /*2150*/  SHF.R.U32.HI R15, RZ, 0x7, R49 ;  /* 0x00000007ff0f7819 */ /* 0x000fe40000011631 */
[C---:B------:R-:W-:Y:S02]  /*2160*/  PRMT R8, R9.reuse, 0x7770, RZ ;  /* 0x0000777009087816 */ /* 0x040fe400000000ff */
[C---:B------:R-:W-:Y:S02]  /*2170*/  PRMT R12, R9.reuse, 0x7771, RZ ;  /* 0x00007771090c7816 */ /* 0x040fe400000000ff */
[----:B------:R-:W-:Y:S02]  /*2180*/  PRMT R14, R9, 0x7772, RZ ;  /* 0x00007772090e7816 */ /* 0x000fe400000000ff */
[----:B------:R-:W-:Y:S02]  /*2190*/  IADD3.X R58, PT, PT, R49, R53, R54, P0, P1 ;  /* 0x00000035313a7210 */ /* 0x000fe400007e2436 */
[----:B------:R-:W-:Y:S01]  /*21a0*/  LOP3.LUT R52, R15, R52, R13, 0x96, !PT ;  /* 0x000000340f347212 */ /* 0x000fe200078e960d */
[----:B------:R-:W-:Y:S01]  /*21b0*/  IMAD.WIDE.U32 R12, R12, 0x10000, RZ ;  /* 0x000100000c0c7825 */ /* 0x000fe200078e00ff */
[----:B------:R-:W-:-:S02]  /*21c0*/  PRMT R56, R9, 0x7773, RZ ;  /* 0x0000777309387816 */ /* 0x000fc400000000ff */
[C---:B------:R-:W-:Y:S01]  /*21d0*/  PRMT R18, R11.reuse, 0x7770, RZ ;  /* 0x000077700b127816 */ /* 0x040fe200000000ff */
[----:B------:R-:W-:Y:S01]  /*21e0*/  IMAD.WIDE.U32 R8, R8, 0x1000000, RZ ;  /* 0x0100000008087825 */ /* 0x000fe200078e00ff */
[C---:B------:R-:W-:Y:S02]  /*21f0*/  PRMT R20, R11.reuse, 0x7771, RZ ;  /* 0x000077710b147816 */ /* 0x040fe400000000ff */
[C---:B------:R-:W-:Y:S01]  /*2200*/  PRMT R54, R11.reuse, 0x7772, RZ ;  /* 0x000077720b367816 */ /* 0x040fe200000000ff */
[----:B------:R-:W-:Y:S01]  /*2210*/  IMAD.WIDE.U32 R14, R14, 0x100, RZ ;  /* 0x000001000e0e7825 */ /* 0x000fe200078e00ff */
[----:B------:R-:W-:Y:S02]  /*2220*/  PRMT R10, R10, 0x7773, RZ ;  /* 0x000077730a0a7816 */ /* 0x000fe400000000ff */
[----:B------:R-:W-:Y:S01]  /*2230*/  PRMT R53, R11, 0x7773, RZ ;  /* 0x000077730b357816 */ /* 0x000fe200000000ff */
[----:B------:R-:W-:Y:S01]  /*2240*/  IMAD.WIDE.U32 R18, R18, 0x1000000, RZ ;  /* 0x0100000012127825 */ /* 0x000fe200078e00ff */
[----:B------:R-:W-:-:S02]  /*2250*/  LOP3.LUT R11, R23, 0xff, R10, 0xf8, !PT ;  /* 0x000000ff170b7812 */ /* 0x000fc400078ef80a */
[----:B------:R-:W-:Y:S01]  /*2260*/  LOP3.LUT R23, R14, R8, R12, 0xfe, !PT ;  /* 0x000000080e177212 */ /* 0x000fe200078efe0c */
[----:B------:R-:W-:-:S04]  /*2270*/  IMAD.WIDE.U32 R20, R20, 0x10000, RZ ;  /* 0x0001000014147825 */ /* 0x000fc800078e00ff */
[----:B------:R-:W-:Y:S01]  /*2280*/  IMAD.WIDE.U32 R54, R54, 0x100, RZ ;  /* 0x0000010036367825 */ /* 0x000fe200078e00ff */
[----:B------:R-:W-:Y:S02]  /*2290*/  LOP3.LUT R56, R23, 0xff, R56, 0xf8, !PT ;  /* 0x000000ff17387812 */ /* 0x000fe400078ef838 */
[----:B------:R-:W-:Y:S02]  /*22a0*/  LOP3.LUT R8, R54, R18, R20, 0xfe, !PT ;  /* 0x0000001236087212 */ /* 0x000fe400078efe14 */
[----:B------:R-:W-:Y:S02]  /*22b0*/  LOP3.LUT R54, R21, R11, R19, 0xfe, !PT ;  /* 0x0000000b15367212 */ /* 0x000fe400078efe13 */
[----:B------:R-:W3:Y:S01]  /*22c0*/  LDL.128 R20, [R1+0x30] ;  /* 0x0000300001147983 */ /* 0x000ee20000100c00 */
[----:B------:R-:W-:-:S04]  /*22d0*/  LOP3.LUT R51, R13, R51, R9, 0xfe, !PT ;  /* 0x000000330d337212 */ /* 0x000fc800078efe09 */
[----:B------:R-:W-:Y:S02]  /*22e0*/  LOP3.LUT R51, R51, R15, RZ, 0xfc, !PT ;  /* 0x0000000f33337212 */ /* 0x000fe400078efcff */
[----:B------:R-:W-:Y:S02]  /*22f0*/  LOP3.LUT R53, R8, 0xff, R53, 0xf8, !PT ;  /* 0x000000ff08357812 */ /* 0x000fe400078ef835 */
[----:B------:R-:W-:Y:S02]  /*2300*/  SHF.L.W.U32.HI R8, R51, 0xd, R56 ;  /* 0x0000000d33087819 */ /* 0x000fe40000010e38 */
[--C-:B------:R-:W-:Y:S02]  /*2310*/  SHF.L.W.U32.HI R11, R56, 0x3, R51.reuse ;  /* 0x00000003380b7819 */ /* 0x100fe40000010e33 */
[----:B------:R-:W-:Y:S02]  /*2320*/  SHF.R.U32.HI R18, RZ, 0x6, R51 ;  /* 0x00000006ff127819 */ /* 0x000fe40000011633 */
[----:B------:R-:W-:-:S02]  /*2330*/  LOP3.LUT R54, R54, R55, RZ, 0xfc, !PT ;  /* 0x0000003736367212 */ /* 0x000fc400078efcff */
[----:B------:R-:W-:Y:S02]  /*2340*/  LOP3.LUT R61, R18, R8, R11, 0x96, !PT ;  /* 0x00000008123d7212 */ /* 0x000fe400078e960b */
[C-C-:B------:R-:W-:Y:S02]  /*2350*/  SHF.L.W.U32.HI R9, R56.reuse, 0xd, R51.reuse ;  /* 0x0000000d38097819 */ /* 0x140fe40000010e33 */
[----:B------:R-:W-:Y:S02]  /*2360*/  SHF.L.W.U32.HI R10, R51, 0x3, R56 ;  /* 0x00000003330a7819 */ /* 0x000fe40000010e38 */
[----:B------:R-:W-:Y:S02]  /*2370*/  SHF.R.U64 R16, R56, 0x6, R51 ;  /* 0x0000000638107819 */ /* 0x000fe40000001233 */
[----:B------:R-:W-:Y:S02]  /*2380*/  SHF.L.W.U32.HI R13, R53, 0xd, R54 ;  /* 0x0000000d350d7819 */ /* 0x000fe40000010e36 */
[----:B------:R-:W-:-:S02]  /*2390*/  SHF.L.W.U32.HI R14, R54, 0x3, R53 ;  /* 0x00000003360e7819 */ /* 0x000fc40000010e35 */
[C-C-:B------:R-:W-:Y:S02]  /*23a0*/  SHF.R.U64 R15, R53.reuse, 0x6, R54.reuse ;  /* 0x00000006350f7819 */ /* 0x140fe40000001236 */
[----:B------:R-:W-:Y:S02]  /*23b0*/  SHF.L.W.U32.HI R12, R54, 0xd, R53 ;  /* 0x0000000d360c7819 */ /* 0x000fe40000010e35 */
[--C-:B------:R-:W-:Y:S02]  /*23c0*/  SHF.L.W.U32.HI R19, R53, 0x3, R54.reuse ;  /* 0x0000000335137819 */ /* 0x100fe40000010e36 */
[----:B------:R-:W-:Y:S02]  /*23d0*/  SHF.R.U32.HI R80, RZ, 0x6, R54 ;  /* 0x00000006ff507819 */ /* 0x000fe40000011636 */
[----:B------:R-:W-:Y:S02]  /*23e0*/  PRMT R8, R4, 0x7771, RZ ;  /* 0x0000777104087816 */ /* 0x000fe400000000ff */
[----:B------:R-:W-:-:S02]  /*23f0*/  LOP3.LUT R62, R16, R9, R10, 0x96, !PT ;  /* 0x00000009103e7212 */ /* 0x000fc400078e960a */
[----:B------:R-:W-:Y:S01]  /*2400*/  LOP3.LUT R79, R15, R13, R14, 0x96, !PT ;  /* 0x0000000d0f4f7212 */ /* 0x000fe200078e960e */
[----:B------:R-:W-:Y:S01]  /*2410*/  IMAD.U32 R8, R8, 0x10000, RZ ;  /* 0x0001000008087824 */ /* 0x000fe200078e00ff */
[----:B------:R-:W-:Y:S02]  /*2420*/  LOP3.LUT R80, R80, R12, R19, 0x96, !PT ;  /* 0x0000000c50507212 */ /* 0x000fe400078e9613 */
[C-C-:B------:R-:W-:Y:S02]  /*2430*/  SHF.L.W.U32.HI R59, R56.reuse, 0x1f, R51.reuse ;  /* 0x0000001f383b7819 */ /* 0x140fe40000010e33 */
[C-C-:B------:R-:W-:Y:S02]  /*2440*/  SHF.L.W.U32.HI R10, R56.reuse, 0x18, R51.reuse ;  /* 0x00000018380a7819 */ /* 0x140fe40000010e33 */
[----:B------:R-:W-:Y:S02]  /*2450*/  SHF.R.U64 R13, R56, 0x7, R51 ;  /* 0x00000007380d7819 */ /* 0x000fe40000001233 */
[----:B------:R-:W-:-:S02]  /*2460*/  SHF.L.W.U32.HI R55, R53, 0x1f, R54 ;  /* 0x0000001f35377819 */ /* 0x000fc40000010e36 */
[C-C-:B------:R-:W-:Y:S02]  /*2470*/  SHF.L.W.U32.HI R12, R53.reuse, 0x18, R54.reuse ;  /* 0x00000018350c7819 */ /* 0x140fe40000010e36 */
[----:B------:R-:W-:Y:S02]  /*2480*/  SHF.R.U64 R11, R53, 0x7, R54 ;  /* 0x00000007350b7819 */ /* 0x000fe40000001236 */
[C-C-:B------:R-:W-:Y:S02]  /*2490*/  SHF.L.W.U32.HI R16, R51.reuse, 0x1f, R56.reuse ;  /* 0x0000001f33107819 */ /* 0x140fe40000010e38 */
[----:B------:R-:W-:Y:S02]  /*24a0*/  SHF.L.W.U32.HI R9, R51, 0x18, R56 ;  /* 0x0000001833097819 */ /* 0x000fe40000010e38 */
[----:B------:R-:W-:Y:S02]  /*24b0*/  SHF.R.U32.HI R14, RZ, 0x7, R51 ;  /* 0x00000007ff0e7819 */ /* 0x000fe40000011633 */
[----:B------:R-:W-:-:S02]  /*24c0*/  LOP3.LUT R59, R13, R59, R10, 0x96, !PT ;  /* 0x0000003b0d3b7212 */ /* 0x000fc400078e960a */
[----:B------:R-:W-:Y:S02]  /*24d0*/  LOP3.LUT R55, R11, R55, R12, 0x96, !PT ;  /* 0x000000370b377212 */ /* 0x000fe400078e960c */
[----:B------:R-:W-:Y:S02]  /*24e0*/  LOP3.LUT R16, R14, R16, R9, 0x96, !PT ;  /* 0x000000100e107212 */ /* 0x000fe400078e9609 */
[C-C-:B------:R-:W-:Y:S02]  /*24f0*/  SHF.L.W.U32.HI R60, R54.reuse, 0x1f, R53.reuse ;  /* 0x0000001f363c7819 */ /* 0x140fe40000010e35 */
[----:B------:R-:W-:Y:S02]  /*2500*/  SHF.L.W.U32.HI R11, R54, 0x18, R53 ;  /* 0x00000018360b7819 */ /* 0x000fe40000010e35 */
[----:B------:R-:W-:Y:S02]  /*2510*/  SHF.R.U32.HI R10, RZ, 0x7, R54 ;  /* 0x00000007ff0a7819 */ /* 0x000fe40000011636 */
[----:B------:R-:W-:-:S02]  /*2520*/  IADD3 R57, P0, PT, R57, R62, RZ ;  /* 0x0000003e39397210 */ /* 0x000fc40007f1e0ff */
[----:B------:R-:W-:Y:S02]  /*2530*/  LOP3.LUT R12, R8, 0xff0000, RZ, 0xc0, !PT ;  /* 0x00ff0000080c7812 */ /* 0x000fe400078ec0ff */
[----:B------:R-:W-:Y:S02]  /*2540*/  PRMT R9, R4, 0x7770, RZ ;  /* 0x0000777004097816 */ /* 0x000fe400000000ff */
[----:B------:R-:W-:Y:S01]  /*2550*/  PRMT R8, R6, 0x7771, RZ ;  /* 0x0000777106087816 */ /* 0x000fe200000000ff */
[----:B------:R-:W-:Y:S01]  /*2560*/  IMAD.X R58, R58, 0x1, R61, P0 ;  /* 0x000000013a3a7824 */ /* 0x000fe200000e063d */
[----:B------:R-:W-:Y:S02]  /*2570*/  LOP3.LUT R60, R10, R60, R11, 0x96, !PT ;  /* 0x0000003c0a3c7212 */ /* 0x000fe400078e960b */
[----:B------:R-:W-:Y:S01]  /*2580*/  PRMT R73, R12, 0x4210, R9 ;  /* 0x000042100c497816 */ /* 0x000fe20000000009 */
[----:B------:R-:W-:Y:S01]  /*2590*/  IMAD.U32 R12, R8, 0x10000, RZ ;  /* 0x00010000080c7824 */ /* 0x000fe200078e00ff */
[----:B------:R-:W-:-:S02]  /*25a0*/  PRMT R10, R4, 0x7772, RZ ;  /* 0x00007772040a7816 */ /* 0x000fc400000000ff */
[----:B------:R-:W-:Y:S02]  /*25b0*/  SHF.L.W.U32.HI R61, R58, 0xd, R57 ;  /* 0x0000000d3a3d7819 */ /* 0x000fe40000010e39 */
[--C-:B------:R-:W-:Y:S01]  /*25c0*/  SHF.L.W.U32.HI R8, R57, 0x3, R58.reuse ;  /* 0x0000000339087819 */ /* 0x100fe20000010e3a */
[----:B------:R-:W-:Y:S01]  /*25d0*/  IMAD.SHL.U32 R10, R10, 0x100, RZ ;  /* 0x000001000a0a7824 */ /* 0x000fe200078e00ff */
[----:B------:R-:W-:Y:S02]  /*25e0*/  SHF.R.U32.HI R14, RZ, 0x6, R58 ;  /* 0x00000006ff0e7819 */ /* 0x000fe4000001163a */
[----:B------:R-:W-:Y:S02]  /*25f0*/  PRMT R9, R6, 0x7770, RZ ;  /* 0x0000777006097816 */ /* 0x000fe400000000ff */
[----:B------:R-:W-:Y:S02]  /*2600*/  LOP3.LUT R12, R12, 0xff0000, RZ, 0xc0, !PT ;  /* 0x00ff00000c0c7812 */ /* 0x000fe400078ec0ff */
[----:B------:R-:W-:-:S02]  /*2610*/  LOP3.LUT R61, R14, R61, R8, 0x96, !PT ;  /* 0x0000003d0e3d7212 */ /* 0x000fc400078e9608 */
[----:B------:R-:W-:Y:S02]  /*2620*/  PRMT R67, R12, 0x4210, R9 ;  /* 0x000042100c437816 */ /* 0x000fe40000000009 */
[----:B------:R-:W-:Y:S02]  /*2630*/  LOP3.LUT R73, R73, 0xff00, R10, 0xf8, !PT ;  /* 0x0000ff0049497812 */ /* 0x000fe400078ef80a */
[----:B------:R-:W-:Y:S02]  /*2640*/  PRMT R8, R6, 0x7772, RZ ;  /* 0x0000777206087816 */ /* 0x000fe400000000ff */
[C-C-:B------:R-:W-:Y:S02]  /*2650*/  SHF.L.W.U32.HI R72, R57.reuse, 0xd, R58.reuse ;  /* 0x0000000d39487819 */ /* 0x140fe40000010e3a */
[----:B------:R-:W-:Y:S02]  /*2660*/  SHF.L.W.U32.HI R11, R58, 0x3, R57 ;  /* 0x000000033a0b7819 */ /* 0x000fe40000010e39 */
[----:B------:R-:W-:-:S02]  /*2670*/  SHF.R.U64 R13, R57, 0x6, R58 ;  /* 0x00000006390d7819 */ /* 0x000fc4000000123a */
[C---:B------:R-:W-:Y:S02]  /*2680*/  PRMT R10, R5.reuse, 0x7770, RZ ;  /* 0x00007770050a7816 */ /* 0x040fe400000000ff */
[C---:B------:R-:W-:Y:S02]  /*2690*/  PRMT R12, R5.reuse, 0x7771, RZ ;  /* 0x00007771050c7816 */ /* 0x040fe400000000ff */
[----:B------:R-:W-:Y:S01]  /*26a0*/  PRMT R9, R5, 0x7772, RZ ;  /* 0x0000777205097816 */ /* 0x000fe200000000ff */
[----:B------:R-:W-:Y:S01]  /*26b0*/  IMAD.SHL.U32 R18, R8, 0x100, RZ ;  /* 0x0000010008127824 */ /* 0x000fe200078e00ff */
[----:B------:R-:W-:Y:S01]  /*26c0*/  LOP3.LUT R72, R13, R72, R11, 0x96, !PT ;  /* 0x000000480d487212 */ /* 0x000fe200078e960b */
[----:B------:R-:W-:Y:S01]  /*26d0*/  IMAD.WIDE.U32 R10, R10, 0x1000000, RZ ;  /* 0x010000000a0a7825 */ /* 0x000fe200078e00ff */
[C-C-:B------:R-:W-:Y:S02]  /*26e0*/  SHF.L.W.U32.HI R62, R57.reuse, 0x1f, R58.reuse ;  /* 0x0000001f393e7819 */ /* 0x140fe40000010e3a */
[C-C-:B------:R-:W-:Y:S01]  /*26f0*/  SHF.L.W.U32.HI R15, R57.reuse, 0x18, R58.reuse ;  /* 0x00000018390f7819 */ /* 0x140fe20000010e3a */
[----:B------:R-:W-:Y:S01]  /*2700*/  IMAD.WIDE.U32 R12, R12, 0x10000, RZ ;  /* 0x000100000c0c7825 */ /* 0x000fe200078e00ff */
[----:B------:R-:W-:-:S02]  /*2710*/  SHF.R.U64 R19, R57, 0x7, R58 ;  /* 0x0000000739137819 */ /* 0x000fc4000000123a */
[----:B------:R-:W-:Y:S01]  /*2720*/  PRMT R4, R4, 0x7773, RZ ;  /* 0x0000777304047816 */ /* 0x000fe200000000ff */
[----:B------:R-:W-:Y:S01]  /*2730*/  IMAD.WIDE.U32 R8, R9, 0x100, RZ ;  /* 0x0000010009087825 */ /* 0x000fe200078e00ff */
[----:B------:R-:W-:Y:S02]  /*2740*/  LOP3.LUT R62, R19, R62, R15, 0x96, !PT ;  /* 0x0000003e133e7212 */ /* 0x000fe400078e960f */
[----:B------:R-:W-:Y:S02]  /*2750*/  LOP3.LUT R73, R73, 0xff, R4, 0xf8, !PT ;  /* 0x000000ff49497812 */ /* 0x000fe400078ef804 */
[----:B------:R-:W-:Y:S02]  /*2760*/  LOP3.LUT R15, R8, R10, R12, 0xfe, !PT ;  /* 0x0000000a080f7212 */ /* 0x000fe400078efe0c */
[C---:B------:R-:W-:Y:S02]  /*2770*/  PRMT R10, R7.reuse, 0x7770, RZ ;  /* 0x00007770070a7816 */ /* 0x040fe400000000ff */
[----:B------:R-:W-:-:S02]  /*2780*/  PRMT R12, R7, 0x7771, RZ ;  /* 0x00007771070c7816 */ /* 0x000fc400000000ff */
[----:B------:R-:W-:Y:S02]  /*2790*/  PRMT R4, R7, 0x7772, RZ ;  /* 0x0000777207047816 */ /* 0x000fe400000000ff */
[----:B------:R-:W-:Y:S02]  /*27a0*/  PRMT R82, R5, 0x7773, RZ ;  /* 0x0000777305527816 */ /* 0x000fe400000000ff */
[----:B------:R-:W-:Y:S02]  /*27b0*/  LOP3.LUT R67, R67, 0xff00, R18, 0xf8, !PT ;  /* 0x0000ff0043437812 */ /* 0x000fe400078ef812 */
[----:B------:R-:W-:Y:S02]  /*27c0*/  LOP3.LUT R73, R13, R73, R11, 0xfe, !PT ;  /* 0x000000490d497212 */ /* 0x000fe400078efe0b */
[----:B------:R-:W-:Y:S01]  /*27d0*/  PRMT R6, R6, 0x7773, RZ ;  /* 0x0000777306067816 */ /* 0x000fe200000000ff */
[----:B------:R-:W-:Y:S01]  /*27e0*/  IMAD.WIDE.U32 R10, R10, 0x1000000, RZ ;  /* 0x010000000a0a7825 */ /* 0x000fe200078e00ff */
[----:B------:R-:W-:-:S03]  /*27f0*/  LOP3.LUT R82, R15, 0xff, R82, 0xf8, !PT ;  /* 0x000000ff0f527812 */ /* 0x000fc600078ef852 */
[----:B------:R-:W-:Y:S01]  /*2800*/  IMAD.WIDE.U32 R12, R12, 0x10000, RZ ;  /* 0x000100000c0c7825 */ /* 0x000fe200078e00ff */
[----:B------:R-:W-:-:S03]  /*2810*/  SHF.L.W.U32.HI R63, R58, 0x1f, R57 ;  /* 0x0000001f3a3f7819 */ /* 0x000fc60000010e39 */
[----:B------:R-:W-:Y:S01]  /*2820*/  IMAD.WIDE.U32 R4, R4, 0x100, RZ ;  /* 0x0000010004047825 */ /* 0x000fe200078e00ff */
[----:B------:R-:W-:Y:S02]  /*2830*/  SHF.L.W.U32.HI R14, R58, 0x18, R57 ;  /* 0x000000183a0e7819 */ /* 0x000fe40000010e39 */
[----:B------:R-:W-:Y:S02]  /*2840*/  SHF.R.U32.HI R66, RZ, 0x7, R58 ;  /* 0x00000007ff427819 */ /* 0x000fe4000001163a */
[----:B------:R-:W-:Y:S02]  /*2850*/  LOP3.LUT R67, R67, 0xff, R6, 0xf8, !PT ;  /* 0x000000ff43437812 */ /* 0x000fe400078ef806 */
[----:B------:R-:W-:Y:S02]  /*2860*/  LOP3.LUT R73, R73, R9, RZ, 0xfc, !PT ;  /* 0x0000000949497212 */ /* 0x000fe400078efcff */
[----:B------:R-:W-:Y:S02]  /*2870*/  IADD3 R33, P0, PT, R33, R82, RZ ;  /* 0x0000005221217210 */ /* 0x000fe40007f1e0ff */
[----:B------:R-:W-:-:S02]  /*2880*/  LOP3.LUT R9, R4, R10, R12, 0xfe, !PT ;  /* 0x0000000a04097212 */ /* 0x000fc400078efe0c */
[----:B------:R-:W-:Y:S02]  /*2890*/  LOP3.LUT R63, R66, R63, R14, 0x96, !PT ;  /* 0x0000003f423f7212 */ /* 0x000fe400078e960e */
[----:B------:R-:W-:Y:S02]  /*28a0*/  LOP3.LUT R67, R13, R67, R11, 0xfe, !PT ;  /* 0x000000430d437212 */ /* 0x000fe400078efe0b */
[C-C-:B------:R-:W-:Y:S02]  /*28b0*/  SHF.L.W.U32.HI R85, R82.reuse, 0x1f, R73.reuse ;  /* 0x0000001f52557819 */ /* 0x140fe40000010e49 */
[C-C-:B------:R-:W-:Y:S02]  /*28c0*/  SHF.L.W.U32.HI R4, R82.reuse, 0x18, R73.reuse ;  /* 0x0000001852047819 */ /* 0x140fe40000010e49 */
[--C-:B------:R-:W-:Y:S01]  /*28d0*/  SHF.R.U64 R6, R82, 0x7, R73.reuse ;  /* 0x0000000752067819 */ /* 0x100fe20000001249 */
[----:B------:R-:W-:Y:S01]  /*28e0*/  IMAD.X R32, R32, 0x1, R73, P0 ;  /* 0x0000000120207824 */ /* 0x000fe200000e0649 */
[----:B------:R-:W-:-:S02]  /*28f0*/  PRMT R66, R7, 0x7773, RZ ;  /* 0x0000777307427816 */ /* 0x000fc400000000ff */
[----:B------:R-:W-:Y:S02]  /*2900*/  LOP3.LUT R7, R37, 0xf3bcc908, R42, 0xe8, !PT ;  /* 0xf3bcc90825077812 */ /* 0x000fe400078ee82a */
[----:B------:R-:W-:Y:S02]  /*2910*/  IADD3 R78, P3, PT, R33, -0x4ff6eca6, RZ ;  /* 0xb009135a214e7810 */ /* 0x000fe40007f7e0ff */
[----:B------:R-:W-:Y:S02]  /*2920*/  LOP3.LUT R67, R67, R5, RZ, 0xfc, !PT ;  /* 0x0000000543437212 */ /* 0x000fe400078efcff */
[----:B------:R-:W-:Y:S02]  /*2930*/  LOP3.LUT R85, R6, R85, R4, 0x96, !PT ;  /* 0x0000005506557212 */ /* 0x000fe400078e9604 */
[C-C-:B------:R-:W-:Y:S02]  /*2940*/  SHF.L.W.U32.HI R84, R73.reuse, 0x1f, R82.reuse ;  /* 0x0000001f49547819 */ /* 0x140fe40000010e52 */
[----:B------:R-:W-:-:S02]  /*2950*/  SHF.L.W.U32.HI R5, R73, 0x18, R82 ;  /* 0x0000001849057819 */ /* 0x000fc40000010e52 */
[----:B------:R-:W-:Y:S02]  /*2960*/  SHF.R.U32.HI R4, RZ, 0x7, R73 ;  /* 0x00000007ff047819 */ /* 0x000fe40000011649 */
[----:B------:R-:W-:Y:S02]  /*2970*/  IADD3 R64, P1, P2, R33, R64, R7 ;  /* 0x0000004021407210 */ /* 0x000fe40007a3e007 */
[----:B------:R-:W-:Y:S02]  /*2980*/  LOP3.LUT R6, R40, 0x6a09e667, R43, 0xe8, !PT ;  /* 0x6a09e66728067812 */ /* 0x000fe400078ee82b */
[----:B------:R-:W-:Y:S02]  /*2990*/  IADD3.X R77, PT, PT, R32, 0x566d1711, RZ, P3, !PT ;  /* 0x566d1711204d7810 */ /* 0x000fe40001ffe4ff */
[----:B------:R-:W-:Y:S02]  /*29a0*/  LOP3.LUT R84, R4, R84, R5, 0x96, !PT ;  /* 0x0000005404547212 */ /* 0x000fe400078e9605 */
[----:B------:R-:W-:-:S02]  /*29b0*/  LOP3.LUT R66, R9, 0xff, R66, 0xf8, !PT ;  /* 0x000000ff09427812 */ /* 0x000fc400078ef842 */
[----:B------:R-:W-:Y:S02]  /*29c0*/  IADD3 R4, P4, PT, -R33, 0x4ff6eca5, RZ ;  /* 0x4ff6eca521047810 */ /* 0x000fe40007f9e1ff */
[----:B------:R-:W-:Y:S02]  /*29d0*/  LOP3.LUT R13, R78, R38, RZ, 0xc0, !PT ;  /* 0x000000264e0d7212 */ /* 0x000fe400078ec0ff */
[----:B------:R-:W-:Y:S02]  /*29e0*/  IADD3.X R65, PT, PT, R32, R65, R6, P1, P2 ;  /* 0x0000004120417210 */ /* 0x000fe40000fe4406 */
[----:B------:R-:W-:Y:S02]  /*29f0*/  IADD3 R69, P0, PT, R64, 0x2b3e6c1f, RZ ;  /* 0x2b3e6c1f40457810 */ /* 0x000fe40007f1e0ff */
[C-C-:B------:R-:W-:Y:S02]  /*2a00*/  SHF.L.W.U32.HI R5, R78.reuse, 0x12, R77.reuse ;  /* 0x000000124e057819 */ /* 0x140fe40000010e4d */
[----:B------:R-:W-:-:S02]  /*2a10*/  SHF.L.W.U32.HI R6, R78, 0xe, R77 ;  /* 0x0000000e4e067819 */ /* 0x000fc40000010e4d */
[----:B------:R-:W-:Y:S02]  /*2a20*/  SHF.L.W.U32.HI R9, R77, 0x17, R78 ;  /* 0x000000174d097819 */ /* 0x000fe40000010e4e */
[----:B------:R-:W-:Y:S02]  /*2a30*/  LOP3.LUT R13, R13, R35, R4, 0xf8, !PT ;  /* 0x000000230d0d7212 */ /* 0x000fe400078ef804 */
[----:B------:R-:W-:Y:S02]  /*2a40*/  IADD3.X R64, PT, PT, R65, -0x64fa9774, RZ, P0, !PT ;  /* 0x9b05688c41407810 */ /* 0x000fe400007fe4ff */
[----:B------:R-:W-:Y:S02]  /*2a50*/  IADD3.X R15, PT, PT, ~R32, -0x566d1712, RZ, P4, !PT ;  /* 0xa992e8ee200f7810 */ /* 0x000fe400027fe5ff */
[C---:B------:R-:W-:Y:S02]  /*2a60*/  LOP3.LUT R14, R77.reuse, R41, RZ, 0xc0, !PT ;  /* 0x000000294d0e7212 */ /* 0x040fe400078ec0ff */
[----:B------:R-:W-:-:S02]  /*2a70*/  SHF.L.W.U32.HI R4, R77, 0x12, R78 ;  /* 0x000000124d047819 */ /* 0x000fc40000010e4e */
[----:B------:R-:W-:Y:S02]  /*2a80*/  SHF.L.W.U32.HI R7, R77, 0xe, R78 ;  /* 0x0000000e4d077819 */ /* 0x000fe40000010e4e */
[----:B------:R-:W-:Y:S02]  /*2a90*/  SHF.L.W.U32.HI R8, R78, 0x17, R77 ;  /* 0x000000174e087819 */ /* 0x000fe40000010e4d */
[----:B------:R-:W-:Y:S02]  /*2aa0*/  LOP3.LUT R6, R9, R5, R6, 0x96, !PT ;  /* 0x0000000509067212 */ /* 0x000fe400078e9606 */
[----:B------:R-:W-:Y:S02]  /*2ab0*/  SHF.L.W.U32.HI R10, R69, 0x4, R64 ;  /* 0x00000004450a7819 */ /* 0x000fe40000010e40 */
[C-C-:B------:R-:W-:Y:S02]  /*2ac0*/  SHF.L.W.U32.HI R11, R64.reuse, 0x1e, R69.reuse ;  /* 0x0000001e400b7819 */ /* 0x140fe40000010e45 */
[----:B------:R-:W-:-:S02]  /*2ad0*/  SHF.L.W.U32.HI R12, R64, 0x19, R69 ;  /* 0x00000019400c7819 */ /* 0x000fc40000010e45 */
[----:B------:R-:W-:Y:S02]  /*2ae0*/  LOP3.LUT R19, R8, R4, R7, 0x96, !PT ;  /* 0x0000000408137212 */ /* 0x000fe400078e9607 */
[----:B------:R-:W-:Y:S02]  /*2af0*/  LOP3.LUT R14, R14, R34, R15, 0xf8, !PT ;  /* 0x000000220e0e7212 */ /* 0x000fe400078ef80f */
[----:B------:R-:W-:Y:S02]  /*2b00*/  IADD3 R9, P0, P1, R13, UR46, R6 ;  /* 0x0000002e0d097c10 */ /* 0x000fe4000f91e006 */
[----:B------:R-:W-:Y:S02]  /*2b10*/  LOP3.LUT R10, R12, R10, R11, 0x96, !PT ;  /* 0x0000000a0c0a7212 */ /* 0x000fe400078e960b */
[----:B------:R-:W-:Y:S02]  /*2b20*/  IADD3 R8, P2, PT, R9, R66, RZ ;  /* 0x0000004209087210 */ /* 0x000fe40007f5e0ff */
[----:B------:R-:W-:-:S02]  /*2b30*/  IADD3.X R12, PT, PT, R14, UR47, R19, P0, P1 ;  /* 0x0000002f0e0c7c10 */ /* 0x000fc400087e2413 */
[C-C-:B------:R-:W-:Y:S02]  /*2b40*/  SHF.L.W.U32.HI R83, R66.reuse, 0x1f, R67.reuse ;  /* 0x0000001f42537819 */ /* 0x140fe40000010e43 */
[--C-:B------:R-:W-:Y:S01]  /*2b50*/  SHF.L.W.U32.HI R4, R66, 0x18, R67.reuse ;  /* 0x0000001842047819 */ /* 0x100fe20000010e43 */
[--C-:B------:R-:W-:Y:S01]  /*2b60*/  IMAD.X R12, R12, 0x1, R67.reuse, P2 ;  /* 0x000000010c0c7824 */ /* 0x100fe200010e0643 */
[----:B------:R-:W-:Y:S02]  /*2b70*/  SHF.R.U64 R11, R66, 0x7, R67 ;  /* 0x00000007420b7819 */ /* 0x000fe40000001243 */
[----:B------:R-:W-:Y:S02]  /*2b80*/  SHF.L.W.U32.HI R5, R64, 0x4, R69 ;  /* 0x0000000440057819 */ /* 0x000fe40000010e45 */
[C-C-:B------:R-:W-:Y:S02]  /*2b90*/  SHF.L.W.U32.HI R6, R69.reuse, 0x1e, R64.reuse ;  /* 0x0000001e45067819 */ /* 0x140fe40000010e40 */
[----:B------:R-:W-:-:S02]  /*2ba0*/  SHF.L.W.U32.HI R7, R69, 0x19, R64 ;  /* 0x0000001945077819 */ /* 0x000fc40000010e40 */
[----:B------:R-:W-:Y:S02]  /*2bb0*/  LOP3.LUT R65, R42, R37, R69, 0xe8, !PT ;  /* 0x000000252a417212 */ /* 0x000fe400078ee845 */
[C---:B------:R-:W-:Y:S02]  /*2bc0*/  IADD3 R75, P3, PT, R8.reuse, -0x5e5cb427, RZ ;  /* 0xa1a34bd9084b7810 */ /* 0x040fe40007f7e0ff */
[----:B------:R-:W-:Y:S02]  /*2bd0*/  LOP3.LUT R83, R11, R83, R4, 0x96, !PT ;  /* 0x000000530b537212 */ /* 0x000fe400078e9604 */
[----:B------:R-:W-:Y:S02]  /*2be0*/  LOP3.LUT R9, R7, R5, R6, 0x96, !PT ;  /* 0x0000000507097212 */ /* 0x000fe400078e9606 */
[----:B------:R-:W-:Y:S02]  /*2bf0*/  IADD3 R65, P0, P1, R8, R10, R65 ;  /* 0x0000000a08417210 */ /* 0x000fe4000791e041 */
[----:B------:R-:W-:-:S02]  /*2c00*/  SHF.L.W.U32.HI R74, R67, 0x1f, R66 ;  /* 0x0000001f434a7819 */ /* 0x000fc40000010e42 */
[----:B------:R-:W-:Y:S02]  /*2c10*/  SHF.L.W.U32.HI R5, R67, 0x18, R66 ;  /* 0x0000001843057819 */ /* 0x000fe40000010e42 */
[----:B------:R-:W-:Y:S02]  /*2c20*/  SHF.R.U32.HI R4, RZ, 0x7, R67 ;  /* 0x00000007ff047819 */ /* 0x000fe40000011643 */
[----:B------:R-:W-:Y:S02]  /*2c30*/  LOP3.LUT R68, R43, R40, R64, 0xe8, !PT ;  /* 0x000000282b447212 */ /* 0x000fe400078ee840 */
[----:B------:R-:W-:Y:S02]  /*2c40*/  IADD3.X R76, PT, PT, R12, -0x44e7c719, RZ, P3, !PT ;  /* 0xbb1838e70c4c7810 */ /* 0x000fe40001ffe4ff */
[----:B------:R-:W-:Y:S02]  /*2c50*/  IADD3 R7, P2, PT, -R8, 0x5e5cb426, RZ ;  /* 0x5e5cb42608077810 */ /* 0x000fe40007f5e1ff */
[----:B------:R-:W-:-:S02]  /*2c60*/  LOP3.LUT R10, R75, R78, RZ, 0xc0, !PT ;  /* 0x0000004e4b0a7212 */ /* 0x000fc400078ec0ff */
[----:B------:R-:W-:Y:S02]  /*2c70*/  LOP3.LUT R74, R4, R74, R5, 0x96, !PT ;  /* 0x0000004a044a7212 */ /* 0x000fe400078e9605 */
[----:B------:R-:W-:Y:S02]  /*2c80*/  IADD3.X R68, PT, PT, R12, R9, R68, P0, P1 ;  /* 0x000000090c447210 */ /* 0x000fe400007e2444 */
[C-C-:B------:R-:W-:Y:S02]  /*2c90*/  SHF.L.W.U32.HI R5, R75.reuse, 0x12, R76.reuse ;  /* 0x000000124b057819 */ /* 0x140fe40000010e4c */
[----:B------:R-:W-:Y:S02]  /*2ca0*/  SHF.L.W.U32.HI R6, R75, 0xe, R76 ;  /* 0x0000000e4b067819 */ /* 0x000fe40000010e4c */
[----:B------:R-:W-:Y:S02]  /*2cb0*/  SHF.L.W.U32.HI R9, R76, 0x17, R75 ;  /* 0x000000174c097819 */ /* 0x000fe40000010e4b */
[----:B------:R-:W-:-:S02]  /*2cc0*/  LOP3.LUT R10, R10, R38, R7, 0xf8, !PT ;  /* 0x000000260a0a7212 */ /* 0x000fc400078ef807 */
[----:B------:R-:W-:Y:S02]  /*2cd0*/  IADD3 R65, P0, PT, R65, -0x52197d2f, RZ ;  /* 0xade682d141417810 */ /* 0x000fe40007f1e0ff */
[----:B------:R-:W-:Y:S02]  /*2ce0*/  IADD3.X R12, PT, PT, ~R12, 0x44e7c718, RZ, P2, !PT ;  /* 0x44e7c7180c0c7810 */ /* 0x000fe400017fe5ff */
[C-C-:B------:R-:W-:Y:S02]  /*2cf0*/  SHF.L.W.U32.HI R4, R76.reuse, 0x12, R75.reuse ;  /* 0x000000124c047819 */ /* 0x140fe40000010e4b */
[C---:B------:R-:W-:Y:S02]  /*2d00*/  SHF.L.W.U32.HI R7, R76.reuse, 0xe, R75 ;  /* 0x0000000e4c077819 */ /* 0x040fe40000010e4b */
[----:B------:R-:W-:Y:S02]  /*2d10*/  SHF.L.W.U32.HI R8, R75, 0x17, R76 ;  /* 0x000000174b087819 */ /* 0x000fe40000010e4c */
[----:B------:R-:W-:-:S02]  /*2d20*/  LOP3.LUT R11, R76, R77, RZ, 0xc0, !PT ;  /* 0x0000004d4c0b7212 */ /* 0x000fc400078ec0ff */
[----:B------:R-:W-:Y:S02]  /*2d30*/  LOP3.LUT R5, R9, R5, R6, 0x96, !PT ;  /* 0x0000000509057212 */ /* 0x000fe400078e9606 */
[----:B------:R-:W-:Y:S02]  /*2d40*/  IADD3.X R68, PT, PT, R68, 0x510e527f, RZ, P0, !PT ;  /* 0x510e527f44447810 */ /* 0x000fe400007fe4ff */
[----:B------:R-:W-:Y:S02]  /*2d50*/  LOP3.LUT R88, R8, R4, R7, 0x96, !PT ;  /* 0x0000000408587212 */ /* 0x000fe400078e9607 */
[----:B------:R-:W-:Y:S02]  /*2d60*/  LOP3.LUT R11, R11, R41, R12, 0xf8, !PT ;  /* 0x000000290b0b7212 */ /* 0x000fe400078ef80c */
[----:B------:R-:W-:-:S04]  /*2d70*/  IADD3 R81, P0, P1, R5, R10, R35 ;  /* 0x0000000a05517210 */ /* 0x000fc8000791e023 */
[----:B------:R-:W-:Y:S02]  /*2d80*/  IADD3.X R88, PT, PT, R88, R11, R34, P0, P1 ;  /* 0x0000000b58587210 */ /* 0x000fe400007e2422 */
[----:B------:R-:W5:Y:S01]  /*2d90*/  LDL.128 R32, [R1+0x60] ;  /* 0x0000600001207983 */ /* 0x000f620000100c00 */
[----:B--2---:R-:W-:Y:S02]  /*2da0*/  PRMT R5, R24, 0x7771, RZ ;  /* 0x0000777118057816 */ /* 0x004fe400000000ff */
[----:B------:R-:W-:Y:S02]  /*2db0*/  SHF.L.W.U32.HI R71, R65, 0x4, R68 ;  /* 0x0000000441477819 */ /* 0x000fe40000010e44 */
[C-C-:B------:R-:W-:Y:S01]  /*2dc0*/  SHF.L.W.U32.HI R6, R68.reuse, 0x1e, R65.reuse ;  /* 0x0000001e44067819 */ /* 0x140fe20000010e41 */
[----:B------:R-:W-:Y:S01]  /*2dd0*/  IMAD.U32 R8, R5, 0x10000, RZ ;  /* 0x0001000005087824 */ /* 0x000fe200078e00ff */
[----:B------:R-:W-:Y:S02]  /*2de0*/  SHF.L.W.U32.HI R7, R68, 0x19, R65 ;  /* 0x0000001944077819 */ /* 0x000fe40000010e41 */
[----:B------:R-:W-:-:S02]  /*2df0*/  PRMT R4, R26, 0x7771, RZ ;  /* 0x000077711a047816 */ /* 0x000fc400000000ff */
[----:B------:R-:W-:Y:S02]  /*2e00*/  LOP3.LUT R71, R7, R71, R6, 0x96, !PT ;  /* 0x0000004707477212 */ /* 0x000fe400078e9606 */
[----:B------:R-:W-:Y:S02]  /*2e10*/  PRMT R6, R24, 0x7770, RZ ;  /* 0x0000777018067816 */ /* 0x000fe400000000ff */
[----:B------:R-:W-:Y:S01]  /*2e20*/  LOP3.LUT R91, R8, 0xff0000, RZ, 0xc0, !PT ;  /* 0x00ff0000085b7812 */ /* 0x000fe200078ec0ff */
[----:B------:R-:W-:Y:S01]  /*2e30*/  IMAD.U32 R9, R4, 0x10000, RZ ;  /* 0x0001000004097824 */ /* 0x000fe200078e00ff */
[----:B------:R-:W-:Y:S02]  /*2e40*/  PRMT R12, R27, 0x7771, RZ ;  /* 0x000077711b0c7816 */ /* 0x000fe400000000ff */
[----:B------:R-:W-:Y:S02]  /*2e50*/  PRMT R91, R91, 0x4210, R6 ;  /* 0x000042105b5b7816 */ /* 0x000fe40000000006 */
[----:B------:R-:W-:-:S02]  /*2e60*/  PRMT R11, R27, 0x7770, RZ ;  /* 0x000077701b0b7816 */ /* 0x000fc400000000ff */
[----:B------:R-:W-:Y:S02]  /*2e70*/  PRMT R13, R27, 0x7772, RZ ;  /* 0x000077721b0d7816 */ /* 0x000fe400000000ff */
[----:B------:R-:W-:Y:S01]  /*2e80*/  PRMT R6, R26, 0x7772, RZ ;  /* 0x000077721a067816 */ /* 0x000fe200000000ff */
[----:B------:R-:W-:Y:S01]  /*2e90*/  IMAD.WIDE.U32 R18, R12, 0x10000, RZ ;  /* 0x000100000c127825 */ /* 0x000fe200078e00ff */
[----:B------:R-:W-:Y:S02]  /*2ea0*/  SHF.L.W.U32.HI R70, R68, 0x4, R65 ;  /* 0x0000000444467819 */ /* 0x000fe40000010e41 */
[C-C-:B------:R-:W-:Y:S02]  /*2eb0*/  SHF.L.W.U32.HI R5, R65.reuse, 0x1e, R68.reuse ;  /* 0x0000001e41057819 */ /* 0x140fe40000010e44 */
[----:B------:R-:W-:Y:S02]  /*2ec0*/  SHF.L.W.U32.HI R7, R65, 0x19, R68 ;  /* 0x0000001941077819 */ /* 0x000fe40000010e44 */
[----:B------:R-:W-:-:S02]  /*2ed0*/  PRMT R4, R26, 0x7770, RZ ;  /* 0x000077701a047816 */ /* 0x000fc400000000ff */
[----:B------:R-:W-:Y:S01]  /*2ee0*/  LOP3.LUT R9, R9, 0xff0000, RZ, 0xc0, !PT ;  /* 0x00ff000009097812 */ /* 0x000fe200078ec0ff */
[----:B------:R-:W-:Y:S01]  /*2ef0*/  IMAD.WIDE.U32 R14, R11, 0x1000000, RZ ;  /* 0x010000000b0e7825 */ /* 0x000fe200078e00ff */
[----:B------:R-:W-:-:S03]  /*2f00*/  PRMT R8, R24, 0x7772, RZ ;  /* 0x0000777218087816 */ /* 0x000fc600000000ff */
[----:B------:R-:W-:Y:S01]  /*2f10*/  IMAD.WIDE.U32 R12, R13, 0x100, RZ ;  /* 0x000001000d0c7825 */ /* 0x000fe200078e00ff */
[----:B------:R-:W-:Y:S02]  /*2f20*/  LOP3.LUT R70, R7, R70, R5, 0x96, !PT ;  /* 0x0000004607467212 */ /* 0x000fe400078e9605 */
[----:B------:R-:W-:Y:S01]  /*2f30*/  PRMT R89, R9, 0x4210, R4 ;  /* 0x0000421009597816 */ /* 0x000fe20000000004 */
[----:B------:R-:W-:Y:S01]  /*2f40*/  IMAD.SHL.U32 R6, R6, 0x100, RZ ;  /* 0x0000010006067824 */ /* 0x000fe200078e00ff */
[----:B------:R-:W-:Y:S01]  /*2f50*/  PRMT R7, R24, 0x7773, RZ ;  /* 0x0000777318077816 */ /* 0x000fe200000000ff */
[----:B------:R-:W-:Y:S01]  /*2f60*/  IMAD.SHL.U32 R24, R8, 0x100, RZ ;  /* 0x0000010008187824 */ /* 0x000fe200078e00ff */
[----:B------:R-:W-:Y:S02]  /*2f70*/  PRMT R5, R26, 0x7773, RZ ;  /* 0x000077731a057816 */ /* 0x000fe400000000ff */
[----:B------:R-:W-:Y:S02]  /*2f80*/  LOP3.LUT R87, R12, R14, R18, 0xfe, !PT ;  /* 0x0000000e0c577212 */ /* 0x000fe400078efe12 */
[----:B------:R-:W-:-:S02]  /*2f90*/  PRMT R9, R25, 0x7770, RZ ;  /* 0x0000777019097816 */ /* 0x000fc400000000ff */
[C---:B------:R-:W-:Y:S02]  /*2fa0*/  PRMT R10, R25.reuse, 0x7771, RZ ;  /* 0x00007771190a7816 */ /* 0x040fe400000000ff */
[----:B------:R-:W-:Y:S02]  /*2fb0*/  PRMT R26, R25, 0x7772, RZ ;  /* 0x00007772191a7816 */ /* 0x000fe400000000ff */
[----:B------:R-:W-:Y:S02]  /*2fc0*/  LOP3.LUT R12, R89, 0xff00, R6, 0xf8, !PT ;  /* 0x0000ff00590c7812 */ /* 0x000fe400078ef806 */
[----:B----4-:R-:W-:Y:S02]  /*2fd0*/  PRMT R6, R28, 0x7771, RZ ;  /* 0x000077711c067816 */ /* 0x010fe400000000ff */
[----:B------:R-:W-:Y:S01]  /*2fe0*/  LOP3.LUT R24, R91, 0xff00, R24, 0xf8, !PT ;  /* 0x0000ff005b187812 */ /* 0x000fe200078ef818 */
[----:B------:R-:W-:Y:S01]  /*2ff0*/  IMAD.WIDE.U32 R8, R9, 0x1000000, RZ ;  /* 0x0100000009087825 */ /* 0x000fe200078e00ff */
[----:B------:R-:W-:-:S03]  /*3000*/  PRMT R4, R27, 0x7773, RZ ;  /* 0x000077731b047816 */ /* 0x000fc600000000ff */
[----:B------:R-:W-:Y:S01]  /*3010*/  IMAD.WIDE.U32 R10, R10, 0x10000, RZ ;  /* 0x000100000a0a7825 */ /* 0x000fe200078e00ff */
[----:B------:R-:W-:-:S03]  /*3020*/  LOP3.LUT R7, R24, 0xff, R7, 0xf8, !PT ;  /* 0x000000ff18077812 */ /* 0x000fc600078ef807 */
[----:B------:R-:W-:Y:S01]  /*3030*/  IMAD.WIDE.U32 R26, R26, 0x100, RZ ;  /* 0x000001001a1a7825 */ /* 0x000fe200078e00ff */
[----:B------:R-:W-:-:S03]  /*3040*/  LOP3.LUT R4, R87, 0xff, R4, 0xf8, !PT ;  /* 0x000000ff57047812 */ /* 0x000fc600078ef804 */
[----:B------:R-:W-:Y:S01]  /*3050*/  IMAD.U32 R6, R6, 0x10000, RZ ;  /* 0x0001000006067824 */ /* 0x000fe200078e00ff */
[----:B------:R-:W-:Y:S02]  /*3060*/  LOP3.LUT R8, R26, R8, R10, 0xfe, !PT ;  /* 0x000000081a087212 */ /* 0x000fe400078efe0a */
[----:B------:R-:W-:Y:S02]  /*3070*/  LOP3.LUT R87, R12, 0xff, R5, 0xf8, !PT ;  /* 0x000000ff0c577812 */ /* 0x000fe400078ef805 */
[----:B------:R-:W-:Y:S02]  /*3080*/  LOP3.LUT R26, R11, R7, R9, 0xfe, !PT ;  /* 0x000000070b1a7212 */ /* 0x000fe400078efe09 */
[----:B------:R-:W-:Y:S02]  /*3090*/  LOP3.LUT R12, R6, 0xff0000, RZ, 0xc0, !PT ;  /* 0x00ff0000060c7812 */ /* 0x000fe400078ec0ff */
[C---:B------:R-:W-:Y:S02]  /*30a0*/  PRMT R7, R28.reuse, 0x7770, RZ ;  /* 0x000077701c077816 */ /* 0x040fe400000000ff */
[----:B------:R-:W-:-:S02]  /*30b0*/  PRMT R6, R28, 0x7772, RZ ;  /* 0x000077721c067816 */ /* 0x000fc400000000ff */
[----:B------:R-:W-:Y:S02]  /*30c0*/  PRMT R25, R25, 0x7773, RZ ;  /* 0x0000777319197816 */ /* 0x000fe400000000ff */
[----:B------:R-:W-:Y:S01]  /*30d0*/  PRMT R12, R12, 0x4210, R7 ;  /* 0x000042100c0c7816 */ /* 0x000fe20000000007 */
[----:B------:R-:W-:Y:S01]  /*30e0*/  IMAD.SHL.U32 R7, R6, 0x100, RZ ;  /* 0x0000010006077824 */ /* 0x000fe200078e00ff */
[----:B------:R-:W-:Y:S02]  /*30f0*/  LOP3.LUT R5, R8, 0xff, R25, 0xf8, !PT ;  /* 0x000000ff08057812 */ /* 0x000fe400078ef819 */
[C---:B------:R-:W-:Y:S02]  /*3100*/  PRMT R8, R29.reuse, 0x7770, RZ ;  /* 0x000077701d087816 */ /* 0x040fe400000000ff */
[C---:B------:R-:W-:Y:S02]  /*3110*/  PRMT R10, R29.reuse, 0x7771, RZ ;  /* 0x000077711d0a7816 */ /* 0x040fe400000000ff */
[----:B------:R-:W-:Y:S01]  /*3120*/  PRMT R6, R29, 0x7772, RZ ;  /* 0x000077721d067816 */ /* 0x000fe200000000ff */
[----:B------:R-:W-:Y:S01]  /*3130*/  IMAD.WIDE.U32 R8, R8, 0x1000000, RZ ;  /* 0x0100000008087825 */ /* 0x000fe200078e00ff */
[----:B------:R-:W-:-:S02]  /*3140*/  LOP3.LUT R25, R12, 0xff00, R7, 0xf8, !PT ;  /* 0x0000ff000c197812 */ /* 0x000fc400078ef807 */
[----:B------:R-:W-:Y:S01]  /*3150*/  LOP3.LUT R15, R19, R87, R15, 0xfe, !PT ;  /* 0x00000057130f7212 */ /* 0x000fe200078efe0f */
[----:B------:R-:W-:Y:S01]  /*3160*/  IMAD.WIDE.U32 R10, R10, 0x10000, RZ ;  /* 0x000100000a0a7825 */ /* 0x000fe200078e00ff */
[----:B------:R-:W-:-:S03]  /*3170*/  LOP3.LUT R26, R26, R27, RZ, 0xfc, !PT ;  /* 0x0000001b1a1a7212 */ /* 0x000fc600078efcff */
[----:B------:R-:W-:Y:S01]  /*3180*/  IMAD.WIDE.U32 R6, R6, 0x100, RZ ;  /* 0x0000010006067825 */ /* 0x000fe200078e00ff */
[----:B------:R-:W-:Y:S02]  /*3190*/  LOP3.LUT R13, R15, R13, RZ, 0xfc, !PT ;  /* 0x0000000d0f0d7212 */ /* 0x000fe400078efcff */
[C-C-:B------:R-:W-:Y:S02]  /*31a0*/  SHF.L.W.U32.HI R14, R5.reuse, 0x1f, R26.reuse ;  /* 0x0000001f050e7819 */ /* 0x140fe40000010e1a */
[C-C-:B------:R-:W-:Y:S02]  /*31b0*/  SHF.L.W.U32.HI R15, R5.reuse, 0x18, R26.reuse ;  /* 0x00000018050f7819 */ /* 0x140fe40000010e1a */
[----:B------:R-:W-:Y:S02]  /*31c0*/  SHF.R.U64 R18, R5, 0x7, R26 ;  /* 0x0000000705127819 */ /* 0x000fe4000000121a */
[----:B------:R-:W-:Y:S02]  /*31d0*/  LOP3.LUT R19, R6, R8, R10, 0xfe, !PT ;  /* 0x0000000806137212 */ /* 0x000fe400078efe0a */
[----:B------:R-:W-:-:S02]  /*31e0*/  PRMT R8, R28, 0x7773, RZ ;  /* 0x000077731c087816 */ /* 0x000fc400000000ff */
[----:B------:R-:W-:Y:S02]  /*31f0*/  PRMT R6, R30, 0x7771, RZ ;  /* 0x000077711e067816 */ /* 0x000fe400000000ff */
[----:B------:R-:W-:Y:S02]  /*3200*/  LOP3.LUT R28, R18, R14, R15, 0x96, !PT ;  /* 0x0000000e121c7212 */ /* 0x000fe400078e960f */
[----:B------:R-:W-:Y:S02]  /*3210*/  PRMT R12, R29, 0x7773, RZ ;  /* 0x000077731d0c7816 */ /* 0x000fe400000000ff */
[----:B------:R-:W-:Y:S01]  /*3220*/  LOP3.LUT R15, R25, 0xff, R8, 0xf8, !PT ;  /* 0x000000ff190f7812 */ /* 0x000fe200078ef808 */
[----:B------:R-:W-:Y:S01]  /*3230*/  IMAD.U32 R10, R6, 0x10000, RZ ;  /* 0x00010000060a7824 */ /* 0x000fe200078e00ff */
[----:B------:R-:W-:Y:S02]  /*3240*/  LOP3.LUT R12, R19, 0xff, R12, 0xf8, !PT ;  /* 0x000000ff130c7812 */ /* 0x000fe400078ef80c */
[----:B------:R-:W-:-:S02]  /*3250*/  LOP3.LUT R15, R11, R15, R9, 0xfe, !PT ;  /* 0x0000000f0b0f7212 */ /* 0x000fc400078efe09 */
[C---:B------:R-:W-:Y:S02]  /*3260*/  PRMT R6, R30.reuse, 0x7772, RZ ;  /* 0x000077721e067816 */ /* 0x040fe400000000ff */
[----:B------:R-:W-:Y:S02]  /*3270*/  PRMT R8, R30, 0x7770, RZ ;  /* 0x000077701e087816 */ /* 0x000fe400000000ff */
[----:B------:R-:W-:Y:S02]  /*3280*/  LOP3.LUT R27, R10, 0xff0000, RZ, 0xc0, !PT ;  /* 0x00ff00000a1b7812 */ /* 0x000fe400078ec0ff */
[----:B------:R-:W-:Y:S02]  /*3290*/  LOP3.LUT R15, R15, R7, RZ, 0xfc, !PT ;  /* 0x000000070f0f7212 */ /* 0x000fe400078efcff */
[----:B0-----:R-:W-:Y:S01]  /*32a0*/  IADD3 R86, P0, P1, R12, UR48, R81 ;  /* 0x000000300c567c10 */ /* 0x001fe2000f91e051 */
[----:B------:R-:W-:Y:S01]  /*32b0*/  IMAD.SHL.U32 R6, R6, 0x100, RZ ;  /* 0x0000010006067824 */ /* 0x000fe200078e00ff */
[----:B------:R-:W-:-:S02]  /*32c0*/  SHF.L.W.U32.HI R29, R26, 0x1f, R5 ;  /* 0x0000001f1a1d7819 */ /* 0x000fc40000010e05 */
[----:B------:R-:W-:Y:S02]  /*32d0*/  SHF.L.W.U32.HI R10, R26, 0x18, R5 ;  /* 0x000000181a0a7819 */ /* 0x000fe40000010e05 */
[----:B------:R-:W-:Y:S02]  /*32e0*/  SHF.R.U32.HI R14, RZ, 0x7, R26 ;  /* 0x00000007ff0e7819 */ /* 0x000fe4000001161a */
[----:B------:R-:W-:Y:S02]  /*32f0*/  PRMT R27, R27, 0x4210, R8 ;  /* 0x000042101b1b7816 */ /* 0x000fe40000000008 */
[----:B------:R-:W-:Y:S02]  /*3300*/  IADD3.X R81, PT, PT, R15, UR49, R88, P0, P1 ;  /* 0x000000310f517c10 */ /* 0x000fe400087e2458 */
[----:B------:R-:W-:Y:S02]  /*3310*/  IADD3 R87, P0, PT, R86, R37, RZ ;  /* 0x0000002556577210 */ /* 0x000fe40007f1e0ff */
[----:B------:R-:W-:-:S02]  /*3320*/  LOP3.LUT R29, R14, R29, R10, 0x96, !PT ;  /* 0x0000001d0e1d7212 */ /* 0x000fc400078e960a */
[----:B------:R-:W-:Y:S02]  /*3330*/  LOP3.LUT R27, R27, 0xff00, R6, 0xf8, !PT ;  /* 0x0000ff001b1b7812 */ /* 0x000fe400078ef806 */
[C---:B------:R-:W-:Y:S02]  /*3340*/  PRMT R8, R31.reuse, 0x7770, RZ ;  /* 0x000077701f087816 */ /* 0x040fe400000000ff */
[C---:B------:R-:W-:Y:S02]  /*3350*/  PRMT R10, R31.reuse, 0x7771, RZ ;  /* 0x000077711f0a7816 */ /* 0x040fe400000000ff */
[----:B------:R-:W-:Y:S01]  /*3360*/  PRMT R6, R31, 0x7772, RZ ;  /* 0x000077721f067816 */ /* 0x000fe200000000ff */
[----:B------:R-:W-:Y:S01]  /*3370*/  IMAD.X R40, R81, 0x1, R40, P0 ;  /* 0x0000000151287824 */ /* 0x000fe200000e0628 */
[----:B------:R-:W-:Y:S01]  /*3380*/  PRMT R30, R30, 0x7773, RZ ;  /* 0x000077731e1e7816 */ /* 0x000fe200000000ff */
[----:B------:R-:W-:-:S03]  /*3390*/  IMAD.WIDE.U32 R8, R8, 0x1000000, RZ ;  /* 0x0100000008087825 */ /* 0x000fc600078e00ff */
[----:B------:R-:W-:Y:S01]  /*33a0*/  LOP3.LUT R27, R27, 0xff, R30, 0xf8, !PT ;  /* 0x000000ff1b1b7812 */ /* 0x000fe200078ef81e */
[----:B------:R-:W-:Y:S01]  /*33b0*/  IMAD.WIDE.U32 R10, R10, 0x10000, RZ ;  /* 0x000100000a0a7825 */ /* 0x000fe200078e00ff */
[----:B------:R-:W-:-:S03]  /*33c0*/  SHF.L.W.U32.HI R14, R87, 0x12, R40 ;  /* 0x00000012570e7819 */ /* 0x000fc60000010e28 */
[----:B------:R-:W-:Y:S01]  /*33d0*/  IMAD.WIDE.U32 R6, R6, 0x100, RZ ;  /* 0x0000010006067825 */ /* 0x000fe200078e00ff */
[----:B------:R-:W-:Y:S02]  /*33e0*/  SHF.L.W.U32.HI R25, R87, 0xe, R40 ;  /* 0x0000000e57197819 */ /* 0x000fe40000010e28 */
[----:B------:R-:W-:Y:S02]  /*33f0*/  SHF.L.W.U32.HI R18, R40, 0x17, R87 ;  /* 0x0000001728127819 */ /* 0x000fe40000010e57 */
[----:B------:R-:W-:Y:S02]  /*3400*/  LOP3.LUT R24, R6, R8, R10, 0xfe, !PT ;  /* 0x0000000806187212 */ /* 0x000fe400078efe0a */
[----:B------:R-:W-:Y:S02]  /*3410*/  LOP3.LUT R27, R11, R27, R9, 0xfe, !PT ;  /* 0x0000001b0b1b7212 */ /* 0x000fe400078efe09 */
[----:B------:R-:W-:Y:S02]  /*3420*/  LOP3.LUT R14, R18, R14, R25, 0x96, !PT ;  /* 0x0000000e120e7212 */ /* 0x000fe400078e9619 */
[----:B------:R-:W-:-:S02]  /*3430*/  SHF.L.W.U32.HI R6, R40, 0x12, R87 ;  /* 0x0000001228067819 */ /* 0x000fc40000010e57 */
[----:B------:R-:W-:Y:S02]  /*3440*/  SHF.L.W.U32.HI R11, R40, 0xe, R87 ;  /* 0x0000000e280b7819 */ /* 0x000fe40000010e57 */
[----:B------:R-:W-:Y:S02]  /*3450*/  SHF.L.W.U32.HI R8, R87, 0x17, R40 ;  /* 0x0000001757087819 */ /* 0x000fe40000010e28 */
[----:B------:R-:W-:Y:S02]  /*3460*/  PRMT R19, R31, 0x7773, RZ ;  /* 0x000077731f137816 */ /* 0x000fe400000000ff */
[----:B------:R-:W-:Y:S02]  /*3470*/  LOP3.LUT R25, R78, R87, R75, 0xb8, !PT ;  /* 0x000000574e197212 */ /* 0x000fe400078eb84b */
[----:B------:R-:W-:Y:S02]  /*3480*/  LOP3.LUT R8, R8, R6, R11, 0x96, !PT ;  /* 0x0000000608087212 */ /* 0x000fe400078e960b */
[----:B------:R-:W-:-:S02]  /*3490*/  IADD3 R38, P0, P1, R14, R25, R38 ;  /* 0x000000190e267210 */ /* 0x000fc4000791e026 */
[----:B------:R-:W-:Y:S02]  /*34a0*/  LOP3.LUT R6, R77, R40, R76, 0xb8, !PT ;  /* 0x000000284d067212 */ /* 0x000fe400078eb84c */
[----:B------:R-:W-:Y:S02]  /*34b0*/  LOP3.LUT R19, R24, 0xff, R19, 0xf8, !PT ;  /* 0x000000ff18137812 */ /* 0x000fe400078ef813 */
[----:B------:R-:W-:Y:S02]  /*34c0*/  LOP3.LUT R14, R27, R7, RZ, 0xfc, !PT ;  /* 0x000000071b0e7212 */ /* 0x000fe400078efcff */
[----:B------:R-:W-:Y:S02]  /*34d0*/  IADD3.X R41, PT, PT, R8, R6, R41, P0, P1 ;  /* 0x0000000608297210 */ /* 0x000fe400007e2429 */
[----:B------:R-:W-:Y:S02]  /*34e0*/  IADD3 R89, P2, P3, R19, UR50, R38 ;  /* 0x0000003213597c10 */ /* 0x000fe4000fb5e026 */
[----:B------:R-:W-:-:S02]  /*34f0*/  SHF.L.W.U32.HI R27, R13, 0x1f, R4 ;  /* 0x0000001f0d1b7819 */ /* 0x000fc40000010e04 */
[----:B------:R-:W-:Y:S02]  /*3500*/  SHF.L.W.U32.HI R6, R13, 0x18, R4 ;  /* 0x000000180d067819 */ /* 0x000fe40000010e04 */
[----:B------:R-:W-:Y:S02]  /*3510*/  SHF.R.U32.HI R7, RZ, 0x7, R13 ;  /* 0x00000007ff077819 */ /* 0x000fe4000001160d */
[----:B------:R-:W-:Y:S02]  /*3520*/  IADD3 R24, P0, P1, R5, R85, R36 ;  /* 0x0000005505187210 */ /* 0x000fe4000791e024 */
[----:B------:R-:W-:Y:S02]  /*3530*/  IADD3.X R88, PT, PT, R14, UR51, R41, P2, P3 ;  /* 0x000000330e587c10 */ /* 0x000fe400097e6429 */
[----:B------:R-:W-:Y:S02]  /*3540*/  IADD3 R36, P2, PT, R89, R42, RZ ;  /* 0x0000002a59247210 */ /* 0x000fe40007f5e0ff */
[----:B------:R-:W-:-:S02]  /*3550*/  LOP3.LUT R27, R7, R27, R6, 0x96, !PT ;  /* 0x0000001b071b7212 */ /* 0x000fc400078e9606 */
[C-C-:B------:R-:W-:Y:S02]  /*3560*/  SHF.L.W.U32.HI R18, R4.reuse, 0x1f, R13.reuse ;  /* 0x0000001f04127819 */ /* 0x140fe40000010e0d */
[C-C-:B------:R-:W-:Y:S02]  /*3570*/  SHF.L.W.U32.HI R9, R4.reuse, 0x18, R13.reuse ;  /* 0x0000001804097819 */ /* 0x140fe40000010e0d */
[----:B------:R-:W-:Y:S02]  /*3580*/  SHF.R.U64 R10, R4, 0x7, R13 ;  /* 0x00000007040a7819 */ /* 0x000fe4000000120d */
[----:B------:R-:W-:Y:S01]  /*3590*/  IADD3.X R25, PT, PT, R26, R84, R39, P0, P1 ;  /* 0x000000541a197210 */ /* 0x000fe200007e2427 */
[----:B------:R-:W-:Y:S01]  /*35a0*/  IMAD.X R39, R88, 0x1, R43, P2 ;  /* 0x0000000158277824 */ /* 0x000fe200010e062b */
[----:B---3--:R-:W-:Y:S02]  /*35b0*/  PRMT R6, R20, 0x7771, RZ ;  /* 0x0000777114067816 */ /* 0x008fe400000000ff */
[----:B------:R-:W-:-:S02]  /*35c0*/  LOP3.LUT R18, R10, R18, R9, 0x96, !PT ;  /* 0x000000120a127212 */ /* 0x000fc400078e9609 */
[--C-:B------:R-:W-:Y:S01]  /*35d0*/  SHF.L.W.U32.HI R9, R36, 0xe, R39.reuse ;  /* 0x0000000e24097819 */ /* 0x100fe20000010e27 */
[----:B------:R-:W-:Y:S01]  /*35e0*/  IMAD.U32 R10, R6, 0x10000, RZ ;  /* 0x00010000060a7824 */ /* 0x000fe200078e00ff */
[----:B------:R-:W-:Y:S02]  /*35f0*/  SHF.L.W.U32.HI R6, R36, 0x12, R39 ;  /* 0x0000001224067819 */ /* 0x000fe40000010e27 */
[----:B------:R-:W-:Y:S02]  /*3600*/  SHF.L.W.U32.HI R8, R39, 0x17, R36 ;  /* 0x0000001727087819 */ /* 0x000fe40000010e24 */
[----:B------:R-:W-:Y:S02]  /*3610*/  PRMT R7, R20, 0x7770, RZ ;  /* 0x0000777014077816 */ /* 0x000fe400000000ff */
[----:B------:R-:W-:Y:S02]  /*3620*/  LOP3.LUT R31, R8, R6, R9, 0x96, !PT ;  /* 0x00000006081f7212 */ /* 0x000fe400078e9609 */
[----:B------:R-:W-:-:S02]  /*3630*/  PRMT R6, R20, 0x7772, RZ ;  /* 0x0000777214067816 */ /* 0x000fc400000000ff */
[----:B------:R-:W-:Y:S02]  /*3640*/  LOP3.LUT R10, R10, 0xff0000, RZ, 0xc0, !PT ;  /* 0x00ff00000a0a7812 */ /* 0x000fe400078ec0ff */
[C-C-:B------:R-:W-:Y:S02]  /*3650*/  SHF.L.W.U32.HI R9, R39.reuse, 0x12, R36.reuse ;  /* 0x0000001227097819 */ /* 0x140fe40000010e24 */
[----:B------:R-:W-:Y:S02]  /*3660*/  SHF.L.W.U32.HI R30, R39, 0xe, R36 ;  /* 0x0000000e271e7819 */ /* 0x000fe40000010e24 */
[----:B------:R-:W-:Y:S01]  /*3670*/  SHF.L.W.U32.HI R11, R36, 0x17, R39 ;  /* 0x00000017240b7819 */ /* 0x000fe20000010e27 */
[----:B------:R-:W-:Y:S01]  /*3680*/  IMAD.SHL.U32 R6, R6, 0x100, RZ ;  /* 0x0000010006067824 */ /* 0x000fe200078e00ff */
[----:B------:R-:W-:Y:S02]  /*3690*/  IADD3 R24, P2, PT, R24, R79, RZ ;  /* 0x0000004f18187210 */ /* 0x000fe40007f5e0ff */
[----:B------:R-:W-:-:S02]  /*36a0*/  PRMT R79, R10, 0x4210, R7 ;  /* 0x000042100a4f7816 */ /* 0x000fc40000000007 */
[C---:B------:R-:W-:Y:S02]  /*36b0*/  PRMT R7, R21.reuse, 0x7770, RZ ;  /* 0x0000777015077816 */ /* 0x040fe400000000ff */
[C---:B------:R-:W-:Y:S02]  /*36c0*/  PRMT R8, R21.reuse, 0x7771, RZ ;  /* 0x0000777115087816 */ /* 0x040fe400000000ff */
[----:B------:R-:W-:Y:S02]  /*36d0*/  PRMT R10, R21, 0x7772, RZ ;  /* 0x00007772150a7816 */ /* 0x000fe400000000ff */
[----:B------:R-:W-:Y:S02]  /*36e0*/  LOP3.LUT R38, R11, R9, R30, 0x96, !PT ;  /* 0x000000090b267212 */ /* 0x000fe400078e961e */
[----:B------:R-:W-:Y:S02]  /*36f0*/  PRMT R30, R21, 0x7773, RZ ;  /* 0x00007773151e7816 */ /* 0x000fe400000000ff */
[----:B------:R-:W-:Y:S01]  /*3700*/  PRMT R21, R22, 0x7771, RZ ;  /* 0x0000777116157816 */ /* 0x000fe200000000ff */
[----:B------:R-:W-:Y:S01]  /*3710*/  IMAD.WIDE.U32 R8, R8, 0x10000, RZ ;  /* 0x0001000008087825 */ /* 0x000fe200078e00ff */
[----:B------:R-:W-:-:S02]  /*3720*/  LOP3.LUT R79, R79, 0xff00, R6, 0xf8, !PT ;  /* 0x0000ff004f4f7812 */ /* 0x000fc400078ef806 */
[----:B------:R-:W-:Y:S01]  /*3730*/  LOP3.LUT R37, R75, R36, R87, 0xb8, !PT ;  /* 0x000000244b257212 */ /* 0x000fe200078eb857 */
[----:B------:R-:W-:Y:S01]  /*3740*/  IMAD.WIDE.U32 R6, R7, 0x1000000, RZ ;  /* 0x0100000007067825 */ /* 0x000fe200078e00ff */
[----:B------:R-:W-:-:S03]  /*3750*/  PRMT R20, R20, 0x7773, RZ ;  /* 0x0000777314147816 */ /* 0x000fc600000000ff */
[----:B------:R-:W-:-:S04]  /*3760*/  IMAD.WIDE.U32 R10, R10, 0x100, RZ ;  /* 0x000001000a0a7825 */ /* 0x000fc800078e00ff */
[----:B------:R-:W-:Y:S01]  /*3770*/  IMAD.X R25, R25, 0x1, R80, P2 ;  /* 0x0000000119197824 */ /* 0x000fe200010e0650 */
[----:B------:R-:W-:Y:S01]  /*3780*/  IADD3 R37, P2, P3, R31, R37, R78 ;  /* 0x000000251f257210 */ /* 0x000fe20007b5e04e */
[----:B------:R-:W-:Y:S01]  /*3790*/  IMAD.U32 R21, R21, 0x10000, RZ ;  /* 0x0001000015157824 */ /* 0x000fe200078e00ff */
[----:B------:R-:W-:Y:S02]  /*37a0*/  LOP3.LUT R41, R10, R6, R8, 0xfe, !PT ;  /* 0x000000060a297212 */ /* 0x000fe400078efe08 */
[----:B------:R-:W-:Y:S02]  /*37b0*/  LOP3.LUT R31, R79, 0xff, R20, 0xf8, !PT ;  /* 0x000000ff4f1f7812 */ /* 0x000fe400078ef814 */
[C---:B------:R-:W-:Y:S02]  /*37c0*/  PRMT R6, R22.reuse, 0x7772, RZ ;  /* 0x0000777216067816 */ /* 0x040fe400000000ff */
[----:B------:R-:W-:Y:S02]  /*37d0*/  PRMT R8, R22, 0x7770, RZ ;  /* 0x0000777016087816 */ /* 0x000fe400000000ff */
[----:B------:R-:W-:-:S02]  /*37e0*/  LOP3.LUT R21, R21, 0xff0000, RZ, 0xc0, !PT ;  /* 0x00ff000015157812 */ /* 0x000fc400078ec0ff */
[----:B------:R-:W-:Y:S02]  /*37f0*/  LOP3.LUT R10, R76, R39, R40, 0xb8, !PT ;  /* 0x000000274c0a7212 */ /* 0x000fe400078eb828 */
[----:B------:R-:W-:Y:S02]  /*3800*/  LOP3.LUT R30, R41, 0xff, R30, 0xf8, !PT ;  /* 0x000000ff291e7812 */ /* 0x000fe400078ef81e */
[----:B------:R-:W-:Y:S01]  /*3810*/  LOP3.LUT R31, R9, R31, R7, 0xfe, !PT ;  /* 0x0000001f091f7212 */ /* 0x000fe200078efe07 */
[----:B------:R-:W-:Y:S01]  /*3820*/  IMAD.SHL.U32 R6, R6, 0x100, RZ ;  /* 0x0000010006067824 */ /* 0x000fe200078e00ff */
[----:B------:R-:W-:Y:S02]  /*3830*/  PRMT R7, R21, 0x4210, R8 ;  /* 0x0000421015077816 */ /* 0x000fe40000000008 */
[----:B------:R-:W-:Y:S02]  /*3840*/  IADD3.X R10, PT, PT, R38, R10, R77, P2, P3 ;  /* 0x0000000a260a7210 */ /* 0x000fe400017e644d */
[----:B------:R-:W-:-:S02]  /*3850*/  LOP3.LUT R31, R31, R11, RZ, 0xfc, !PT ;  /* 0x0000000b1f1f7212 */ /* 0x000fc400078efcff */
[----:B------:R-:W-:Y:S02]  /*3860*/  IADD3 R20, P2, P3, R30, UR52, R37 ;  /* 0x000000341e147c10 */ /* 0x000fe4000fb5e025 */
[----:B------:R-:W-:Y:S02]  /*3870*/  LOP3.LUT R77, R7, 0xff00, R6, 0xf8, !PT ;  /* 0x0000ff00074d7812 */ /* 0x000fe400078ef806 */
[----:B------:R-:W-:Y:S02]  /*3880*/  PRMT R6, R22, 0x7773, RZ ;  /* 0x0000777316067816 */ /* 0x000fe400000000ff */
[----:B------:R-:W-:Y:S02]  /*3890*/  IADD3.X R37, PT, PT, R31, UR53, R10, P2, P3 ;  /* 0x000000351f257c10 */ /* 0x000fe400097e640a */
[----:B------:R-:W-:Y:S02]  /*38a0*/  IADD3 R22, P2, PT, R20, R69, RZ ;  /* 0x0000004514167210 */ /* 0x000fe40007f5e0ff */
[----:B------:R-:W-:-:S02]  /*38b0*/  PRMT R8, R23, 0x7770, RZ ;  /* 0x0000777017087816 */ /* 0x000fc400000000ff */
[C---:B------:R-:W-:Y:S02]  /*38c0*/  PRMT R10, R23.reuse, 0x7771, RZ ;  /* 0x00007771170a7816 */ /* 0x040fe400000000ff */
[----:B------:R-:W-:Y:S01]  /*38d0*/  PRMT R7, R23, 0x7772, RZ ;  /* 0x0000777217077816 */ /* 0x000fe200000000ff */
[----:B------:R-:W-:Y:S01]  /*38e0*/  IMAD.X R79, R37, 0x1, R64, P2 ;  /* 0x00000001254f7824 */ /* 0x000fe200010e0640 */
[----:B------:R-:W-:Y:S01]  /*38f0*/  LOP3.LUT R77, R77, 0xff, R6, 0xf8, !PT ;  /* 0x000000ff4d4d7812 */ /* 0x000fe200078ef806 */
[----:B------:R-:W-:-:S04]  /*3900*/  IMAD.WIDE.U32 R8, R8, 0x1000000, RZ ;  /* 0x0100000008087825 */ /* 0x000fc800078e00ff */
[----:B------:R-:W-:Y:S01]  /*3910*/  IMAD.WIDE.U32 R10, R10, 0x10000, RZ ;  /* 0x000100000a0a7825 */ /* 0x000fe200078e00ff */
[----:B------:R-:W-:-:S03]  /*3920*/  SHF.L.W.U32.HI R21, R22, 0x12, R79 ;  /* 0x0000001216157819 */ /* 0x000fc60000010e4f */
[----:B------:R-:W-:Y:S01]  /*3930*/  IMAD.WIDE.U32 R6, R7, 0x100, RZ ;  /* 0x0000010007067825 */ /* 0x000fe200078e00ff */
[----:B------:R-:W-:Y:S02]  /*3940*/  SHF.L.W.U32.HI R78, R22, 0xe, R79 ;  /* 0x0000000e164e7819 */ /* 0x000fe40000010e4f */
[----:B------:R-:W-:Y:S02]  /*3950*/  SHF.L.W.U32.HI R41, R79, 0x17, R22 ;  /* 0x000000174f297819 */ /* 0x000fe40000010e16 */
[----:B------:R-:W-:Y:S02]  /*3960*/  PRMT R38, R23, 0x7773, RZ ;  /* 0x0000777317267816 */ /* 0x000fe400000000ff */
[----:B------:R-:W-:Y:S02]  /*3970*/  LOP3.LUT R23, R6, R8, R10, 0xfe, !PT ;  /* 0x0000000806177212 */ /* 0x000fe400078efe0a */
[----:B------:R-:W-:Y:S02]  /*3980*/  LOP3.LUT R11, R11, R77, R9, 0xfe, !PT ;  /* 0x0000004d0b0b7212 */ /* 0x000fe400078efe09 */
[----:B------:R-:W-:-:S02]  /*3990*/  SHF.L.W.U32.HI R6, R79, 0x12, R22 ;  /* 0x000000124f067819 */ /* 0x000fc40000010e16 */
[----:B------:R-:W-:Y:S02]  /*39a0*/  SHF.L.W.U32.HI R9, R79, 0xe, R22 ;  /* 0x0000000e4f097819 */ /* 0x000fe40000010e16 */
[----:B------:R-:W-:Y:S02]  /*39b0*/  SHF.L.W.U32.HI R8, R22, 0x17, R79 ;  /* 0x0000001716087819 */ /* 0x000fe40000010e4f */
[----:B------:R-:W-:Y:S02]  /*39c0*/  LOP3.LUT R21, R41, R21, R78, 0x96, !PT ;  /* 0x0000001529157212 */ /* 0x000fe400078e964e */
[----:B------:R-:W-:Y:S02]  /*39d0*/  LOP3.LUT R10, R87, R22, R36, 0xb8, !PT ;  /* 0x00000016570a7212 */ /* 0x000fe400078eb824 */
[----:B------:R-:W-:Y:S02]  /*39e0*/  LOP3.LUT R8, R8, R6, R9, 0x96, !PT ;  /* 0x0000000608087212 */ /* 0x000fe400078e9609 */
[----:B------:R-:W-:-:S02]  /*39f0*/  IADD3 R75, P2, P3, R21, R10, R75 ;  /* 0x0000000a154b7210 */ /* 0x000fc40007b5e04b */
[----:B------:R-:W-:Y:S02]  /*3a00*/  LOP3.LUT R9, R40, R79, R39, 0xb8, !PT ;  /* 0x0000004f28097212 */ /* 0x000fe400078eb827 */
[----:B------:R-:W-:Y:S02]  /*3a10*/  LOP3.LUT R38, R23, 0xff, R38, 0xf8, !PT ;  /* 0x000000ff17267812 */ /* 0x000fe400078ef826 */
[----:B------:R-:W-:Y:S02]  /*3a20*/  IADD3 R83, P0, P1, R4, R83, R82 ;  /* 0x0000005304537210 */ /* 0x000fe4000791e052 */
[----:B------:R-:W-:Y:S02]  /*3a30*/  IADD3.X R8, PT, PT, R8, R9, R76, P2, P3 ;  /* 0x0000000908087210 */ /* 0x000fe400017e644c */
[----:B------:R-:W-:Y:S02]  /*3a40*/  LOP3.LUT R41, R11, R7, RZ, 0xfc, !PT ;  /* 0x000000070b297212 */ /* 0x000fe400078efcff */
[----:B------:R-:W-:-:S02]  /*3a50*/  IADD3 R76, P2, P3, R38, UR54, R75 ;  /* 0x00000036264c7c10 */ /* 0x000fc4000fb5e04b */
[----:B------:R-:W-:Y:S02]  /*3a60*/  IADD3.X R80, PT, PT, R13, R74, R73, P0, P1 ;  /* 0x0000004a0d507210 */ /* 0x000fe400007e2449 */
[----:B------:R-:W-:Y:S02]  /*3a70*/  IADD3.X R75, PT, PT, R41, UR55, R8, P2, P3 ;  /* 0x00000037294b7c10 */ /* 0x000fe400097e6408 */
[----:B------:R-:W-:Y:S02]  /*3a80*/  IADD3 R77, P1, PT, R76, R65, RZ ;  /* 0x000000414c4d7210 */ /* 0x000fe40007f3e0ff */
[C-C-:B------:R-:W-:Y:S02]  /*3a90*/  SHF.L.W.U32.HI R6, R24.reuse, 0xd, R25.reuse ;  /* 0x0000000d18067819 */ /* 0x140fe40000010e19 */
[----:B------:R-:W-:Y:S01]  /*3aa0*/  SHF.L.W.U32.HI R7, R25, 0x3, R24 ;  /* 0x0000000319077819 */ /* 0x000fe20000010e18 */
[----:B------:R-:W-:Y:S01]  /*3ab0*/  IMAD.X R74, R75, 0x1, R68, P1 ;  /* 0x000000014b4a7824 */ /* 0x000fe200008e0644 */
[----:B------:R-:W-:-:S02]  /*3ac0*/  SHF.R.U64 R10, R24, 0x6, R25 ;  /* 0x00000006180a7819 */ /* 0x000fc40000001219 */
[----:B------:R-:W-:Y:S02]  /*3ad0*/  SHF.L.W.U32.HI R11, R24, 0x18, R25 ;  /* 0x00000018180b7819 */ /* 0x000fe40000010e19 */
[----:B------:R-:W-:Y:S02]  /*3ae0*/  LOP3.LUT R73, R10, R6, R7, 0x96, !PT ;  /* 0x000000060a497212 */ /* 0x000fe400078e9607 */
[----:B------:R-:W-:Y:S02]  /*3af0*/  IADD3 R7, P0, PT, R83, R72, RZ ;  /* 0x0000004853077210 */ /* 0x000fe40007f1e0ff */
[C-C-:B------:R-:W-:Y:S02]  /*3b00*/  SHF.L.W.U32.HI R10, R24.reuse, 0x1f, R25.reuse ;  /* 0x0000001f180a7819 */ /* 0x140fe40000010e19 */
[----:B------:R-:W-:Y:S02]  /*3b10*/  SHF.R.U64 R6, R24, 0x7, R25 ;  /* 0x0000000718067819 */ /* 0x000fe40000001219 */
[----:B------:R-:W-:-:S02]  /*3b20*/  SHF.L.W.U32.HI R8, R77, 0x12, R74 ;  /* 0x000000124d087819 */ /* 0x000fc40000010e4a */
[----:B------:R-:W-:Y:S02]  /*3b30*/  SHF.L.W.U32.HI R21, R77, 0xe, R74 ;  /* 0x0000000e4d157819 */ /* 0x000fe40000010e4a */
[----:B------:R-:W-:Y:S02]  /*3b40*/  SHF.L.W.U32.HI R23, R74, 0x17, R77 ;  /* 0x000000174a177819 */ /* 0x000fe40000010e4d */
[----:B------:R-:W-:Y:S02]  /*3b50*/  SHF.L.W.U32.HI R72, R25, 0xd, R24 ;  /* 0x0000000d19487819 */ /* 0x000fe40000010e18 */
[--C-:B------:R-:W-:Y:S02]  /*3b60*/  SHF.L.W.U32.HI R9, R24, 0x3, R25.reuse ;  /* 0x0000000318097819 */ /* 0x100fe40000010e19 */
[----:B------:R-:W-:Y:S02]  /*3b70*/  SHF.R.U32.HI R78, RZ, 0x6, R25 ;  /* 0x00000006ff4e7819 */ /* 0x000fe40000011619 */
[----:B------:R-:W-:Y:S01]  /*3b80*/  LOP3.LUT R10, R6, R10, R11, 0x96, !PT ;  /* 0x0000000a060a7212 */ /* 0x000fe200078e960b */
[----:B------:R-:W-:Y:S01]  /*3b90*/  IMAD.X R6, R80, 0x1, R61, P0 ;  /* 0x0000000150067824 */ /* 0x000fe200000e063d */
[----:B------:R-:W-:-:S02]  /*3ba0*/  LOP3.LUT R23, R23, R8, R21, 0x96, !PT ;  /* 0x0000000817177212 */ /* 0x000fc400078e9615 */
[----:B------:R-:W-:Y:S02]  /*3bb0*/  LOP3.LUT R82, R36, R77, R22, 0xb8, !PT ;  /* 0x0000004d24527212 */ /* 0x000fe400078eb816 */
[----:B------:R-:W-:Y:S02]  /*3bc0*/  LOP3.LUT R72, R78, R72, R9, 0x96, !PT ;  /* 0x000000484e487212 */ /* 0x000fe400078e9609 */
[C-C-:B------:R-:W-:Y:S02]  /*3bd0*/  SHF.L.W.U32.HI R9, R74.reuse, 0x12, R77.reuse ;  /* 0x000000124a097819 */ /* 0x140fe40000010e4d */
[----:B------:R-:W-:Y:S02]  /*3be0*/  SHF.L.W.U32.HI R80, R74, 0xe, R77 ;  /* 0x0000000e4a507819 */ /* 0x000fe40000010e4d */
[----:B------:R-:W-:Y:S02]  /*3bf0*/  SHF.L.W.U32.HI R21, R77, 0x17, R74 ;  /* 0x000000174d157819 */ /* 0x000fe40000010e4a */
[----:B------:R-:W-:-:S02]  /*3c00*/  IADD3 R87, P2, P3, R23, R82, R87 ;  /* 0x0000005217577210 */ /* 0x000fc40007b5e057 */
[C-C-:B------:R-:W-:Y:S02]  /*3c10*/  SHF.L.W.U32.HI R61, R7.reuse, 0xd, R6.reuse ;  /* 0x0000000d073d7819 */ /* 0x140fe40000010e06 */
[----:B------:R-:W-:Y:S02]  /*3c20*/  SHF.L.W.U32.HI R8, R6, 0x3, R7 ;  /* 0x0000000306087819 */ /* 0x000fe40000010e07 */
[----:B------:R-:W-:Y:S02]  /*3c30*/  SHF.R.U64 R84, R7, 0x6, R6 ;  /* 0x0000000607547819 */ /* 0x000fe40000001206 */
[----:B------:R-:W-:Y:S02]  /*3c40*/  LOP3.LUT R82, R69, R42, R65, 0xe8, !PT ;  /* 0x0000002a45527212 */ /* 0x000fe400078ee841 */
[C-C-:B------:R-:W-:Y:S02]  /*3c50*/  SHF.L.W.U32.HI R11, R25.reuse, 0x1f, R24.reuse ;  /* 0x0000001f190b7819 */ /* 0x140fe40000010e18 */
[----:B------:R-:W-:-:S02]  /*3c60*/  SHF.L.W.U32.HI R78, R25, 0x18, R24 ;  /* 0x00000018194e7819 */ /* 0x000fc40000010e18 */
[----:B------:R-:W-:Y:S02]  /*3c70*/  SHF.R.U32.HI R83, RZ, 0x7, R25 ;  /* 0x00000007ff537819 */ /* 0x000fe40000011619 */
[----:B------:R-:W-:Y:S02]  /*3c80*/  LOP3.LUT R80, R21, R9, R80, 0x96, !PT ;  /* 0x0000000915507212 */ /* 0x000fe400078e9650 */
[----:B------:R-:W-:Y:S02]  /*3c90*/  LOP3.LUT R23, R39, R74, R79, 0xb8, !PT ;  /* 0x0000004a27177212 */ /* 0x000fe400078eb84f */
[----:B------:R-:W-:Y:S02]  /*3ca0*/  LOP3.LUT R61, R84, R61, R8, 0x96, !PT ;  /* 0x0000003d543d7212 */ /* 0x000fe400078e9608 */
[----:B------:R-:W-:Y:S02]  /*3cb0*/  IADD3 R86, P1, P0, R86, R71, R82 ;  /* 0x0000004756567210 */ /* 0x000fe4000783e052 */
[----:B------:R-:W-:-:S02]  /*3cc0*/  LOP3.LUT R43, R64, R43, R68, 0xe8, !PT ;  /* 0x0000002b402b7212 */ /* 0x000fc400078ee844 */
[----:B------:R-:W-:Y:S02]  /*3cd0*/  LOP3.LUT R11, R83, R11, R78, 0x96, !PT ;  /* 0x0000000b530b7212 */ /* 0x000fe400078e964e */
[----:B------:R-:W-:Y:S02]  /*3ce0*/  SHF.L.W.U32.HI R8, R6, 0xd, R7 ;  /* 0x0000000d06087819 */ /* 0x000fe40000010e07 */
[--C-:B------:R-:W-:Y:S02]  /*3cf0*/  SHF.L.W.U32.HI R9, R7, 0x3, R6.reuse ;  /* 0x0000000307097819 */ /* 0x100fe40000010e06 */
[----:B------:R-:W-:Y:S02]  /*3d00*/  SHF.R.U32.HI R84, RZ, 0x6, R6 ;  /* 0x00000006ff547819 */ /* 0x000fe40000011606 */
[----:B------:R-:W-:Y:S02]  /*3d10*/  IADD3.X R40, PT, PT, R80, R23, R40, P2, P3 ;  /* 0x0000001750287210 */ /* 0x000fe400017e6428 */
[----:B------:R-:W-:-:S02]  /*3d20*/  IADD3 R71, P4, P5, R44, UR4, R87 ;  /* 0x000000042c477c10 */ /* 0x000fc4000fd9e057 */
[C-C-:B------:R-:W-:Y:S02]  /*3d30*/  SHF.L.W.U32.HI R21, R7.reuse, 0x1f, R6.reuse ;  /* 0x0000001f07157819 */ /* 0x140fe40000010e06 */
[C-C-:B------:R-:W-:Y:S02]  /*3d40*/  SHF.L.W.U32.HI R78, R7.reuse, 0x18, R6.reuse ;  /* 0x00000018074e7819 */ /* 0x140fe40000010e06 */
[----:B------:R-:W-:Y:S02]  /*3d50*/  SHF.R.U64 R83, R7, 0x7, R6 ;  /* 0x0000000707537819 */ /* 0x000fe40000001206 */
[----:B------:R-:W-:Y:S02]  /*3d60*/  IADD3.X R87, PT, PT, R81, R70, R43, P1, P0 ;  /* 0x0000004651577210 */ /* 0x000fe40000fe042b */
[----:B------:R-:W-:Y:S02]  /*3d70*/  LOP3.LUT R42, R84, R8, R9, 0x96, !PT ;  /* 0x00000008542a7212 */ /* 0x000fe400078e9609 */
[----:B------:R-:W-:-:S02]  /*3d80*/  IADD3.X R70, PT, PT, R45, UR5, R40, P4, P5 ;  /* 0x000000052d467c10 */ /* 0x000fc4000a7ea428 */
[----:B------:R-:W-:Y:S02]  /*3d90*/  IADD3 R82, P0, PT, R71, R86, RZ ;  /* 0x0000005647527210 */ /* 0x000fe40007f1e0ff */
[----:B------:R-:W-:Y:S02]  /*3da0*/  LOP3.LUT R9, R83, R21, R78, 0x96, !PT ;  /* 0x0000001553097212 */ /* 0x000fe400078e964e */
[C-C-:B------:R-:W-:Y:S02]  /*3db0*/  SHF.L.W.U32.HI R8, R6.reuse, 0x1f, R7.reuse ;  /* 0x0000001f06087819 */ /* 0x140fe40000010e07 */
[----:B------:R-:W-:Y:S02]  /*3dc0*/  SHF.L.W.U32.HI R21, R6, 0x18, R7 ;  /* 0x0000001806157819 */ /* 0x000fe40000010e07 */
[----:B------:R-:W-:Y:S02]  /*3dd0*/  SHF.R.U32.HI R23, RZ, 0x7, R6 ;  /* 0x00000007ff177819 */ /* 0x000fe40000011606 */
[----:B------:R-:W-:Y:S01]  /*3de0*/  IADD3 R47, P2, P3, R24, R47, R44 ;  /* 0x0000002f182f7210 */ /* 0x000fe20007b5e02c */
[----:B------:R-:W-:Y:S01]  /*3df0*/  IMAD.X R81, R70, 0x1, R87, P0 ;  /* 0x0000000146517824 */ /* 0x000fe200000e0657 */
[----:B------:R-:W-:-:S02]  /*3e00*/  LOP3.LUT R8, R23, R8, R21, 0x96, !PT ;  /* 0x0000000817087212 */ /* 0x000fc400078e9615 */
[----:B------:R-:W-:Y:S02]  /*3e10*/  IADD3.X R52, PT, PT, R25, R52, R45, P2, P3 ;  /* 0x0000003419347210 */ /* 0x000fe400017e642d */
[C-C-:B------:R-:W-:Y:S02]  /*3e20*/  SHF.L.W.U32.HI R78, R12.reuse, 0x1f, R15.reuse ;  /* 0x0000001f0c4e7819 */ /* 0x140fe40000010e0f */
[C-C-:B------:R-:W-:Y:S02]  /*3e30*/  SHF.L.W.U32.HI R23, R12.reuse, 0x18, R15.reuse ;  /* 0x000000180c177819 */ /* 0x140fe40000010e0f */
[----:B------:R-:W-:Y:S02]  /*3e40*/  SHF.R.U64 R85, R12, 0x7, R15 ;  /* 0x000000070c557819 */ /* 0x000fe4000000120f */
[C-C-:B------:R-:W-:Y:S02]  /*3e50*/  SHF.L.W.U32.HI R44, R15.reuse, 0x1f, R12.reuse ;  /* 0x0000001f0f2c7819 */ /* 0x140fe40000010e0c */
[----:B------:R-:W-:-:S02]  /*3e60*/  SHF.L.W.U32.HI R21, R15, 0x18, R12 ;  /* 0x000000180f157819 */ /* 0x000fc40000010e0c */
[----:B------:R-:W-:Y:S02]  /*3e70*/  SHF.R.U32.HI R90, RZ, 0x7, R15 ;  /* 0x00000007ff5a7819 */ /* 0x000fe4000001160f */
[----:B------:R-:W-:Y:S02]  /*3e80*/  SHF.L.W.U32.HI R40, R86, 0x4, R87 ;  /* 0x0000000456287819 */ /* 0x000fe40000010e57 */
[C-C-:B------:R-:W-:Y:S02]  /*3e90*/  SHF.L.W.U32.HI R43, R87.reuse, 0x1e, R86.reuse ;  /* 0x0000001e572b7819 */ /* 0x140fe40000010e56 */
[----:B------:R-:W-:Y:S02]  /*3ea0*/  SHF.L.W.U32.HI R45, R87, 0x19, R86 ;  /* 0x00000019572d7819 */ /* 0x000fe40000010e56 */
[C-C-:B------:R-:W-:Y:S02]  /*3eb0*/  SHF.L.W.U32.HI R80, R82.reuse, 0x12, R81.reuse ;  /* 0x0000001252507819 */ /* 0x140fe40000010e51 */
[----:B------:R-:W-:-:S02]  /*3ec0*/  SHF.L.W.U32.HI R83, R82, 0xe, R81 ;  /* 0x0000000e52537819 */ /* 0x000fc40000010e51 */
[----:B------:R-:W-:Y:S02]  /*3ed0*/  SHF.L.W.U32.HI R84, R81, 0x17, R82 ;  /* 0x0000001751547819 */ /* 0x000fe40000010e52 */
[----:B------:R-:W-:Y:S02]  /*3ee0*/  LOP3.LUT R78, R85, R78, R23, 0x96, !PT ;  /* 0x0000004e554e7212 */ /* 0x000fe400078e9617 */
[----:B------:R-:W-:Y:S02]  /*3ef0*/  LOP3.LUT R44, R90, R44, R21, 0x96, !PT ;  /* 0x0000002c5a2c7212 */ /* 0x000fe400078e9615 */
[----:B------:R-:W-:Y:S02]  /*3f00*/  LOP3.LUT R85, R45, R40, R43, 0x96, !PT ;  /* 0x000000282d557212 */ /* 0x000fe400078e962b */
[----:B------:R-:W-:Y:S02]  /*3f10*/  SHF.L.W.U32.HI R21, R87, 0x4, R86 ;  /* 0x0000000457157819 */ /* 0x000fe40000010e56 */
[----:B------:R-:W-:-:S02]  /*3f20*/  SHF.L.W.U32.HI R40, R86, 0x1e, R87 ;  /* 0x0000001e56287819 */ /* 0x000fc40000010e57 */
[----:B------:R-:W-:Y:S02]  /*3f30*/  SHF.L.W.U32.HI R23, R86, 0x19, R87 ;  /* 0x0000001956177819 */ /* 0x000fe40000010e57 */
[----:B------:R-:W-:Y:S02]  /*3f40*/  LOP3.LUT R84, R84, R80, R83, 0x96, !PT ;  /* 0x0000005054547212 */ /* 0x000fe400078e9653 */
[----:B------:R-:W-:Y:S02]  /*3f50*/  LOP3.LUT R90, R65, R69, R86, 0xe8, !PT ;  /* 0x00000045415a7212 */ /* 0x000fe400078ee856 */
[C-C-:B------:R-:W-:Y:S02]  /*3f60*/  SHF.L.W.U32.HI R43, R81.reuse, 0x12, R82.reuse ;  /* 0x00000012512b7819 */ /* 0x140fe40000010e52 */
[----:B------:R-:W-:Y:S02]  /*3f70*/  SHF.L.W.U32.HI R80, R81, 0xe, R82 ;  /* 0x0000000e51507819 */ /* 0x000fe40000010e52 */
[----:B------:R-:W-:-:S02]  /*3f80*/  SHF.L.W.U32.HI R45, R82, 0x17, R81 ;  /* 0x00000017522d7819 */ /* 0x000fc40000010e51 */
[----:B------:R-:W-:Y:S02]  /*3f90*/  LOP3.LUT R83, R22, R82, R77, 0xb8, !PT ;  /* 0x0000005216537212 */ /* 0x000fe400078eb84d */
[----:B------:R-:W-:Y:S02]  /*3fa0*/  LOP3.LUT R40, R23, R21, R40, 0x96, !PT ;  /* 0x0000001517287212 */ /* 0x000fe400078e9628 */
[----:B------:R-:W-:Y:S02]  /*3fb0*/  IADD3 R69, P0, P1, R89, R85, R90 ;  /* 0x0000005559457210 */ /* 0x000fe4000791e05a */
[----:B------:R-:W-:Y:S02]  /*3fc0*/  LOP3.LUT R23, R68, R64, R87, 0xe8, !PT ;  /* 0x0000004044177212 */ /* 0x000fe400078ee857 */
[----:B------:R-:W-:Y:S02]  /*3fd0*/  LOP3.LUT R43, R45, R43, R80, 0x96, !PT ;  /* 0x0000002b2d2b7212 */ /* 0x000fe400078e9650 */
[----:B------:R-:W-:-:S02]  /*3fe0*/  IADD3 R45, P2, P3, R84, R83, R36 ;  /* 0x00000053542d7210 */ /* 0x000fc40007b5e024 */
[----:B------:R-:W-:Y:S02]  /*3ff0*/  LOP3.LUT R84, R79, R81, R74, 0xb8, !PT ;  /* 0x000000514f547212 */ /* 0x000fe400078eb84a */
[C-C-:B------:R-:W-:Y:S02]  /*4000*/  SHF.L.W.U32.HI R83, R19.reuse, 0x1f, R14.reuse ;  /* 0x0000001f13537819 */ /* 0x140fe40000010e0e */
[C-C-:B------:R-:W-:Y:S02]  /*4010*/  SHF.L.W.U32.HI R36, R19.reuse, 0x18, R14.reuse ;  /* 0x0000001813247819 */ /* 0x140fe40000010e0e */
[----:B------:R-:W-:Y:S02]  /*4020*/  SHF.R.U64 R85, R19, 0x7, R14 ;  /* 0x0000000713557819 */ /* 0x000fe4000000120e */
[C-C-:B------:R-:W-:Y:S02]  /*4030*/  SHF.L.W.U32.HI R80, R14.reuse, 0x1f, R19.reuse ;  /* 0x0000001f0e507819 */ /* 0x140fe40000010e13 */
[----:B------:R-:W-:-:S02]  /*4040*/  SHF.L.W.U32.HI R21, R14, 0x18, R19 ;  /* 0x000000180e157819 */ /* 0x000fc40000010e13 */
[----:B------:R-:W-:Y:S02]  /*4050*/  SHF.R.U32.HI R64, RZ, 0x7, R14 ;  /* 0x00000007ff407819 */ /* 0x000fe4000001160e */
[----:B------:R-:W-:Y:S02]  /*4060*/  IADD3.X R88, PT, PT, R88, R40, R23, P0, P1 ;  /* 0x0000002858587210 */ /* 0x000fe400007e2417 */
[----:B------:R-:W-:Y:S02]  /*4070*/  IADD3.X R84, PT, PT, R43, R84, R39, P2, P3 ;  /* 0x000000542b547210 */ /* 0x000fe400017e6427 */
[----:B------:R-:W-:Y:S02]  /*4080*/  LOP3.LUT R83, R85, R83, R36, 0x96, !PT ;  /* 0x0000005355537212 */ /* 0x000fe400078e9624 */
[----:B------:R-:W-:Y:S02]  /*4090*/  LOP3.LUT R80, R64, R80, R21, 0x96, !PT ;  /* 0x0000005040507212 */ /* 0x000fe400078e9615 */
[----:B------:R-:W-:-:S02]  /*40a0*/  SHF.L.W.U32.HI R90, R88, 0x4, R69 ;  /* 0x00000004585a7819 */ /* 0x000fc40000010e45 */
[C-C-:B------:R-:W-:Y:S02]  /*40b0*/  SHF.L.W.U32.HI R23, R69.reuse, 0x1e, R88.reuse ;  /* 0x0000001e45177819 */ /* 0x140fe40000010e58 */
[C-C-:B------:R-:W-:Y:S02]  /*40c0*/  SHF.L.W.U32.HI R39, R69.reuse, 0x19, R88.reuse ;  /* 0x0000001945277819 */ /* 0x140fe40000010e58 */
[----:B------:R-:W-:Y:S02]  /*40d0*/  SHF.L.W.U32.HI R21, R69, 0x4, R88 ;  /* 0x0000000445157819 */ /* 0x000fe40000010e58 */
[C-C-:B------:R-:W-:Y:S02]  /*40e0*/  SHF.L.W.U32.HI R36, R88.reuse, 0x1e, R69.reuse ;  /* 0x0000001e58247819 */ /* 0x140fe40000010e45 */
[----:B------:R-:W-:Y:S02]  /*40f0*/  SHF.L.W.U32.HI R43, R88, 0x19, R69 ;  /* 0x00000019582b7819 */ /* 0x000fe40000010e45 */
[----:B------:R-:W-:-:S02]  /*4100*/  IADD3 R40, P0, P1, R7, R28, R48 ;  /* 0x0000001c07287210 */ /* 0x000fc4000791e030 */
[----:B------:R-:W-:Y:S02]  /*4110*/  IADD3 R64, P2, P3, R48, UR6, R45 ;  /* 0x0000000630407c10 */ /* 0x000fe4000fb5e02d */
[----:B-----5:R-:W-:Y:S02]  /*4120*/  PRMT R28, R32, 0x7771, RZ ;  /* 0x00007771201c7816 */ /* 0x020fe400000000ff */
[----:B------:R-:W-:Y:S02]  /*4130*/  LOP3.LUT R90, R39, R90, R23, 0x96, !PT ;  /* 0x0000005a275a7212 */ /* 0x000fe400078e9617 */
[----:B------:R-:W-:Y:S02]  /*4140*/  LOP3.LUT R98, R43, R21, R36, 0x96, !PT ;  /* 0x000000152b627212 */ /* 0x000fe400078e9624 */
[----:B------:R-:W-:Y:S02]  /*4150*/  IADD3.X R39, PT, PT, R6, R29, R49, P0, P1 ;  /* 0x0000001d06277210 */ /* 0x000fe400007e2431 */
[----:B------:R-:W-:Y:S01]  /*4160*/  IADD3.X R49, PT, PT, R49, UR7, R84, P2, P3 ;  /* 0x0000000731317c10 */ /* 0x000fe200097e6454 */
[----:B------:R-:W0:Y:S01]  /*4170*/  LDCU.128 UR4, c[0x3][0x5050] ;  /* 0x00ca0a00ff0477ac */ /* 0x000e220008000c00 */
[----:B------:R-:W-:-:S02]  /*4180*/  PRMT R95, R33, 0x7770, RZ ;  /* 0x00007770215f7816 */ /* 0x000fc400000000ff */
[C---:B------:R-:W-:Y:S02]  /*4190*/  PRMT R96, R33.reuse, 0x7771, RZ ;  /* 0x0000777121607816 */ /* 0x040fe400000000ff */
[C---:B------:R-:W-:Y:S02]  /*41a0*/  PRMT R97, R33.reuse, 0x7772, RZ ;  /* 0x0000777221617816 */ /* 0x040fe400000000ff */
[----:B------:R-:W-:Y:S01]  /*41b0*/  PRMT R43, R33, 0x7773, RZ ;  /* 0x00007773212b7816 */ /* 0x000fe200000000ff */
[----:B------:R-:W-:Y:S01]  /*41c0*/  IMAD.U32 R33, R28, 0x10000, RZ ;  /* 0x000100001c217824 */ /* 0x000fe200078e00ff */
[----:B------:R-:W-:Y:S02]  /*41d0*/  PRMT R23, R34, 0x7771, RZ ;  /* 0x0000777122177816 */ /* 0x000fe400000000ff */
[----:B------:R-:W-:Y:S02]  /*41e0*/  IADD3 R84, P0, PT, R64, R69, RZ ;  /* 0x0000004540547210 */ /* 0x000fe40007f1e0ff */
[C---:B------:R-:W-:Y:S01]  /*41f0*/  PRMT R45, R32.reuse, 0x7772, RZ ;  /* 0x00007772202d7816 */ /* 0x040fe200000000ff */
[----:B------:R-:W-:Y:S01]  /*4200*/  IMAD.U32 R23, R23, 0x10000, RZ ;  /* 0x0001000017177824 */ /* 0x000fe200078e00ff */
[----:B------:R-:W-:Y:S01]  /*4210*/  PRMT R48, R32, 0x7770, RZ ;  /* 0x0000777020307816 */ /* 0x000fe200000000ff */
[----:B------:R-:W-:Y:S01]  /*4220*/  IMAD.X R85, R49, 0x1, R88, P0 ;  /* 0x0000000131557824 */ /* 0x000fe200000e0658 */
[----:B------:R-:W-:Y:S01]  /*4230*/  LOP3.LUT R33, R33, 0xff0000, RZ, 0xc0, !PT ;  /* 0x00ff000021217812 */ /* 0x000fe200078ec0ff */
[----:B------:R-:W-:Y:S01]  /*4240*/  IMAD.SHL.U32 R45, R45, 0x100, RZ ;  /* 0x000001002d2d7824 */ /* 0x000fe200078e00ff */
[----:B------:R-:W-:-:S02]  /*4250*/  PRMT R29, R34, 0x7770, RZ ;  /* 0x00007770221d7816 */ /* 0x000fc400000000ff */
[C---:B------:R-:W-:Y:S02]  /*4260*/  PRMT R21, R34.reuse, 0x7772, RZ ;  /* 0x0000777222157816 */ /* 0x040fe400000000ff */
[----:B------:R-:W-:Y:S02]  /*4270*/  PRMT R93, R34, 0x7773, RZ ;  /* 0x00007773225d7816 */ /* 0x000fe400000000ff */
[----:B------:R-:W-:Y:S02]  /*4280*/  PRMT R48, R33, 0x4210, R48 ;  /* 0x0000421021307816 */ /* 0x000fe40000000030 */
[----:B------:R-:W-:Y:S02]  /*4290*/  LOP3.LUT R100, R23, 0xff0000, RZ, 0xc0, !PT ;  /* 0x00ff000017647812 */ /* 0x000fe400078ec0ff */
[C-C-:B------:R-:W-:Y:S02]  /*42a0*/  SHF.L.W.U32.HI R23, R84.reuse, 0x12, R85.reuse ;  /* 0x0000001254177819 */ /* 0x140fe40000010e55 */
[----:B------:R-:W-:-:S02]  /*42b0*/  SHF.L.W.U32.HI R34, R84, 0xe, R85 ;  /* 0x0000000e54227819 */ /* 0x000fc40000010e55 */
[----:B------:R-:W-:Y:S02]  /*42c0*/  SHF.L.W.U32.HI R33, R85, 0x17, R84 ;  /* 0x0000001755217819 */ /* 0x000fe40000010e54 */
[----:B------:R-:W-:Y:S01]  /*42d0*/  PRMT R100, R100, 0x4210, R29 ;  /* 0x0000421064647816 */ /* 0x000fe2000000001d */
[----:B------:R-:W-:Y:S01]  /*42e0*/  IMAD.SHL.U32 R29, R21, 0x100, RZ ;  /* 0x00000100151d7824 */ /* 0x000fe200078e00ff */
[----:B------:R-:W-:Y:S02]  /*42f0*/  LOP3.LUT R94, R48, 0xff00, R45, 0xf8, !PT ;  /* 0x0000ff00305e7812 */ /* 0x000fe400078ef82d */
[----:B------:R-:W-:Y:S02]  /*4300*/  LOP3.LUT R48, R33, R23, R34, 0x96, !PT ;  /* 0x0000001721307212 */ /* 0x000fe400078e9622 */
[----:B------:R-:W-:Y:S02]  /*4310*/  LOP3.LUT R89, R86, R65, R69, 0xe8, !PT ;  /* 0x0000004156597212 */ /* 0x000fe400078ee845 */
[----:B------:R-:W-:-:S02]  /*4320*/  SHF.L.W.U32.HI R21, R85, 0x12, R84 ;  /* 0x0000001255157819 */ /* 0x000fc40000010e54 */
[----:B------:R-:W-:Y:S02]  /*4330*/  SHF.L.W.U32.HI R34, R85, 0xe, R84 ;  /* 0x0000000e55227819 */ /* 0x000fe40000010e54 */
[----:B------:R-:W-:Y:S02]  /*4340*/  SHF.L.W.U32.HI R23, R84, 0x17, R85 ;  /* 0x0000001754177819 */ /* 0x000fe40000010e55 */
[----:B------:R-:W-:Y:S02]  /*4350*/  LOP3.LUT R33, R77, R84, R82, 0xb8, !PT ;  /* 0x000000544d217212 */ /* 0x000fe400078eb852 */
[----:B------:R-:W-:Y:S02]  /*4360*/  IADD3 R89, P0, P1, R20, R98, R89 ;  /* 0x0000006214597210 */ /* 0x000fe4000791e059 */
[----:B------:R-:W-:Y:S02]  /*4370*/  LOP3.LUT R45, R23, R21, R34, 0x96, !PT ;  /* 0x00000015172d7212 */ /* 0x000fe400078e9622 */
[----:B------:R-:W-:-:S02]  /*4380*/  IADD3 R48, P2, P3, R48, R33, R22 ;  /* 0x0000002130307210 */ /* 0x000fc40007b5e016 */
[----:B------:R-:W-:Y:S02]  /*4390*/  LOP3.LUT R98, R74, R85, R81, 0xb8, !PT ;  /* 0x000000554a627212 */ /* 0x000fe400078eb851 */
[----:B------:R-:W-:Y:S02]  /*43a0*/  LOP3.LUT R68, R87, R68, R88, 0xe8, !PT ;  /* 0x0000004457447212 */ /* 0x000fe400078ee858 */
[----:B------:R-:W-:Y:S02]  /*43b0*/  IADD3.X R45, PT, PT, R45, R98, R79, P2, P3 ;  /* 0x000000622d2d7210 */ /* 0x000fe400017e644f */
[----:B0-----:R-:W-:Y:S02]  /*43c0*/  IADD3 R48, P2, P3, R5, UR4, R48 ;  /* 0x0000000405307c10 */ /* 0x001fe4000fb5e030 */
[----:B------:R-:W-:Y:S01]  /*43d0*/  PRMT R91, R32, 0x7773, RZ ;  /* 0x00007773205b7816 */ /* 0x000fe200000000ff */
[----:B------:R-:W-:Y:S01]  /*43e0*/  IMAD.WIDE.U32 R20, R95, 0x1000000, RZ ;  /* 0x010000005f147825 */ /* 0x000fe200078e00ff */
[----:B------:R-:W-:-:S02]  /*43f0*/  PRMT R32, R35, 0x7770, RZ ;  /* 0x0000777023207816 */ /* 0x000fc400000000ff */
[C---:B------:R-:W-:Y:S01]  /*4400*/  PRMT R36, R35.reuse, 0x7771, RZ ;  /* 0x0000777123247816 */ /* 0x040fe200000000ff */
[----:B------:R-:W-:Y:S01]  /*4410*/  IMAD.WIDE.U32 R22, R96, 0x10000, RZ ;  /* 0x0001000060167825 */ /* 0x000fe200078e00ff */
[C---:B------:R-:W-:Y:S02]  /*4420*/  PRMT R28, R35.reuse, 0x7772, RZ ;  /* 0x00007772231c7816 */ /* 0x040fe400000000ff */
[----:B------:R-:W-:Y:S01]  /*4430*/  PRMT R92, R35, 0x7773, RZ ;  /* 0x00007773235c7816 */ /* 0x000fe200000000ff */
[----:B------:R-:W-:Y:S01]  /*4440*/  IMAD.WIDE.U32 R34, R97, 0x100, RZ ;  /* 0x0000010061227825 */ /* 0x000fe200078e00ff */
[----:B------:R-:W-:Y:S02]  /*4450*/  IADD3.X R90, PT, PT, R37, R90, R68, P0, P1 ;  /* 0x0000005a255a7210 */ /* 0x000fe400007e2444 */
[----:B------:R-:W-:Y:S02]  /*4460*/  IADD3.X R45, PT, PT, R26, UR5, R45, P2, P3 ;  /* 0x000000051a2d7c10 */ /* 0x000fe400097e642d */
[----:B------:R-:W-:Y:S01]  /*4470*/  IADD3 R65, P0, PT, R48, R89, RZ ;  /* 0x0000005930417210 */ /* 0x000fe20007f1e0ff */
[----:B------:R-:W-:Y:S01]  /*4480*/  IMAD.WIDE.U32 R32, R32, 0x1000000, RZ ;  /* 0x0100000020207825 */ /* 0x000fe200078e00ff */
[----:B------:R-:W-:-:S02]  /*4490*/  LOP3.LUT R100, R100, 0xff00, R29, 0xf8, !PT ;  /* 0x0000ff0064647812 */ /* 0x000fc400078ef81d */
[----:B------:R-:W-:Y:S01]  /*44a0*/  LOP3.LUT R20, R34, R20, R22, 0xfe, !PT ;  /* 0x0000001422147212 */ /* 0x000fe200078efe16 */
[----:B------:R-:W-:-:S04]  /*44b0*/  IMAD.WIDE.U32 R36, R36, 0x10000, RZ ;  /* 0x0001000024247825 */ /* 0x000fc800078e00ff */
[----:B------:R-:W-:Y:S01]  /*44c0*/  IMAD.WIDE.U32 R28, R28, 0x100, RZ ;  /* 0x000001001c1c7825 */ /* 0x000fe200078e00ff */
[----:B------:R-:W-:-:S03]  /*44d0*/  LOP3.LUT R95, R94, 0xff, R91, 0xf8, !PT ;  /* 0x000000ff5e5f7812 */ /* 0x000fc600078ef85b */
[----:B------:R-:W-:Y:S01]  /*44e0*/  IMAD.X R22, R45, 0x1, R90, P0 ;  /* 0x000000012d167824 */ /* 0x000fe200000e065a */
[----:B------:R-:W-:Y:S02]  /*44f0*/  LOP3.LUT R91, R28, R32, R36, 0xfe, !PT ;  /* 0x000000201c5b7212 */ /* 0x000fe400078efe24 */
[----:B------:R-:W-:Y:S02]  /*4500*/  LOP3.LUT R93, R100, 0xff, R93, 0xf8, !PT ;  /* 0x000000ff645d7812 */ /* 0x000fe400078ef85d */
[C-C-:B------:R-:W-:Y:S02]  /*4510*/  SHF.L.W.U32.HI R28, R65.reuse, 0x12, R22.reuse ;  /* 0x00000012411c7819 */ /* 0x140fe40000010e16 */
[----:B------:R-:W-:Y:S02]  /*4520*/  SHF.L.W.U32.HI R79, R65, 0xe, R22 ;  /* 0x0000000e414f7819 */ /* 0x000fe40000010e16 */
[----:B------:R-:W-:Y:S02]  /*4530*/  SHF.L.W.U32.HI R32, R22, 0x17, R65 ;  /* 0x0000001716207819 */ /* 0x000fe40000010e41 */
[----:B------:R-:W-:-:S02]  /*4540*/  LOP3.LUT R34, R23, R95, R21, 0xfe, !PT ;  /* 0x0000005f17227212 */ /* 0x000fc400078efe15 */
[----:B------:R-:W-:Y:S02]  /*4550*/  LOP3.LUT R93, R37, R93, R33, 0xfe, !PT ;  /* 0x0000005d255d7212 */ /* 0x000fe400078efe21 */
[----:B------:R-:W-:Y:S02]  /*4560*/  LOP3.LUT R79, R32, R28, R79, 0x96, !PT ;  /* 0x0000001c204f7212 */ /* 0x000fe400078e964f */
[----:B------:R-:W-:Y:S02]  /*4570*/  SHF.L.W.U32.HI R21, R89, 0x4, R90 ;  /* 0x0000000459157819 */ /* 0x000fe40000010e5a */
[C-C-:B------:R-:W-:Y:S02]  /*4580*/  SHF.L.W.U32.HI R28, R90.reuse, 0x1e, R89.reuse ;  /* 0x0000001e5a1c7819 */ /* 0x140fe40000010e59 */
[----:B------:R-:W-:Y:S02]  /*4590*/  SHF.L.W.U32.HI R23, R90, 0x19, R89 ;  /* 0x000000195a177819 */ /* 0x000fe40000010e59 */
[----:B------:R-:W-:-:S02]  /*45a0*/  SHF.L.W.U32.HI R32, R22, 0x12, R65 ;  /* 0x0000001216207819 */ /* 0x000fc40000010e41 */
[----:B------:R-:W-:Y:S02]  /*45b0*/  SHF.L.W.U32.HI R33, R22, 0xe, R65 ;  /* 0x0000000e16217819 */ /* 0x000fe40000010e41 */
[----:B------:R-:W-:Y:S02]  /*45c0*/  SHF.L.W.U32.HI R36, R65, 0x17, R22 ;  /* 0x0000001741247819 */ /* 0x000fe40000010e16 */
[----:B------:R-:W-:Y:S02]  /*45d0*/  LOP3.LUT R68, R82, R65, R84, 0xb8, !PT ;  /* 0x0000004152447212 */ /* 0x000fe400078eb854 */
[----:B------:R-:W-:Y:S02]  /*45e0*/  LOP3.LUT R43, R20, 0xff, R43, 0xf8, !PT ;  /* 0x000000ff142b7812 */ /* 0x000fe400078ef82b */
[----:B------:R-:W-:Y:S02]  /*45f0*/  LOP3.LUT R20, R91, 0xff, R92, 0xf8, !PT ;  /* 0x000000ff5b147812 */ /* 0x000fe400078ef85c */
[----:B------:R-:W-:-:S02]  /*4600*/  LOP3.LUT R34, R34, R35, RZ, 0xfc, !PT ;  /* 0x0000002322227212 */ /* 0x000fc400078efcff */
[----:B------:R-:W-:Y:S02]  /*4610*/  LOP3.LUT R91, R23, R21, R28, 0x96, !PT ;  /* 0x00000015175b7212 */ /* 0x000fe400078e961c */
[----:B------:R-:W-:Y:S02]  /*4620*/  LOP3.LUT R32, R36, R32, R33, 0x96, !PT ;  /* 0x0000002024207212 */ /* 0x000fe400078e9621 */
[----:B------:R-:W-:Y:S02]  /*4630*/  IADD3 R35, P2, P3, R79, R68, R77 ;  /* 0x000000444f237210 */ /* 0x000fe40007b5e04d */
[----:B------:R-:W-:Y:S02]  /*4640*/  SHF.L.W.U32.HI R21, R90, 0x4, R89 ;  /* 0x000000045a157819 */ /* 0x000fe40000010e59 */
[C-C-:B------:R-:W-:Y:S02]  /*4650*/  SHF.L.W.U32.HI R28, R89.reuse, 0x1e, R90.reuse ;  /* 0x0000001e591c7819 */ /* 0x140fe40000010e5a */
[----:B------:R-:W-:-:S02]  /*4660*/  SHF.L.W.U32.HI R23, R89, 0x19, R90 ;  /* 0x0000001959177819 */ /* 0x000fc40000010e5a */
[----:B------:R-:W-:Y:S02]  /*4670*/  LOP3.LUT R37, R69, R86, R89, 0xe8, !PT ;  /* 0x0000005645257212 */ /* 0x000fe400078ee859 */
[----:B------:R-:W-:Y:S02]  /*4680*/  LOP3.LUT R33, R81, R22, R85, 0xb8, !PT ;  /* 0x0000001651217212 */ /* 0x000fe400078eb855 */
[----:B------:R-:W-:Y:S02]  /*4690*/  LOP3.LUT R68, R23, R21, R28, 0x96, !PT ;  /* 0x0000001517447212 */ /* 0x000fe400078e961c */
[----:B------:R-:W-:Y:S02]  /*46a0*/  IADD3 R86, P0, P1, R76, R91, R37 ;  /* 0x0000005b4c567210 */ /* 0x000fe4000791e025 */
[----:B------:R-:W-:Y:S02]  /*46b0*/  IADD3.X R32, PT, PT, R32, R33, R74, P2, P3 ;  /* 0x0000002120207210 */ /* 0x000fe400017e644a */
[----:B------:R-:W-:-:S02]  /*46c0*/  LOP3.LUT R36, R88, R87, R90, 0xe8, !PT ;  /* 0x0000005758247212 */ /* 0x000fc400078ee85a */
[----:B------:R-:W-:Y:S02]  /*46d0*/  IADD3 R35, P2, P3, R4, UR6, R35 ;  /* 0x0000000604237c10 */ /* 0x000fe4000fb5e023 */
[----:B------:R-:W-:Y:S02]  /*46e0*/  IADD3.X R75, PT, PT, R75, R68, R36, P0, P1 ;  /* 0x000000444b4b7210 */ /* 0x000fe400007e2424 */
[C-C-:B------:R-:W-:Y:S02]  /*46f0*/  SHF.L.W.U32.HI R74, R43.reuse, 0x1f, R34.reuse ;  /* 0x0000001f2b4a7819 */ /* 0x140fe40000010e22 */
[C-C-:B------:R-:W-:Y:S02]  /*4700*/  SHF.L.W.U32.HI R23, R43.reuse, 0x18, R34.reuse ;  /* 0x000000182b177819 */ /* 0x140fe40000010e22 */
[----:B------:R-:W-:Y:S02]  /*4710*/  SHF.R.U64 R33, R43, 0x7, R34 ;  /* 0x000000072b217819 */ /* 0x000fe40000001222 */
[----:B------:R-:W-:Y:S01]  /*4720*/  IADD3.X R32, PT, PT, R13, UR7, R32, P2, P3 ;  /* 0x000000070d207c10 */ /* 0x000fe200097e6420 */
[----:B------:R-:W0:Y:S01]  /*4730*/  LDCU.128 UR4, c[0x3][0x5060] ;  /* 0x00ca0c00ff0477ac */ /* 0x000e220008000c00 */
[----:B------:R-:W-:-:S02]  /*4740*/  IADD3 R68, P0, PT, R35, R86, RZ ;  /* 0x0000005623447210 */ /* 0x000fc40007f1e0ff */
[----:B------:R-:W-:-:S03]  /*4750*/  LOP3.LUT R74, R33, R74, R23, 0x96, !PT ;  /* 0x0000004a214a7212 */ /* 0x000fc600078e9617 */
[----:B------:R-:W-:Y:S01]  /*4760*/  IMAD.X R33, R32, 0x1, R75, P0 ;  /* 0x0000000120217824 */ /* 0x000fe200000e064b */
[C-C-:B------:R-:W-:Y:S02]  /*4770*/  SHF.L.W.U32.HI R21, R34.reuse, 0x1f, R43.reuse ;  /* 0x0000001f22157819 */ /* 0x140fe40000010e2b */
[----:B------:R-:W-:Y:S02]  /*4780*/  SHF.L.W.U32.HI R28, R34, 0x18, R43 ;  /* 0x00000018221c7819 */ /* 0x000fe40000010e2b */
[----:B------:R-:W-:Y:S02]  /*4790*/  SHF.R.U32.HI R37, RZ, 0x7, R34 ;  /* 0x00000007ff257819 */ /* 0x000fe40000011622 */
[----:B------:R-:W-:Y:S02]  /*47a0*/  LOP3.LUT R29, R93, R29, RZ, 0xfc, !PT ;  /* 0x0000001d5d1d7212 */ /* 0x000fe400078efcff */
[C-C-:B------:R-:W-:Y:S02]  /*47b0*/  SHF.L.W.U32.HI R77, R33.reuse, 0x12, R68.reuse ;  /* 0x00000012214d7819 */ /* 0x140fe40000010e44 */
[----:B------:R-:W-:-:S02]  /*47c0*/  SHF.L.W.U32.HI R92, R33, 0xe, R68 ;  /* 0x0000000e215c7819 */ /* 0x000fc40000010e44 */
[C-C-:B------:R-:W-:Y:S02]  /*47d0*/  SHF.L.W.U32.HI R87, R68.reuse, 0x17, R33.reuse ;  /* 0x0000001744577819 */ /* 0x140fe40000010e21 */
[----:B------:R-:W-:Y:S02]  /*47e0*/  LOP3.LUT R21, R37, R21, R28, 0x96, !PT ;  /* 0x0000001525157212 */ /* 0x000fe400078e961c */
[C-C-:B------:R-:W-:Y:S02]  /*47f0*/  SHF.L.W.U32.HI R79, R68.reuse, 0x12, R33.reuse ;  /* 0x00000012444f7819 */ /* 0x140fe40000010e21 */
[----:B------:R-:W-:Y:S02]  /*4800*/  SHF.L.W.U32.HI R94, R68, 0xe, R33 ;  /* 0x0000000e445e7819 */ /* 0x000fe40000010e21 */
[----:B------:R-:W-:Y:S02]  /*4810*/  SHF.L.W.U32.HI R91, R33, 0x17, R68 ;  /* 0x00000017215b7819 */ /* 0x000fe40000010e44 */
[----:B------:R-:W-:-:S02]  /*4820*/  SHF.L.W.U32.HI R23, R20, 0x1f, R29 ;  /* 0x0000001f14177819 */ /* 0x000fc40000010e1d */
[C-C-:B------:R-:W-:Y:S02]  /*4830*/  SHF.L.W.U32.HI R28, R20.reuse, 0x18, R29.reuse ;  /* 0x00000018141c7819 */ /* 0x140fe40000010e1d */
[----:B------:R-:W-:Y:S02]  /*4840*/  SHF.R.U64 R93, R20, 0x7, R29 ;  /* 0x00000007145d7819 */ /* 0x000fe4000000121d */
[----:B------:R-:W-:Y:S02]  /*4850*/  SHF.L.W.U32.HI R36, R86, 0x4, R75 ;  /* 0x0000000456247819 */ /* 0x000fe40000010e4b */
[C-C-:B------:R-:W-:Y:S02]  /*4860*/  SHF.L.W.U32.HI R37, R75.reuse, 0x1e, R86.reuse ;  /* 0x0000001e4b257819 */ /* 0x140fe40000010e56 */
[----:B------:R-:W-:Y:S02]  /*4870*/  SHF.L.W.U32.HI R76, R75, 0x19, R86 ;  /* 0x000000194b4c7819 */ /* 0x000fe40000010e56 */
[----:B------:R-:W-:-:S02]  /*4880*/  LOP3.LUT R87, R87, R77, R92, 0x96, !PT ;  /* 0x0000004d57577212 */ /* 0x000fc400078e965c */
[----:B------:R-:W-:Y:S02]  /*4890*/  LOP3.LUT R79, R91, R79, R94, 0x96, !PT ;  /* 0x0000004f5b4f7212 */ /* 0x000fe400078e965e */
[----:B------:R-:W-:Y:S02]  /*48a0*/  LOP3.LUT R77, R84, R68, R65, 0xb8, !PT ;  /* 0x00000044544d7212 */ /* 0x000fe400078eb841 */
[----:B------:R-:W-:Y:S02]  /*48b0*/  LOP3.LUT R23, R93, R23, R28, 0x96, !PT ;  /* 0x000000175d177212 */ /* 0x000fe400078e961c */
[----:B------:R-:W-:Y:S02]  /*48c0*/  LOP3.LUT R93, R76, R36, R37, 0x96, !PT ;  /* 0x000000244c5d7212 */ /* 0x000fe400078e9625 */
[----:B------:R-:W-:Y:S02]  /*48d0*/  SHF.L.W.U32.HI R28, R75, 0x4, R86 ;  /* 0x000000044b1c7819 */ /* 0x000fe40000010e56 */
[----:B------:R-:W-:-:S02]  /*48e0*/  SHF.L.W.U32.HI R37, R86, 0x1e, R75 ;  /* 0x0000001e56257819 */ /* 0x000fc40000010e4b */
[----:B------:R-:W-:Y:S02]  /*48f0*/  SHF.L.W.U32.HI R36, R86, 0x19, R75 ;  /* 0x0000001956247819 */ /* 0x000fe40000010e4b */
[----:B------:R-:W-:Y:S02]  /*4900*/  LOP3.LUT R92, R89, R69, R86, 0xe8, !PT ;  /* 0x00000045595c7212 */ /* 0x000fe400078ee856 */
[----:B------:R-:W-:Y:S02]  /*4910*/  IADD3 R82, P0, P1, R79, R77, R82 ;  /* 0x0000004d4f527210 */ /* 0x000fe4000791e052 */
[----:B------:R-:W-:Y:S02]  /*4920*/  LOP3.LUT R76, R85, R33, R22, 0xb8, !PT ;  /* 0x00000021554c7212 */ /* 0x000fe400078eb816 */
[----:B------:R-:W-:Y:S02]  /*4930*/  LOP3.LUT R36, R36, R28, R37, 0x96, !PT ;  /* 0x0000001c24247212 */ /* 0x000fe400078e9625 */
[----:B------:R-:W-:-:S02]  /*4940*/  IADD3 R71, P4, P5, R71, R93, R92 ;  /* 0x0000005d47477210 */ /* 0x000fc40007d9e05c */
[----:B------:R-:W-:Y:S02]  /*4950*/  LOP3.LUT R37, R90, R88, R75, 0xe8, !PT ;  /* 0x000000585a257212 */ /* 0x000fe400078ee84b */
[----:B------:R-:W-:Y:S02]  /*4960*/  IADD3.X R81, PT, PT, R87, R76, R81, P0, P1 ;  /* 0x0000004c57517210 */ /* 0x000fe400007e2451 */
[C---:B0-----:R-:W-:Y:S02]  /*4970*/  IADD3 R28, P3, P1, R43.reuse, UR4, R82 ;  /* 0x000000042b1c7c10 */ /* 0x041fe4000f97e052 */
[----:B------:R-:W-:Y:S02]  /*4980*/  IADD3.X R70, PT, PT, R70, R36, R37, P4, P5 ;  /* 0x0000002446467210 */ /* 0x000fe400027ea425 */
[----:B------:R-:W-:Y:S02]  /*4990*/  IADD3 R78, P2, P0, R43, R78, R66 ;  /* 0x0000004e2b4e7210 */ /* 0x000fe4000785e042 */
[----:B------:R-:W-:-:S02]  /*49a0*/  IADD3.X R36, PT, PT, R34, UR5, R81, P3, P1 ;  /* 0x0000000522247c10 */ /* 0x000fc40009fe2451 */
[----:B------:R-:W-:Y:S02]  /*49b0*/  IADD3 R66, P1, PT, R28, R71, RZ ;  /* 0x000000471c427210 */ /* 0x000fe40007f3e0ff */
[----:B------:R-:W-:Y:S02]  /*49c0*/  IADD3.X R79, PT, PT, R34, R44, R67, P2, P0 ;  /* 0x0000002c224f7210 */ /* 0x000fe400017e0443 */
[----:B------:R-:W-:Y:S01]  /*49d0*/  IADD3 R82, P4, P5, R20, R83, R12 ;  /* 0x0000005314527210 */ /* 0x000fe20007d9e00c */
[--C-:B------:R-:W-:Y:S01]  /*49e0*/  IMAD.X R67, R36, 0x1, R70.reuse, P1 ;  /* 0x0000000124437824 */ /* 0x100fe200008e0646 */
[----:B------:R-:W-:Y:S02]  /*49f0*/  IADD3 R73, P0, PT, R78, R73, RZ ;  /* 0x000000494e497210 */ /* 0x000fe40007f1e0ff */
[----:B------:R-:W-:Y:S02]  /*4a00*/  IADD3.X R69, PT, PT, R29, R80, R15, P4, P5 ;  /* 0x000000501d457210 */ /* 0x000fe400027ea40f */
[----:B------:R-:W-:-:S02]  /*4a10*/  SHF.L.W.U32.HI R12, R71, 0x4, R70 ;  /* 0x00000004470c7819 */ /* 0x000fc40000010e46 */
[C-C-:B------:R-:W-:Y:S02]  /*4a20*/  SHF.L.W.U32.HI R15, R70.reuse, 0x1e, R71.reuse ;  /* 0x0000001e460f7819 */ /* 0x140fe40000010e47 */
[----:B------:R-:W-:Y:S02]  /*4a30*/  SHF.L.W.U32.HI R37, R70, 0x19, R71 ;  /* 0x0000001946257819 */ /* 0x000fe40000010e47 */
[C-C-:B------:R-:W-:Y:S02]  /*4a40*/  SHF.L.W.U32.HI R44, R66.reuse, 0x12, R67.reuse ;  /* 0x00000012422c7819 */ /* 0x140fe40000010e43 */
[----:B------:R-:W-:Y:S02]  /*4a50*/  SHF.L.W.U32.HI R77, R66, 0xe, R67 ;  /* 0x0000000e424d7819 */ /* 0x000fe40000010e43 */
[----:B------:R-:W-:Y:S01]  /*4a60*/  SHF.L.W.U32.HI R76, R67, 0x17, R66 ;  /* 0x00000017434c7819 */ /* 0x000fe20000010e42 */
[----:B------:R-:W-:Y:S01]  /*4a70*/  IMAD.X R72, R79, 0x1, R72, P0 ;  /* 0x000000014f487824 */ /* 0x000fe200000e0648 */
[----:B------:R-:W-:-:S02]  /*4a80*/  LOP3.LUT R78, R37, R12, R15, 0x96, !PT ;  /* 0x0000000c254e7212 */ /* 0x000fc400078e960f */
[----:B------:R-:W-:Y:S02]  /*4a90*/  LOP3.LUT R79, R76, R44, R77, 0x96, !PT ;  /* 0x0000002c4c4f7212 */ /* 0x000fe400078e964d */
[C-C-:B------:R-:W-:Y:S02]  /*4aa0*/  SHF.L.W.U32.HI R37, R67.reuse, 0x12, R66.reuse ;  /* 0x0000001243257819 */ /* 0x140fe40000010e42 */
[----:B------:R-:W-:Y:S02]  /*4ab0*/  SHF.L.W.U32.HI R44, R67, 0xe, R66 ;  /* 0x0000000e432c7819 */ /* 0x000fe40000010e42 */
[----:B------:R-:W-:Y:S02]  /*4ac0*/  SHF.L.W.U32.HI R76, R66, 0x17, R67 ;  /* 0x00000017424c7819 */ /* 0x000fe40000010e43 */
[----:B------:R-:W-:Y:S02]  /*4ad0*/  LOP3.LUT R77, R65, R66, R68, 0xb8, !PT ;  /* 0x00000042414d7212 */ /* 0x000fe400078eb844 */
[----:B------:R-:W-:-:S02]  /*4ae0*/  IADD3 R18, P3, P0, R73, R18, R5 ;  /* 0x0000001249127210 */ /* 0x000fc4000787e005 */
[----:B------:R-:W-:Y:S02]  /*4af0*/  LOP3.LUT R76, R76, R37, R44, 0x96, !PT ;  /* 0x000000254c4c7212 */ /* 0x000fe400078e962c */
[--C-:B------:R-:W-:Y:S02]  /*4b00*/  LOP3.LUT R89, R86, R89, R71.reuse, 0xe8, !PT ;  /* 0x0000005956597212 */ /* 0x100fe400078ee847 */
[----:B------:R-:W-:Y:S02]  /*4b10*/  SHF.L.W.U32.HI R5, R70, 0x4, R71 ;  /* 0x0000000446057819 */ /* 0x000fe40000010e47 */
[C-C-:B------:R-:W-:Y:S02]  /*4b20*/  SHF.L.W.U32.HI R12, R71.reuse, 0x1e, R70.reuse ;  /* 0x0000001e470c7819 */ /* 0x140fe40000010e46 */
[----:B------:R-:W-:Y:S02]  /*4b30*/  SHF.L.W.U32.HI R15, R71, 0x19, R70 ;  /* 0x00000019470f7819 */ /* 0x000fe40000010e46 */
[----:B------:R-:W-:-:S02]  /*4b40*/  IADD3 R37, P4, P5, R79, R77, R84 ;  /* 0x0000004d4f257210 */ /* 0x000fc40007d9e054 */
[----:B------:R-:W-:Y:S02]  /*4b50*/  LOP3.LUT R44, R22, R67, R33, 0xb8, !PT ;  /* 0x00000043162c7212 */ /* 0x000fe400078eb821 */
[----:B------:R-:W-:Y:S02]  /*4b60*/  LOP3.LUT R5, R15, R5, R12, 0x96, !PT ;  /* 0x000000050f057212 */ /* 0x000fe400078e960c */
[----:B------:R-:W-:Y:S02]  /*4b70*/  IADD3 R78, P1, P2, R64, R78, R89 ;  /* 0x0000004e404e7210 */ /* 0x000fe40007a3e059 */
[----:B------:R-:W-:Y:S02]  /*4b80*/  IADD3.X R44, PT, PT, R76, R44, R85, P4, P5 ;  /* 0x0000002c4c2c7210 */ /* 0x000fe400027ea455 */
[----:B------:R-:W-:Y:S02]  /*4b90*/  LOP3.LUT R90, R75, R90, R70, 0xe8, !PT ;  /* 0x0000005a4b5a7212 */ /* 0x000fe400078ee846 */
[----:B------:R-:W-:-:S02]  /*4ba0*/  IADD3 R37, P4, P5, R20, UR6, R37 ;  /* 0x0000000614257c10 */ /* 0x000fc4000fd9e025 */
[----:B------:R-:W-:Y:S02]  /*4bb0*/  IADD3.X R27, PT, PT, R72, R27, R26, P3, P0 ;  /* 0x0000001b481b7210 */ /* 0x000fe40001fe041a */
[----:B------:R-:W-:Y:S02]  /*4bc0*/  IADD3.X R79, PT, PT, R49, R5, R90, P1, P2 ;  /* 0x00000005314f7210 */ /* 0x000fe40000fe445a */
[----:B------:R-:W-:Y:S01]  /*4bd0*/  IADD3.X R26, PT, PT, R29, UR7, R44, P4, P5 ;  /* 0x000000071d1a7c10 */ /* 0x000fe2000a7ea42c */
[----:B------:R-:W0:Y:S01]  /*4be0*/  LDCU.128 UR4, c[0x3][0x5070] ;  /* 0x00ca0e00ff0477ac */ /* 0x000e220008000c00 */
[----:B------:R-:W-:Y:S02]  /*4bf0*/  IADD3 R49, P0, PT, R37, R78, RZ ;  /* 0x0000004e25317210 */ /* 0x000fe40007f1e0ff */
[C-C-:B------:R-:W-:Y:S02]  /*4c00*/  SHF.L.W.U32.HI R15, R29.reuse, 0x1f, R20.reuse ;  /* 0x0000001f1d0f7819 */ /* 0x140fe40000010e14 */
[----:B------:R-:W-:Y:S01]  /*4c10*/  SHF.L.W.U32.HI R12, R29, 0x18, R20 ;  /* 0x000000181d0c7819 */ /* 0x000fe20000010e14 */
[----:B------:R-:W-:Y:S01]  /*4c20*/  IMAD.X R44, R26, 0x1, R79, P0 ;  /* 0x000000011a2c7824 */ /* 0x000fe200000e064f */
[----:B------:R-:W-:-:S02]  /*4c30*/  SHF.R.U32.HI R64, RZ, 0x7, R29 ;  /* 0x00000007ff407819 */ /* 0x000fc4000001161d */
[C---:B------:R-:W-:Y:S02]  /*4c40*/  SHF.L.W.U32.HI R76, R73.reuse, 0xd, R72 ;  /* 0x0000000d494c7819 */ /* 0x040fe40000010e48 */
[----:B------:R-:W-:Y:S02]  /*4c50*/  LOP3.LUT R15, R64, R15, R12, 0x96, !PT ;  /* 0x0000000f400f7212 */ /* 0x000fe400078e960c */
[C-C-:B------:R-:W-:Y:S02]  /*4c60*/  SHF.L.W.U32.HI R77, R72.reuse, 0x3, R73.reuse ;  /* 0x00000003484d7819 */ /* 0x140fe40000010e49 */
[C-C-:B------:R-:W-:Y:S02]  /*4c70*/  SHF.R.U64 R87, R73.reuse, 0x6, R72.reuse ;  /* 0x0000000649577819 */ /* 0x140fe40000001248 */
[----:B------:R-:W-:Y:S02]  /*4c80*/  SHF.L.W.U32.HI R64, R72, 0xd, R73 ;  /* 0x0000000d48407819 */ /* 0x000fe40000010e49 */
[----:B------:R-:W-:-:S02]  /*4c90*/  SHF.L.W.U32.HI R5, R73, 0x3, R72 ;  /* 0x0000000349057819 */ /* 0x000fc40000010e48 */
[--C-:B------:R-:W-:Y:S02]  /*4ca0*/  SHF.R.U32.HI R88, RZ, 0x6, R72.reuse ;  /* 0x00000006ff587819 */ /* 0x100fe40000011648 */
[C-C-:B------:R-:W-:Y:S02]  /*4cb0*/  SHF.L.W.U32.HI R12, R73.reuse, 0x1f, R72.reuse ;  /* 0x0000001f490c7819 */ /* 0x140fe40000010e48 */
[C-C-:B------:R-:W-:Y:S02]  /*4cc0*/  SHF.L.W.U32.HI R81, R73.reuse, 0x18, R72.reuse ;  /* 0x0000001849517819 */ /* 0x140fe40000010e48 */
[----:B------:R-:W-:Y:S02]  /*4cd0*/  SHF.R.U64 R85, R73, 0x7, R72 ;  /* 0x0000000749557819 */ /* 0x000fe40000001248 */
[C-C-:B------:R-:W-:Y:S02]  /*4ce0*/  SHF.L.W.U32.HI R80, R49.reuse, 0x12, R44.reuse ;  /* 0x0000001231507819 */ /* 0x140fe40000010e2c */
[----:B------:R-:W-:-:S02]  /*4cf0*/  SHF.L.W.U32.HI R83, R49, 0xe, R44 ;  /* 0x0000000e31537819 */ /* 0x000fc40000010e2c */
[----:B------:R-:W-:Y:S02]  /*4d00*/  SHF.L.W.U32.HI R84, R44, 0x17, R49 ;  /* 0x000000172c547819 */ /* 0x000fe40000010e31 */
[----:B------:R-:W-:Y:S02]  /*4d10*/  LOP3.LUT R76, R87, R76, R77, 0x96, !PT ;  /* 0x0000004c574c7212 */ /* 0x000fe400078e964d */
[----:B------:R-:W-:Y:S02]  /*4d20*/  LOP3.LUT R64, R88, R64, R5, 0x96, !PT ;  /* 0x0000004058407212 */ /* 0x000fe400078e9605 */
[----:B------:R-:W-:Y:S02]  /*4d30*/  LOP3.LUT R12, R85, R12, R81, 0x96, !PT ;  /* 0x0000000c550c7212 */ /* 0x000fe400078e9651 */
[----:B------:R-:W-:Y:S02]  /*4d40*/  LOP3.LUT R87, R84, R80, R83, 0x96, !PT ;  /* 0x0000005054577212 */ /* 0x000fe400078e9653 */
[----:B------:R-:W-:-:S02]  /*4d50*/  SHF.L.W.U32.HI R83, R44, 0x12, R49 ;  /* 0x000000122c537819 */ /* 0x000fc40000010e31 */
[----:B------:R-:W-:Y:S02]  /*4d60*/  SHF.L.W.U32.HI R88, R44, 0xe, R49 ;  /* 0x0000000e2c587819 */ /* 0x000fe40000010e31 */
[----:B------:R-:W-:Y:S02]  /*4d70*/  SHF.L.W.U32.HI R85, R49, 0x17, R44 ;  /* 0x0000001731557819 */ /* 0x000fe40000010e2c */
[C-C-:B------:R-:W-:Y:S02]  /*4d80*/  SHF.L.W.U32.HI R5, R72.reuse, 0x1f, R73.reuse ;  /* 0x0000001f48057819 */ /* 0x140fe40000010e49 */
[----:B------:R-:W-:Y:S02]  /*4d90*/  SHF.L.W.U32.HI R80, R72, 0x18, R73 ;  /* 0x0000001848507819 */ /* 0x000fe40000010e49 */
[----:B------:R-:W-:Y:S02]  /*4da0*/  SHF.R.U32.HI R89, RZ, 0x7, R72 ;  /* 0x00000007ff597819 */ /* 0x000fe40000011648 */
[----:B------:R-:W-:-:S02]  /*4db0*/  SHF.L.W.U32.HI R77, R78, 0x4, R79 ;  /* 0x000000044e4d7819 */ /* 0x000fc40000010e4f */
[C-C-:B------:R-:W-:Y:S02]  /*4dc0*/  SHF.L.W.U32.HI R84, R79.reuse, 0x1e, R78.reuse ;  /* 0x0000001e4f547819 */ /* 0x140fe40000010e4e */
[----:B------:R-:W-:Y:S02]  /*4dd0*/  SHF.L.W.U32.HI R81, R79, 0x19, R78 ;  /* 0x000000194f517819 */ /* 0x000fe40000010e4e */
[----:B------:R-:W-:Y:S02]  /*4de0*/  LOP3.LUT R90, R68, R49, R66, 0xb8, !PT ;  /* 0x00000031445a7212 */ /* 0x000fe400078eb842 */
[----:B------:R-:W-:Y:S02]  /*4df0*/  LOP3.LUT R88, R85, R83, R88, 0x96, !PT ;  /* 0x0000005355587212 */ /* 0x000fe400078e9658 */
[----:B------:R-:W-:Y:S02]  /*4e00*/  LOP3.LUT R5, R89, R5, R80, 0x96, !PT ;  /* 0x0000000559057212 */ /* 0x000fe400078e9650 */
[----:B------:R-:W-:-:S02]  /*4e10*/  LOP3.LUT R84, R81, R77, R84, 0x96, !PT ;  /* 0x0000004d51547212 */ /* 0x000fc400078e9654 */
[----:B------:R-:W-:Y:S02]  /*4e20*/  IADD3 R83, P3, P4, R87, R90, R65 ;  /* 0x0000005a57537210 */ /* 0x000fe40007c7e041 */
[--C-:B------:R-:W-:Y:S02]  /*4e30*/  SHF.L.W.U32.HI R65, R79, 0x4, R78.reuse ;  /* 0x000000044f417819 */ /* 0x100fe40000010e4e */
[C-C-:B------:R-:W-:Y:S02]  /*4e40*/  SHF.L.W.U32.HI R80, R78.reuse, 0x1e, R79.reuse ;  /* 0x0000001e4e507819 */ /* 0x140fe40000010e4f */
[----:B------:R-:W-:Y:S02]  /*4e50*/  SHF.L.W.U32.HI R77, R78, 0x19, R79 ;  /* 0x000000194e4d7819 */ /* 0x000fe40000010e4f */
[----:B------:R-:W-:Y:S02]  /*4e60*/  LOP3.LUT R81, R71, R86, R78, 0xe8, !PT ;  /* 0x0000005647517212 */ /* 0x000fe400078ee84e */
[----:B------:R-:W-:-:S02]  /*4e70*/  LOP3.LUT R85, R33, R44, R67, 0xb8, !PT ;  /* 0x0000002c21557212 */ /* 0x000fc400078eb843 */
[----:B------:R-:W-:Y:S02]  /*4e80*/  LOP3.LUT R65, R77, R65, R80, 0x96, !PT ;  /* 0x000000414d417212 */ /* 0x000fe400078e9650 */
[----:B------:R-:W-:Y:S02]  /*4e90*/  IADD3 R61, P2, PT, R82, R61, RZ ;  /* 0x0000003d523d7210 */ /* 0x000fe40007f5e0ff */
[----:B------:R-:W-:Y:S02]  /*4ea0*/  IADD3 R81, P1, P0, R48, R84, R81 ;  /* 0x0000005430517210 */ /* 0x000fe4000783e051 */
[----:B------:R-:W-:Y:S02]  /*4eb0*/  IADD3.X R80, PT, PT, R88, R85, R22, P3, P4 ;  /* 0x0000005558507210 */ /* 0x000fe40001fe8416 */
[----:B------:R-:W-:Y:S02]  /*4ec0*/  LOP3.LUT R82, R70, R75, R79, 0xe8, !PT ;  /* 0x0000004b46527212 */ /* 0x000fe400078ee84f */
[----:B0-----:R-:W-:-:S02]  /*4ed0*/  IADD3 R48, P4, P5, R56, UR4, R83 ;  /* 0x0000000438307c10 */ /* 0x001fc4000fd9e053 */
[----:B------:R-:W-:Y:S02]  /*4ee0*/  IADD3.X R82, PT, PT, R45, R65, R82, P1, P0 ;  /* 0x000000412d527210 */ /* 0x000fe40000fe0452 */
[----:B------:R-:W-:Y:S02]  /*4ef0*/  IADD3.X R75, PT, PT, R51, UR5, R80, P4, P5 ;  /* 0x00000005334b7c10 */ /* 0x000fe4000a7ea450 */
[----:B------:R-:W-:Y:S01]  /*4f00*/  IADD3 R80, P0, PT, R48, R81, RZ ;  /* 0x0000005130507210 */ /* 0x000fe20007f1e0ff */
[----:B------:R-:W-:Y:S01]  /*4f10*/  IMAD.X R42, R69, 0x1, R42, P2 ;  /* 0x00000001452a7824 */ /* 0x000fe200010e062a */
[----:B------:R-:W-:-:S03]  /*4f20*/  IADD3 R22, P2, P3, R61, R74, R4 ;  /* 0x0000004a3d167210 */ /* 0x000fc60007b5e004 */
[----:B------:R-:W-:Y:S01]  /*4f30*/  IMAD.X R69, R75, 0x1, R82, P0 ;  /* 0x000000014b457824 */ /* 0x000fe200000e0652 */
[C-C-:B------:R-:W-:Y:S02]  /*4f40*/  SHF.L.W.U32.HI R45, R42.reuse, 0xd, R61.reuse ;  /* 0x0000000d2a2d7819 */ /* 0x140fe40000010e3d */
[C-C-:B------:R-:W-:Y:S02]  /*4f50*/  SHF.L.W.U32.HI R4, R61.reuse, 0x3, R42.reuse ;  /* 0x000000033d047819 */ /* 0x140fe40000010e2a */
[--C-:B------:R-:W-:Y:S02]  /*4f60*/  SHF.R.U32.HI R86, RZ, 0x6, R42.reuse ;  /* 0x00000006ff567819 */ /* 0x100fe4000001162a */
[C-C-:B------:R-:W-:Y:S02]  /*4f70*/  SHF.L.W.U32.HI R74, R61.reuse, 0xd, R42.reuse ;  /* 0x0000000d3d4a7819 */ /* 0x140fe40000010e2a */
[----:B------:R-:W-:Y:S02]  /*4f80*/  SHF.L.W.U32.HI R65, R42, 0x3, R61 ;  /* 0x000000032a417819 */ /* 0x000fe40000010e3d */
[----:B------:R-:W-:-:S02]  /*4f90*/  SHF.R.U64 R85, R61, 0x6, R42 ;  /* 0x000000063d557819 */ /* 0x000fc4000000122a */
[C-C-:B------:R-:W-:Y:S02]  /*4fa0*/  SHF.L.W.U32.HI R77, R80.reuse, 0x12, R69.reuse ;  /* 0x00000012504d7819 */ /* 0x140fe40000010e45 */
[----:B------:R-:W-:Y:S02]  /*4fb0*/  SHF.L.W.U32.HI R84, R80, 0xe, R69 ;  /* 0x0000000e50547819 */ /* 0x000fe40000010e45 */
[----:B------:R-:W-:Y:S02]  /*4fc0*/  SHF.L.W.U32.HI R83, R69, 0x17, R80 ;  /* 0x0000001745537819 */ /* 0x000fe40000010e50 */
[----:B------:R-:W-:Y:S02]  /*4fd0*/  IADD3.X R21, PT, PT, R42, R21, R13, P2, P3 ;  /* 0x000000152a157210 */ /* 0x000fe400017e640d */
[----:B------:R-:W-:Y:S02]  /*4fe0*/  LOP3.LUT R45, R86, R45, R4, 0x96, !PT ;  /* 0x0000002d562d7212 */ /* 0x000fe400078e9604 */
[----:B------:R-:W-:-:S02]  /*4ff0*/  LOP3.LUT R74, R85, R74, R65, 0x96, !PT ;  /* 0x0000004a554a7212 */ /* 0x000fc400078e9641 */
[----:B------:R-:W-:Y:S02]  /*5000*/  LOP3.LUT R88, R83, R77, R84, 0x96, !PT ;  /* 0x0000004d53587212 */ /* 0x000fe400078e9654 */
[C-C-:B------:R-:W-:Y:S02]  /*5010*/  SHF.L.W.U32.HI R4, R61.reuse, 0x1f, R42.reuse ;  /* 0x0000001f3d047819 */ /* 0x140fe40000010e2a */
[C-C-:B------:R-:W-:Y:S02]  /*5020*/  SHF.L.W.U32.HI R13, R61.reuse, 0x18, R42.reuse ;  /* 0x000000183d0d7819 */ /* 0x140fe40000010e2a */
[----:B------:R-:W-:Y:S02]  /*5030*/  SHF.R.U64 R89, R61, 0x7, R42 ;  /* 0x000000073d597819 */ /* 0x000fe4000000122a */
[----:B------:R-:W-:Y:S02]  /*5040*/  SHF.L.W.U32.HI R65, R81, 0x4, R82 ;  /* 0x0000000451417819 */ /* 0x000fe40000010e52 */
[----:B------:R-:W-:-:S02]  /*5050*/  SHF.L.W.U32.HI R84, R82, 0x1e, R81 ;  /* 0x0000001e52547819 */ /* 0x000fc40000010e51 */
[----:B------:R-:W-:Y:S02]  /*5060*/  SHF.L.W.U32.HI R77, R82, 0x19, R81 ;  /* 0x00000019524d7819 */ /* 0x000fe40000010e51 */
[C-C-:B------:R-:W-:Y:S02]  /*5070*/  SHF.L.W.U32.HI R83, R69.reuse, 0x12, R80.reuse ;  /* 0x0000001245537819 */ /* 0x140fe40000010e50 */
[----:B------:R-:W-:Y:S02]  /*5080*/  SHF.L.W.U32.HI R86, R69, 0xe, R80 ;  /* 0x0000000e45567819 */ /* 0x000fe40000010e50 */
[----:B------:R-:W-:Y:S02]  /*5090*/  SHF.L.W.U32.HI R85, R80, 0x17, R69 ;  /* 0x0000001750557819 */ /* 0x000fe40000010e45 */
[----:B------:R-:W-:Y:S02]  /*50a0*/  LOP3.LUT R87, R66, R80, R49, 0xb8, !PT ;  /* 0x0000005042577212 */ /* 0x000fe400078eb831 */
[----:B------:R-:W-:-:S02]  /*50b0*/  LOP3.LUT R4, R89, R4, R13, 0x96, !PT ;  /* 0x0000000459047212 */ /* 0x000fc400078e960d */
        /* <DEDUP_REMOVED lines=9> */
[C-C-:B------:R-:W-:Y:S02]  /*5150*/  SHF.L.W.U32.HI R13, R30.reuse, 0x1f, R31.reuse ;  /* 0x0000001f1e0d7819 */ /* 0x140fe40000010e1f */
[C-C-:B------:R-:W-:Y:S02]  /*5160*/  SHF.L.W.U32.HI R68, R30.reuse, 0x18, R31.reuse ;  /* 0x000000181e447819 */ /* 0x140fe40000010e1f */
[----:B------:R-:W-:-:S02]  /*5170*/  SHF.R.U64 R91, R30, 0x7, R31 ;  /* 0x000000071e5b7819 */ /* 0x000fc4000000121f */
[----:B------:R-:W-:Y:S02]  /*5180*/  IADD3 R71, P0, P1, R35, R89, R90 ;  /* 0x0000005923477210 */ /* 0x000fe4000791e05a */
[----:B------:R-:W-:Y:S02]  /*5190*/  IADD3.X R65, PT, PT, R83, R88, R33, P2, P3 ;  /* 0x0000005853417210 */ /* 0x000fe400017e6421 */
[----:B------:R-:W-:Y:S02]  /*51a0*/  LOP3.LUT R77, R79, R70, R82, 0xe8, !PT ;  /* 0x000000464f4d7212 */ /* 0x000fe400078ee852 */
[----:B------:R-:W-:Y:S02]  /*51b0*/  IADD3 R33, P2, P3, R53, UR6, R86 ;  /* 0x0000000635217c10 */ /* 0x000fe4000fb5e056 */
[----:B------:R-:W-:Y:S02]  /*51c0*/  LOP3.LUT R91, R91, R13, R68, 0x96, !PT ;  /* 0x0000000d5b5b7212 */ /* 0x000fe400078e9644 */
[----:B------:R-:W-:-:S02]  /*51d0*/  IADD3.X R32, PT, PT, R32, R85, R77, P0, P1 ;  /* 0x0000005520207210 */ /* 0x000fc400007e244d */
[C-C-:B------:R-:W-:Y:S02]  /*51e0*/  SHF.L.W.U32.HI R13, R31.reuse, 0x1f, R30.reuse ;  /* 0x0000001f1f0d7819 */ /* 0x140fe40000010e1e */
[----:B------:R-:W-:Y:S02]  /*51f0*/  SHF.L.W.U32.HI R68, R31, 0x18, R30 ;  /* 0x000000181f447819 */ /* 0x000fe40000010e1e */
[----:B------:R-:W-:Y:S02]  /*5200*/  SHF.R.U32.HI R92, RZ, 0x7, R31 ;  /* 0x00000007ff5c7819 */ /* 0x000fe4000001161f */
[----:B------:R-:W-:Y:S01]  /*5210*/  IADD3.X R65, PT, PT, R54, UR7, R65, P2, P3 ;  /* 0x0000000736417c10 */ /* 0x000fe200097e6441 */
[----:B------:R-:W0:Y:S01]  /*5220*/  LDCU.128 UR4, c[0x3][0x5080] ;  /* 0x00ca1000ff0477ac */ /* 0x000e220008000c00 */
[----:B------:R-:W-:Y:S02]  /*5230*/  IADD3 R77, P0, PT, R33, R71, RZ ;  /* 0x00000047214d7210 */ /* 0x000fe40007f1e0ff */
[----:B------:R-:W-:-:S02]  /*5240*/  SHF.L.W.U32.HI R35, R38, 0x1f, R41 ;  /* 0x0000001f26237819 */ /* 0x000fc40000010e29 */
[C-C-:B------:R-:W-:Y:S02]  /*5250*/  SHF.L.W.U32.HI R84, R38.reuse, 0x18, R41.reuse ;  /* 0x0000001826547819 */ /* 0x140fe40000010e29 */
[----:B------:R-:W-:Y:S02]  /*5260*/  SHF.R.U64 R89, R38, 0x7, R41 ;  /* 0x0000000726597819 */ /* 0x000fe40000001229 */
[----:B------:R-:W-:Y:S01]  /*5270*/  LOP3.LUT R92, R92, R13, R68, 0x96, !PT ;  /* 0x0000000d5c5c7212 */ /* 0x000fe200078e9644 */
[----:B------:R-:W-:Y:S01]  /*5280*/  IMAD.X R68, R65, 0x1, R32, P0 ;  /* 0x0000000141447824 */ /* 0x000fe200000e0620 */
[----:B------:R-:W-:Y:S02]  /*5290*/  LOP3.LUT R89, R89, R35, R84, 0x96, !PT ;  /* 0x0000002359597212 */ /* 0x000fe400078e9654 */
        /* <DEDUP_REMOVED lines=10> */
[----:B------:R-:W-:Y:S02]  /*5340*/  IADD3 R13, P4, P5, R56, R91, R19 ;  /* 0x0000005b380d7210 */ /* 0x000fe40007d9e013 */
[----:B------:R-:W-:Y:S02]  /*5350*/  LOP3.LUT R88, R83, R35, R84, 0x96, !PT ;  /* 0x0000002353587212 */ /* 0x000fe400078e9654 */
[----:B------:R-:W-:Y:S02]  /*5360*/  LOP3.LUT R86, R87, R85, R86, 0x96, !PT ;  /* 0x0000005557567212 */ /* 0x000fe400078e9656 */
[----:B------:R-:W-:-:S02]  /*5370*/  SHF.L.W.U32.HI R19, R32, 0x4, R71 ;  /* 0x0000000420137819 */ /* 0x000fc40000010e47 */
[C-C-:B------:R-:W-:Y:S02]  /*5380*/  SHF.L.W.U32.HI R70, R71.reuse, 0x1e, R32.reuse ;  /* 0x0000001e47467819 */ /* 0x140fe40000010e20 */
[----:B------:R-:W-:Y:S02]  /*5390*/  SHF.L.W.U32.HI R35, R71, 0x19, R32 ;  /* 0x0000001947237819 */ /* 0x000fe40000010e20 */
        /* <DEDUP_REMOVED lines=8> */
[----:B------:R-:W-:Y:S02]  /*5420*/  IADD3 R66, P2, P3, R86, R85, R66 ;  /* 0x0000005556427210 */ /* 0x000fe40007b5e042 */
[----:B------:R-:W-:-:S02]  /*5430*/  LOP3.LUT R28, R44, R68, R69, 0xb8, !PT ;  /* 0x000000442c1c7212 */ /* 0x000fc400078eb845 */
[----:B------:R-:W-:Y:S02]  /*5440*/  LOP3.LUT R79, R82, R79, R32, 0xe8, !PT ;  /* 0x0000004f524f7212 */ /* 0x000fe400078ee820 */
[----:B------:R-:W-:Y:S02]  /*5450*/  IADD3.X R67, PT, PT, R78, R28, R67, P2, P3 ;  /* 0x0000001c4e437210 */ /* 0x000fe400017e6443 */
[----:B0-----:R-:W-:Y:S02]  /*5460*/  IADD3 R66, P2, P3, R57, UR4, R66 ;  /* 0x0000000439427c10 */ /* 0x001fe4000fb5e042 */
[----:B------:R-:W-:Y:S02]  /*5470*/  IADD3.X R91, PT, PT, R51, R92, R14, P4, P5 ;  /* 0x0000005c335b7210 */ /* 0x000fe400027ea40e */
[----:B------:R-:W-:Y:S02]  /*5480*/  IADD3 R83, P5, P4, R53, R89, R30 ;  /* 0x0000005935537210 */ /* 0x000fe40007cbe01e */
[----:B------:R-:W-:-:S02]  /*5490*/  IADD3.X R30, PT, PT, R58, UR5, R67, P2, P3 ;  /* 0x000000053a1e7c10 */ /* 0x000fc400097e6443 */
[----:B------:R-:W-:Y:S02]  /*54a0*/  IADD3.X R79, PT, PT, R36, R19, R79, P0, P1 ;  /* 0x00000013244f7210 */ /* 0x000fe400007e244f */
[----:B------:R-:W-:Y:S02]  /*54b0*/  IADD3 R67, P2, PT, R66, R70, RZ ;  /* 0x0000004642437210 */ /* 0x000fe40007f5e0ff */
[----:B------:R-:W-:-:S03]  /*54c0*/  IADD3 R78, P0, P1, R57, R46, R38 ;  /* 0x0000002e394e7210 */ /* 0x000fc6000791e026 */
[----:B------:R-:W-:Y:S01]  /*54d0*/  IMAD.X R46, R30, 0x1, R79, P2 ;  /* 0x000000011e2e7824 */ /* 0x000fe200010e064f */
[C-C-:B------:R-:W-:Y:S02]  /*54e0*/  SHF.L.W.U32.HI R19, R42.reuse, 0x1f, R61.reuse ;  /* 0x0000001f2a137819 */ /* 0x140fe40000010e3d */
[----:B------:R-:W-:Y:S02]  /*54f0*/  SHF.L.W.U32.HI R14, R42, 0x18, R61 ;  /* 0x000000182a0e7819 */ /* 0x000fe40000010e3d */
[----:B------:R-:W-:Y:S02]  /*5500*/  SHF.R.U32.HI R28, RZ, 0x7, R42 ;  /* 0x00000007ff1c7819 */ /* 0x000fe4000001162a */
[----:B------:R-:W-:Y:S02]  /*5510*/  IADD3.X R50, PT, PT, R58, R50, R41, P0, P1 ;  /* 0x000000323a327210 */ /* 0x000fe400007e2429 */
[C-C-:B------:R-:W-:Y:S02]  /*5520*/  SHF.L.W.U32.HI R36, R46.reuse, 0x12, R67.reuse ;  /* 0x000000122e247819 */ /* 0x140fe40000010e43 */
[----:B------:R-:W-:-:S02]  /*5530*/  SHF.L.W.U32.HI R41, R46, 0xe, R67 ;  /* 0x0000000e2e297819 */ /* 0x000fc40000010e43 */
[C-C-:B------:R-:W-:Y:S02]  /*5540*/  SHF.L.W.U32.HI R86, R67.reuse, 0x17, R46.reuse ;  /* 0x0000001743567819 */ /* 0x140fe40000010e2e */
[C-C-:B------:R-:W-:Y:S02]  /*5550*/  SHF.L.W.U32.HI R38, R67.reuse, 0x12, R46.reuse ;  /* 0x0000001243267819 */ /* 0x140fe40000010e2e */
[----:B------:R-:W-:Y:S02]  /*5560*/  SHF.L.W.U32.HI R85, R67, 0xe, R46 ;  /* 0x0000000e43557819 */ /* 0x000fe40000010e2e */
[----:B------:R-:W-:Y:S02]  /*5570*/  SHF.L.W.U32.HI R87, R46, 0x17, R67 ;  /* 0x000000172e577819 */ /* 0x000fe40000010e43 */
[----:B------:R-:W-:Y:S02]  /*5580*/  LOP3.LUT R19, R28, R19, R14, 0x96, !PT ;  /* 0x000000131c137212 */ /* 0x000fe400078e960e */
[----:B------:R-:W-:-:S02]  /*5590*/  IADD3.X R84, PT, PT, R54, R90, R31, P5, P4 ;  /* 0x0000005a36547210 */ /* 0x000fc40002fe841f */
[----:B------:R-:W-:Y:S02]  /*55a0*/  SHF.L.W.U32.HI R28, R70, 0x4, R79 ;  /* 0x00000004461c7819 */ /* 0x000fe40000010e4f */
[C-C-:B------:R-:W-:Y:S02]  /*55b0*/  SHF.L.W.U32.HI R31, R79.reuse, 0x1e, R70.reuse ;  /* 0x0000001e4f1f7819 */ /* 0x140fe40000010e46 */
[----:B------:R-:W-:Y:S02]  /*55c0*/  SHF.L.W.U32.HI R35, R79, 0x19, R70 ;  /* 0x000000194f237819 */ /* 0x000fe40000010e46 */
[----:B------:R-:W-:Y:S02]  /*55d0*/  LOP3.LUT R41, R86, R36, R41, 0x96, !PT ;  /* 0x0000002456297212 */ /* 0x000fe400078e9629 */
[----:B------:R-:W-:Y:S02]  /*55e0*/  LOP3.LUT R38, R87, R38, R85, 0x96, !PT ;  /* 0x0000002657267212 */ /* 0x000fe400078e9655 */
[----:B------:R-:W-:-:S02]  /*55f0*/  LOP3.LUT R36, R80, R67, R77, 0xb8, !PT ;  /* 0x0000004350247212 */ /* 0x000fc400078eb84d */
[----:B------:R-:W-:Y:S02]  /*5600*/  IADD3 R14, P0, PT, R13, R76, RZ ;  /* 0x0000004c0d0e7210 */ /* 0x000fe40007f1e0ff */
[----:B------:R-:W-:Y:S02]  /*5610*/  LOP3.LUT R88, R35, R28, R31, 0x96, !PT ;  /* 0x0000001c23587212 */ /* 0x000fe400078e961f */
[--C-:B------:R-:W-:Y:S02]  /*5620*/  SHF.L.W.U32.HI R13, R79, 0x4, R70.reuse ;  /* 0x000000044f0d7819 */ /* 0x100fe40000010e46 */
[C-C-:B------:R-:W-:Y:S02]  /*5630*/  SHF.L.W.U32.HI R28, R70.reuse, 0x1e, R79.reuse ;  /* 0x0000001e461c7819 */ /* 0x140fe40000010e4f */
[----:B------:R-:W-:Y:S02]  /*5640*/  SHF.L.W.U32.HI R31, R70, 0x19, R79 ;  /* 0x00000019461f7819 */ /* 0x000fe40000010e4f */
[----:B------:R-:W-:-:S02]  /*5650*/  LOP3.LUT R76, R71, R81, R70, 0xe8, !PT ;  /* 0x00000051474c7212 */ /* 0x000fc400078ee846 */
[----:B------:R-:W-:Y:S02]  /*5660*/  IADD3 R49, P3, P4, R38, R36, R49 ;  /* 0x0000002426317210 */ /* 0x000fe40007c7e031 */
[----:B------:R-:W-:Y:S02]  /*5670*/  LOP3.LUT R35, R69, R46, R68, 0xb8, !PT ;  /* 0x0000002e45237212 */ /* 0x000fe400078eb844 */
[----:B------:R-:W-:Y:S02]  /*5680*/  LOP3.LUT R28, R31, R13, R28, 0x96, !PT ;  /* 0x0000000d1f1c7212 */ /* 0x000fe400078e961c */
[----:B------:R-:W-:Y:S02]  /*5690*/  IADD3 R81, P1, P2, R37, R88, R76 ;  /* 0x0000005825517210 */ /* 0x000fe40007a3e04c */
[----:B------:R-:W-:Y:S02]  /*56a0*/  LOP3.LUT R31, R32, R82, R79, 0xe8, !PT ;  /* 0x00000052201f7212 */ /* 0x000fe400078ee84f */
[----:B------:R-:W-:-:S02]  /*56b0*/  IADD3.X R44, PT, PT, R41, R35, R44, P3, P4 ;  /* 0x00000023292c7210 */ /* 0x000fc40001fe842c */
[----:B------:R-:W-:Y:S02]  /*56c0*/  IADD3 R36, P3, P4, R24, UR6, R49 ;  /* 0x0000000618247c10 */ /* 0x000fe4000fc7e031 */
[----:B------:R-:W-:Y:S02]  /*56d0*/  IADD3.X R76, PT, PT, R26, R28, R31, P1, P2 ;  /* 0x0000001c1a4c7210 */ /* 0x000fe40000fe441f */
[----:B------:R-:W-:Y:S01]  /*56e0*/  IADD3.X R35, PT, PT, R25, UR7, R44, P3, P4 ;  /* 0x0000000719237c10 */ /* 0x000fe20009fe842c */
[----:B------:R-:W0:Y:S01]  /*56f0*/  LDCU.128 UR4, c[0x3][0x5090] ;  /* 0x00ca1200ff0477ac */ /* 0x000e220008000c00 */
[----:B------:R-:W-:Y:S01]  /*5700*/  IADD3 R38, P2, PT, R36, R81, RZ ;  /* 0x0000005124267210 */ /* 0x000fe20007f5e0ff */
[----:B------:R-:W-:Y:S01]  /*5710*/  IMAD.X R13, R91, 0x1, R64, P0 ;  /* 0x000000015b0d7824 */ /* 0x000fe200000e0640 */
[----:B------:R-:W-:-:S03]  /*5720*/  IADD3 R43, P0, P1, R14, R23, R43 ;  /* 0x000000170e2b7210 */ /* 0x000fc6000791e02b */
[--C-:B------:R-:W-:Y:S01]  /*5730*/  IMAD.X R37, R35, 0x1, R76.reuse, P2 ;  /* 0x0000000123257824 */ /* 0x100fe200010e064c */
[C-C-:B------:R-:W-:Y:S02]  /*5740*/  SHF.L.W.U32.HI R26, R81.reuse, 0x4, R76.reuse ;  /* 0x00000004511a7819 */ /* 0x140fe40000010e4c */
[C-C-:B------:R-:W-:Y:S02]  /*5750*/  SHF.L.W.U32.HI R31, R76.reuse, 0x1e, R81.reuse ;  /* 0x0000001e4c1f7819 */ /* 0x140fe40000010e51 */
[C-C-:B------:R-:W-:Y:S02]  /*5760*/  SHF.L.W.U32.HI R44, R76.reuse, 0x19, R81.reuse ;  /* 0x000000194c2c7819 */ /* 0x140fe40000010e51 */
[----:B------:R-:W-:Y:S02]  /*5770*/  SHF.L.W.U32.HI R23, R76, 0x4, R81 ;  /* 0x000000044c177819 */ /* 0x000fe40000010e51 */
[C-C-:B------:R-:W-:Y:S02]  /*5780*/  SHF.L.W.U32.HI R28, R81.reuse, 0x1e, R76.reuse ;  /* 0x0000001e511c7819 */ /* 0x140fe40000010e4c */
[----:B------:R-:W-:-:S02]  /*5790*/  SHF.L.W.U32.HI R41, R81, 0x19, R76 ;  /* 0x0000001951297819 */ /* 0x000fc40000010e4c */
[C-C-:B------:R-:W-:Y:S02]  /*57a0*/  SHF.L.W.U32.HI R49, R38.reuse, 0x12, R37.reuse ;  /* 0x0000001226317819 */ /* 0x140fe40000010e25 */
[----:B------:R-:W-:Y:S02]  /*57b0*/  SHF.L.W.U32.HI R64, R38, 0xe, R37 ;  /* 0x0000000e26407819 */ /* 0x000fe40000010e25 */
[----:B------:R-:W-:Y:S02]  /*57c0*/  SHF.L.W.U32.HI R82, R37, 0x17, R38 ;  /* 0x0000001725527819 */ /* 0x000fe40000010e26 */
[----:B------:R-:W-:Y:S02]  /*57d0*/  IADD3.X R34, PT, PT, R13, R15, R34, P0, P1 ;  /* 0x0000000f0d227210 */ /* 0x000fe400007e2422 */
[----:B------:R-:W-:Y:S02]  /*57e0*/  LOP3.LUT R44, R44, R26, R31, 0x96, !PT ;  /* 0x0000001a2c2c7212 */ /* 0x000fe400078e961f */
[----:B------:R-:W-:-:S02]  /*57f0*/  LOP3.LUT R85, R41, R23, R28, 0x96, !PT ;  /* 0x0000001729557212 */ /* 0x000fc400078e961c */
[----:B------:R-:W-:Y:S02]  /*5800*/  LOP3.LUT R71, R70, R71, R81, 0xe8, !PT ;  /* 0x0000004746477212 */ /* 0x000fe400078ee851 */
[----:B------:R-:W-:Y:S02]  /*5810*/  LOP3.LUT R49, R82, R49, R64, 0x96, !PT ;  /* 0x0000003152317212 */ /* 0x000fe400078e9640 */
[C-C-:B------:R-:W-:Y:S02]  /*5820*/  SHF.L.W.U32.HI R15, R37.reuse, 0x12, R38.reuse ;  /* 0x00000012250f7819 */ /* 0x140fe40000010e26 */
[----:B------:R-:W-:Y:S02]  /*5830*/  SHF.L.W.U32.HI R26, R37, 0xe, R38 ;  /* 0x0000000e251a7819 */ /* 0x000fe40000010e26 */
        /* <DEDUP_REMOVED lines=8> */
[----:B------:R-:W-:Y:S02]  /*58c0*/  IADD3.X R41, PT, PT, R41, R32, R69, P2, P3 ;  /* 0x0000002029297210 */ /* 0x000fe400017e6445 */
[----:B0-----:R-:W-:Y:S02]  /*58d0*/  IADD3 R48, P0, P1, R7, UR4, R48 ;  /* 0x0000000407307c10 */ /* 0x001fe4000f91e030 */
[C-C-:B------:R-:W-:Y:S02]  /*58e0*/  SHF.L.W.U32.HI R23, R14.reuse, 0xd, R13.reuse ;  /* 0x0000000d0e177819 */ /* 0x140fe40000010e0d */
[C-C-:B------:R-:W-:Y:S02]  /*58f0*/  SHF.L.W.U32.HI R28, R13.reuse, 0x3, R14.reuse ;  /* 0x000000030d1c7819 */ /* 0x140fe40000010e0e */
[----:B------:R-:W-:Y:S02]  /*5900*/  SHF.R.U64 R87, R14, 0x6, R13 ;  /* 0x000000060e577819 */ /* 0x000fe4000000120d */
[----:B------:R-:W-:-:S02]  /*5910*/  SHF.L.W.U32.HI R15, R13, 0xd, R14 ;  /* 0x0000000d0d0f7819 */ /* 0x000fc40000010e0e */
[--C-:B------:R-:W-:Y:S02]  /*5920*/  SHF.L.W.U32.HI R26, R14, 0x3, R13.reuse ;  /* 0x000000030e1a7819 */ /* 0x100fe40000010e0d */
[----:B------:R-:W-:Y:S02]  /*5930*/  SHF.R.U32.HI R89, RZ, 0x6, R13 ;  /* 0x00000006ff597819 */ /* 0x000fe4000001160d */
[----:B------:R-:W-:Y:S02]  /*5940*/  IADD3.X R41, PT, PT, R6, UR5, R41, P0, P1 ;  /* 0x0000000506297c10 */ /* 0x000fe400087e2429 */
[C-C-:B------:R-:W-:Y:S02]  /*5950*/  SHF.L.W.U32.HI R31, R13.reuse, 0x1f, R14.reuse ;  /* 0x0000001f0d1f7819 */ /* 0x140fe40000010e0e */
[----:B------:R-:W-:Y:S02]  /*5960*/  SHF.L.W.U32.HI R32, R13, 0x18, R14 ;  /* 0x000000180d207819 */ /* 0x000fe40000010e0e */
[----:B------:R-:W-:-:S02]  /*5970*/  SHF.R.U32.HI R44, RZ, 0x7, R13 ;  /* 0x00000007ff2c7819 */ /* 0x000fc4000001160d */
[----:B------:R-:W-:Y:S02]  /*5980*/  IADD3 R49, P1, PT, R48, R71, RZ ;  /* 0x0000004730317210 */ /* 0x000fe40007f3e0ff */
[----:B------:R-:W-:Y:S02]  /*5990*/  LOP3.LUT R87, R87, R23, R28, 0x96, !PT ;  /* 0x0000001757577212 */ /* 0x000fe400078e961c */
[----:B------:R-:W-:Y:S02]  /*59a0*/  LOP3.LUT R89, R89, R15, R26, 0x96, !PT ;  /* 0x0000000f59597212 */ /* 0x000fe400078e961a */
[C-C-:B------:R-:W-:Y:S02]  /*59b0*/  SHF.L.W.U32.HI R28, R14.reuse, 0x1f, R13.reuse ;  /* 0x0000001f0e1c7819 */ /* 0x140fe40000010e0d */
[C-C-:B------:R-:W-:Y:S02]  /*59c0*/  SHF.L.W.U32.HI R15, R14.reuse, 0x18, R13.reuse ;  /* 0x000000180e0f7819 */ /* 0x140fe40000010e0d */
[----:B------:R-:W-:-:S02]  /*59d0*/  SHF.R.U64 R23, R14, 0x7, R13 ;  /* 0x000000070e177819 */ /* 0x000fc4000000120d */
[----:B------:R-:W-:Y:S02]  /*59e0*/  IADD3 R26, P0, PT, R83, R74, RZ ;  /* 0x0000004a531a7210 */ /* 0x000fe40007f1e0ff */
[----:B------:R-:W-:Y:S01]  /*59f0*/  LOP3.LUT R31, R44, R31, R32, 0x96, !PT ;  /* 0x0000001f2c1f7212 */ /* 0x000fe200078e9620 */
[----:B------:R-:W-:Y:S01]  /*5a00*/  IMAD.X R44, R41, 0x1, R64, P1 ;  /* 0x00000001292c7824 */ /* 0x000fe200008e0640 */
[----:B------:R-:W-:Y:S01]  /*5a10*/  LOP3.LUT R28, R23, R28, R15, 0x96, !PT ;  /* 0x0000001c171c7212 */ /* 0x000fe200078e960f */
[----:B------:R-:W-:Y:S01]  /*5a20*/  IMAD.X R23, R84, 0x1, R45, P0 ;  /* 0x0000000154177824 */ /* 0x000fe200000e062d */
[----:B------:R-:W-:Y:S02]  /*5a30*/  IADD3 R15, P1, PT, R78, R87, RZ ;  /* 0x000000574e0f7210 */ /* 0x000fe40007f3e0ff */
[C-C-:B------:R-:W-:Y:S02]  /*5a40*/  SHF.L.W.U32.HI R45, R49.reuse, 0x12, R44.reuse ;  /* 0x00000012312d7819 */ /* 0x140fe40000010e2c */
[----:B------:R-:W-:-:S02]  /*5a50*/  SHF.L.W.U32.HI R74, R49, 0xe, R44 ;  /* 0x0000000e314a7819 */ /* 0x000fc40000010e2c */
[----:B------:R-:W-:Y:S02]  /*5a60*/  SHF.L.W.U32.HI R69, R44, 0x17, R49 ;  /* 0x000000172c457819 */ /* 0x000fe40000010e31 */
[----:B------:R-:W-:Y:S01]  /*5a70*/  IADD3 R59, P0, P2, R26, R59, R20 ;  /* 0x0000003b1a3b7210 */ /* 0x000fe20007a1e014 */
[----:B------:R-:W-:Y:S01]  /*5a80*/  IMAD.X R20, R50, 0x1, R89, P1 ;  /* 0x0000000132147824 */ /* 0x000fe200008e0659 */
[----:B------:R-:W-:Y:S02]  /*5a90*/  IADD3 R55, P1, P3, R15, R55, R56 ;  /* 0x000000370f377210 */ /* 0x000fe40007b3e038 */
[----:B------:R-:W-:Y:S02]  /*5aa0*/  LOP3.LUT R75, R69, R45, R74, 0x96, !PT ;  /* 0x0000002d454b7212 */ /* 0x000fe400078e964a */
[----:B------:R-:W-:Y:S02]  /*5ab0*/  IADD3.X R32, PT, PT, R23, R16, R29, P0, P2 ;  /* 0x0000001017207210 */ /* 0x000fe400007e441d */
[----:B------:R-:W-:-:S02]  /*5ac0*/  SHF.L.W.U32.HI R50, R44, 0x12, R49 ;  /* 0x000000122c327819 */ /* 0x000fc40000010e31 */
[----:B------:R-:W-:Y:S02]  /*5ad0*/  SHF.L.W.U32.HI R69, R44, 0xe, R49 ;  /* 0x0000000e2c457819 */ /* 0x000fe40000010e31 */
[----:B------:R-:W-:Y:S02]  /*5ae0*/  SHF.L.W.U32.HI R56, R49, 0x17, R44 ;  /* 0x0000001731387819 */ /* 0x000fe40000010e2c */
[----:B------:R-:W-:Y:S02]  /*5af0*/  SHF.L.W.U32.HI R16, R71, 0x4, R64 ;  /* 0x0000000447107819 */ /* 0x000fe40000010e40 */
[C-C-:B------:R-:W-:Y:S02]  /*5b00*/  SHF.L.W.U32.HI R29, R64.reuse, 0x1e, R71.reuse ;  /* 0x0000001e401d7819 */ /* 0x140fe40000010e47 */
[----:B------:R-:W-:Y:S02]  /*5b10*/  SHF.L.W.U32.HI R45, R64, 0x19, R71 ;  /* 0x00000019402d7819 */ /* 0x000fe40000010e47 */
[----:B------:R-:W-:-:S02]  /*5b20*/  LOP3.LUT R74, R67, R49, R38, 0xb8, !PT ;  /* 0x00000031434a7212 */ /* 0x000fc400078eb826 */
[----:B------:R-:W-:Y:S02]  /*5b30*/  IADD3.X R60, PT, PT, R20, R60, R51, P1, P3 ;  /* 0x0000003c143c7210 */ /* 0x000fe40000fe6433 */
[----:B------:R-:W-:Y:S02]  /*5b40*/  LOP3.LUT R69, R56, R50, R69, 0x96, !PT ;  /* 0x0000003238457212 */ /* 0x000fe400078e9645 */
[----:B------:R-:W-:Y:S02]  /*5b50*/  LOP3.LUT R78, R45, R16, R29, 0x96, !PT ;  /* 0x000000102d4e7212 */ /* 0x000fe400078e961d */
[----:B------:R-:W-:Y:S02]  /*5b60*/  IADD3 R56, P2, P3, R75, R74, R77 ;  /* 0x0000004a4b387210 */ /* 0x000fe40007b5e04d */
[----:B------:R-:W-:Y:S02]  /*5b70*/  SHF.L.W.U32.HI R74, R26, 0xd, R23 ;  /* 0x0000000d1a4a7819 */ /* 0x000fe40000010e17 */
[----:B------:R-:W-:-:S02]  /*5b80*/  SHF.L.W.U32.HI R29, R23, 0x3, R26 ;  /* 0x00000003171d7819 */ /* 0x000fc40000010e1a */
[----:B------:R-:W-:Y:S02]  /*5b90*/  SHF.R.U64 R75, R26, 0x6, R23 ;  /* 0x000000061a4b7819 */ /* 0x000fe40000001217 */
[--C-:B------:R-:W-:Y:S02]  /*5ba0*/  LOP3.LUT R70, R81, R70, R71.reuse, 0xe8, !PT ;  /* 0x0000004651467212 */ /* 0x100fe400078ee847 */
[----:B------:R-:W-:Y:S02]  /*5bb0*/  SHF.L.W.U32.HI R16, R64, 0x4, R71 ;  /* 0x0000000440107819 */ /* 0x000fe40000010e47 */
[C-C-:B------:R-:W-:Y:S02]  /*5bc0*/  SHF.L.W.U32.HI R45, R71.reuse, 0x1e, R64.reuse ;  /* 0x0000001e472d7819 */ /* 0x140fe40000010e40 */
[----:B------:R-:W-:Y:S02]  /*5bd0*/  SHF.L.W.U32.HI R50, R71, 0x19, R64 ;  /* 0x0000001947327819 */ /* 0x000fe40000010e40 */
[----:B------:R-:W-:-:S02]  /*5be0*/  LOP3.LUT R51, R46, R44, R37, 0xb8, !PT ;  /* 0x0000002c2e337212 */ /* 0x000fc400078eb825 */
[----:B------:R-:W-:Y:S02]  /*5bf0*/  LOP3.LUT R74, R75, R74, R29, 0x96, !PT ;  /* 0x0000004a4b4a7212 */ /* 0x000fe400078e961d */
[----:B------:R-:W-:Y:S02]  /*5c00*/  IADD3 R70, P0, P1, R33, R78, R70 ;  /* 0x0000004e21467210 */ /* 0x000fe4000791e046 */
[----:B------:R-:W-:Y:S02]  /*5c10*/  LOP3.LUT R75, R50, R16, R45, 0x96, !PT ;  /* 0x00000010324b7212 */ /* 0x000fe400078e962d */
[----:B------:R-:W-:Y:S02]  /*5c20*/  IADD3.X R33, PT, PT, R69, R51, R68, P2, P3 ;  /* 0x0000003345217210 */ /* 0x000fe400017e6444 */
[----:B------:R-:W-:Y:S02]  /*5c30*/  SHF.L.W.U32.HI R77, R23, 0xd, R26 ;  /* 0x0000000d174d7819 */ /* 0x000fe40000010e1a */
[----:B------:R-:W-:-:S02]  /*5c40*/  SHF.L.W.U32.HI R16, R26, 0x3, R23 ;  /* 0x000000031a107819 */ /* 0x000fc40000010e17 */
[----:B------:R-:W-:Y:S02]  /*5c50*/  SHF.R.U32.HI R69, RZ, 0x6, R23 ;  /* 0x00000006ff457819 */ /* 0x000fe40000011617 */
[C-C-:B------:R-:W-:Y:S02]  /*5c60*/  SHF.L.W.U32.HI R29, R15.reuse, 0xd, R20.reuse ;  /* 0x0000000d0f1d7819 */ /* 0x140fe40000010e14 */
[----:B------:R-:W-:Y:S02]  /*5c70*/  SHF.L.W.U32.HI R50, R20, 0x3, R15 ;  /* 0x0000000314327819 */ /* 0x000fe40000010e0f */
[----:B------:R-:W-:Y:S02]  /*5c80*/  SHF.R.U64 R51, R15, 0x6, R20 ;  /* 0x000000060f337819 */ /* 0x000fe40000001214 */
[----:B------:R-:W-:Y:S02]  /*5c90*/  LOP3.LUT R68, R76, R79, R64, 0xe8, !PT ;  /* 0x0000004f4c447212 */ /* 0x000fe400078ee840 */
[----:B------:R-:W-:-:S02]  /*5ca0*/  IADD3 R45, P2, P3, R73, UR6, R56 ;  /* 0x00000006492d7c10 */ /* 0x000fc4000fb5e038 */
[----:B------:R-:W-:Y:S02]  /*5cb0*/  LOP3.LUT R77, R69, R77, R16, 0x96, !PT ;  /* 0x0000004d454d7212 */ /* 0x000fe400078e9610 */
[----:B------:R-:W-:Y:S02]  /*5cc0*/  LOP3.LUT R79, R51, R29, R50, 0x96, !PT ;  /* 0x0000001d334f7212 */ /* 0x000fe400078e9632 */
[----:B------:R-:W-:Y:S02]  /*5cd0*/  IADD3.X R75, PT, PT, R65, R75, R68, P0, P1 ;  /* 0x0000004b414b7210 */ /* 0x000fe400007e2444 */
[----:B------:R-:W-:Y:S01]  /*5ce0*/  IADD3.X R50, PT, PT, R72, UR7, R33, P2, P3 ;  /* 0x0000000748327c10 */ /* 0x000fe200097e6421 */
[----:B------:R-:W0:Y:S01]  /*5cf0*/  LDCU.128 UR4, c[0x3][0x50a0] ;  /* 0x00ca1400ff0477ac */ /* 0x000e220008000c00 */
[----:B------:R-:W-:-:S05]  /*5d00*/  IADD3 R69, P0, PT, R45, R70, RZ ;  /* 0x000000462d457210 */ /* 0x000fca0007f1e0ff */
[--C-:B------:R-:W-:Y:S01]  /*5d10*/  IMAD.X R56, R50, 0x1, R75.reuse, P0 ;  /* 0x0000000132387824 */ /* 0x100fe200000e064b */
[----:B------:R-:W-:Y:S02]  /*5d20*/  SHF.L.W.U32.HI R51, R70, 0x4, R75 ;  /* 0x0000000446337819 */ /* 0x000fe40000010e4b */
[C-C-:B------:R-:W-:Y:S02]  /*5d30*/  SHF.L.W.U32.HI R78, R75.reuse, 0x1e, R70.reuse ;  /* 0x0000001e4b4e7819 */ /* 0x140fe40000010e46 */
[----:B------:R-:W-:Y:S02]  /*5d40*/  SHF.L.W.U32.HI R80, R75, 0x19, R70 ;  /* 0x000000194b507819 */ /* 0x000fe40000010e46 */
[C-C-:B------:R-:W-:Y:S02]  /*5d50*/  SHF.L.W.U32.HI R82, R69.reuse, 0x12, R56.reuse ;  /* 0x0000001245527819 */ /* 0x140fe40000010e38 */
[----:B------:R-:W-:Y:S02]  /*5d60*/  SHF.L.W.U32.HI R83, R69, 0xe, R56 ;  /* 0x0000000e45537819 */ /* 0x000fe40000010e38 */
[----:B------:R-:W-:-:S02]  /*5d70*/  SHF.L.W.U32.HI R84, R56, 0x17, R69 ;  /* 0x0000001738547819 */ /* 0x000fc40000010e45 */
[----:B------:R-:W-:Y:S02]  /*5d80*/  SHF.L.W.U32.HI R16, R20, 0xd, R15 ;  /* 0x0000000d14107819 */ /* 0x000fe40000010e0f */
[--C-:B------:R-:W-:Y:S02]  /*5d90*/  SHF.L.W.U32.HI R29, R15, 0x3, R20.reuse ;  /* 0x000000030f1d7819 */ /* 0x100fe40000010e14 */
[----:B------:R-:W-:Y:S02]  /*5da0*/  SHF.R.U32.HI R86, RZ, 0x6, R20 ;  /* 0x00000006ff567819 */ /* 0x000fe40000011614 */
[----:B------:R-:W-:Y:S02]  /*5db0*/  SHF.L.W.U32.HI R33, R75, 0x4, R70 ;  /* 0x000000044b217819 */ /* 0x000fe40000010e46 */
[C-C-:B------:R-:W-:Y:S02]  /*5dc0*/  SHF.L.W.U32.HI R68, R70.reuse, 0x1e, R75.reuse ;  /* 0x0000001e46447819 */ /* 0x140fe40000010e4b */
[----:B------:R-:W-:-:S02]  /*5dd0*/  SHF.L.W.U32.HI R65, R70, 0x19, R75 ;  /* 0x0000001946417819 */ /* 0x000fc40000010e4b */
[----:B------:R-:W-:Y:S02]  /*5de0*/  LOP3.LUT R51, R80, R51, R78, 0x96, !PT ;  /* 0x0000003350337212 */ /* 0x000fe400078e964e */
[----:B------:R-:W-:Y:S02]  /*5df0*/  LOP3.LUT R82, R84, R82, R83, 0x96, !PT ;  /* 0x0000005254527212 */ /* 0x000fe400078e9653 */
[----:B------:R-:W-:Y:S02]  /*5e00*/  LOP3.LUT R78, R38, R69, R49, 0xb8, !PT ;  /* 0x00000045264e7212 */ /* 0x000fe400078eb831 */
[----:B------:R-:W-:Y:S02]  /*5e10*/  LOP3.LUT R86, R86, R16, R29, 0x96, !PT ;  /* 0x0000001056567212 */ /* 0x000fe400078e961d */
[----:B------:R-:W-:Y:S02]  /*5e20*/  LOP3.LUT R65, R65, R33, R68, 0x96, !PT ;  /* 0x0000002141417212 */ /* 0x000fe400078e9644 */
[----:B------:R-:W-:-:S02]  /*5e30*/  LOP3.LUT R81, R71, R81, R70, 0xe8, !PT ;  /* 0x0000005147517212 */ /* 0x000fc400078ee846 */
[C-C-:B------:R-:W-:Y:S02]  /*5e40*/  SHF.L.W.U32.HI R16, R56.reuse, 0x12, R69.reuse ;  /* 0x0000001238107819 */ /* 0x140fe40000010e45 */
[----:B------:R-:W-:Y:S02]  /*5e50*/  SHF.L.W.U32.HI R29, R56, 0xe, R69 ;  /* 0x0000000e381d7819 */ /* 0x000fe40000010e45 */
[----:B------:R-:W-:Y:S02]  /*5e60*/  SHF.L.W.U32.HI R33, R69, 0x17, R56 ;  /* 0x0000001745217819 */ /* 0x000fe40000010e38 */
[----:B------:R-:W-:Y:S02]  /*5e70*/  IADD3 R78, P2, P3, R82, R78, R67 ;  /* 0x0000004e524e7210 */ /* 0x000fe40007b5e043 */
[----:B------:R-:W-:Y:S02]  /*5e80*/  IADD3 R68, P0, P1, R66, R51, R81 ;  /* 0x0000003342447210 */ /* 0x000fe4000791e051 */
[----:B------:R-:W-:-:S02]  /*5e90*/  LOP3.LUT R67, R64, R76, R75, 0xe8, !PT ;  /* 0x0000004c40437212 */ /* 0x000fc400078ee84b */
[----:B------:R-:W-:Y:S02]  /*5ea0*/  LOP3.LUT R51, R33, R16, R29, 0x96, !PT ;  /* 0x0000001021337212 */ /* 0x000fe400078e961d */
[----:B------:R-:W-:Y:S02]  /*5eb0*/  LOP3.LUT R81, R37, R56, R44, 0xb8, !PT ;  /* 0x0000003825517212 */ /* 0x000fe400078eb82c */
[----:B------:R-:W-:Y:S02]  /*5ec0*/  IADD3.X R67, PT, PT, R30, R65, R67, P0, P1 ;  /* 0x000000411e437210 */ /* 0x000fe400007e2443 */
[C-C-:B------:R-:W-:Y:S02]  /*5ed0*/  SHF.L.W.U32.HI R33, R26.reuse, 0x1f, R23.reuse ;  /* 0x0000001f1a217819 */ /* 0x140fe40000010e17 */
[C-C-:B------:R-:W-:Y:S02]  /*5ee0*/  SHF.L.W.U32.HI R66, R26.reuse, 0x18, R23.reuse ;  /* 0x000000181a427819 */ /* 0x140fe40000010e17 */
[----:B------:R-:W-:-:S02]  /*5ef0*/  SHF.R.U64 R80, R26, 0x7, R23 ;  /* 0x000000071a507819 */ /* 0x000fc40000001217 */
[----:B------:R-:W-:Y:S02]  /*5f00*/  IADD3.X R81, PT, PT, R51, R81, R46, P2, P3 ;  /* 0x0000005133517210 */ /* 0x000fe400017e642e */
[----:B0-----:R-:W-:Y:S02]  /*5f10*/  IADD3 R65, P0, P1, R61, UR4, R78 ;  /* 0x000000043d417c10 */ /* 0x001fe4000f91e04e */
[----:B------:R-:W-:Y:S02]  /*5f20*/  LOP3.LUT R33, R80, R33, R66, 0x96, !PT ;  /* 0x0000002150217212 */ /* 0x000fe400078e9642 */
[----:B------:R-:W-:Y:S02]  /*5f30*/  IADD3.X R46, PT, PT, R42, UR5, R81, P0, P1 ;  /* 0x000000052a2e7c10 */ /* 0x000fe400087e2451 */
[C-C-:B------:R-:W-:Y:S02]  /*5f40*/  SHF.L.W.U32.HI R16, R23.reuse, 0x1f, R26.reuse ;  /* 0x0000001f17107819 */ /* 0x140fe40000010e1a */
[----:B------:R-:W-:-:S02]  /*5f50*/  SHF.L.W.U32.HI R29, R23, 0x18, R26 ;  /* 0x00000018171d7819 */ /* 0x000fc40000010e1a */
[----:B------:R-:W-:Y:S02]  /*5f60*/  SHF.R.U32.HI R82, RZ, 0x7, R23 ;  /* 0x00000007ff527819 */ /* 0x000fe40000011617 */
[C-C-:B------:R-:W-:Y:S02]  /*5f70*/  SHF.L.W.U32.HI R30, R20.reuse, 0x1f, R15.reuse ;  /* 0x0000001f141e7819 */ /* 0x140fe40000010e0f */
[----:B------:R-:W-:Y:S02]  /*5f80*/  SHF.L.W.U32.HI R51, R20, 0x18, R15 ;  /* 0x0000001814337819 */ /* 0x000fe40000010e0f */
[----:B------:R-:W-:Y:S02]  /*5f90*/  SHF.R.U32.HI R78, RZ, 0x7, R20 ;  /* 0x00000007ff4e7819 */ /* 0x000fe40000011614 */
[----:B------:R-:W-:Y:S02]  /*5fa0*/  IADD3 R66, P1, PT, R65, R68, RZ ;  /* 0x0000004441427210 */ /* 0x000fe40007f3e0ff */
[----:B------:R-:W-:-:S02]  /*5fb0*/  IADD3 R47, P0, PT, R47, R74, RZ ;  /* 0x0000004a2f2f7210 */ /* 0x000fc40007f1e0ff */
[----:B------:R-:W-:Y:S02]  /*5fc0*/  LOP3.LUT R16, R82, R16, R29, 0x96, !PT ;  /* 0x0000001052107212 */ /* 0x000fe400078e961d */
[----:B------:R-:W-:Y:S01]  /*5fd0*/  LOP3.LUT R30, R78, R30, R51, 0x96, !PT ;  /* 0x0000001e4e1e7212 */ /* 0x000fe200078e9633 */
[----:B------:R-:W-:Y:S01]  /*5fe0*/  IMAD.X R51, R46, 0x1, R67, P1 ;  /* 0x000000012e337824 */ /* 0x000fe200008e0643 */
[C-C-:B------:R-:W-:Y:S02]  /*5ff0*/  SHF.L.W.U32.HI R29, R15.reuse, 0x1f, R20.reuse ;  /* 0x0000001f0f1d7819 */ /* 0x140fe40000010e14 */
[C-C-:B------:R-:W-:Y:S02]  /*6000*/  SHF.L.W.U32.HI R76, R15.reuse, 0x18, R20.reuse ;  /* 0x000000180f4c7819 */ /* 0x140fe40000010e14 */
[----:B------:R-:W-:Y:S01]  /*6010*/  SHF.R.U64 R80, R15, 0x7, R20 ;  /* 0x000000070f507819 */ /* 0x000fe20000001214 */
[----:B------:R-:W-:Y:S01]  /*6020*/  IMAD.X R52, R52, 0x1, R77, P0 ;  /* 0x0000000134347824 */ /* 0x000fe200000e064d */
[----:B------:R-:W-:-:S02]  /*6030*/  IADD3 R40, P1, PT, R40, R79, RZ ;  /* 0x0000004f28287210 */ /* 0x000fc40007f3e0ff */
[----:B------:R-:W-:Y:S02]  /*6040*/  LOP3.LUT R29, R80, R29, R76, 0x96, !PT ;  /* 0x0000001d501d7212 */ /* 0x000fe400078e964c */
[----:B------:R-:W-:Y:S02]  /*6050*/  IADD3 R62, P0, P2, R47, R62, R53 ;  /* 0x0000003e2f3e7210 */ /* 0x000fe40007a1e035 */
[C-C-:B------:R-:W-:Y:S02]  /*6060*/  SHF.L.W.U32.HI R53, R66.reuse, 0x12, R51.reuse ;  /* 0x0000001242357819 */ /* 0x140fe40000010e33 */
[----:B------:R-:W-:Y:S02]  /*6070*/  SHF.L.W.U32.HI R74, R66, 0xe, R51 ;  /* 0x0000000e424a7819 */ /* 0x000fe40000010e33 */
[----:B------:R-:W-:Y:S01]  /*6080*/  SHF.L.W.U32.HI R76, R51, 0x17, R66 ;  /* 0x00000017334c7819 */ /* 0x000fe20000010e42 */
[----:B------:R-:W-:Y:S01]  /*6090*/  IMAD.X R39, R39, 0x1, R86, P1 ;  /* 0x0000000127277824 */ /* 0x000fe200008e0656 */
[----:B------:R-:W-:-:S02]  /*60a0*/  IADD3 R10, P1, P3, R40, R10, R57 ;  /* 0x0000000a280a7210 */ /* 0x000fc40007b3e039 */
[----:B------:R-:W-:Y:S02]  /*60b0*/  LOP3.LUT R78, R76, R53, R74, 0x96, !PT ;  /* 0x000000354c4e7212 */ /* 0x000fe400078e964a */
[----:B------:R-:W-:Y:S02]  /*60c0*/  IADD3.X R63, PT, PT, R52, R63, R54, P0, P2 ;  /* 0x0000003f343f7210 */ /* 0x000fe400007e4436 */
[C-C-:B------:R-:W-:Y:S02]  /*60d0*/  SHF.L.W.U32.HI R74, R51.reuse, 0x12, R66.reuse ;  /* 0x00000012334a7819 */ /* 0x140fe40000010e42 */
[----:B------:R-:W-:Y:S02]  /*60e0*/  SHF.L.W.U32.HI R77, R51, 0xe, R66 ;  /* 0x0000000e334d7819 */ /* 0x000fe40000010e42 */
[----:B------:R-:W-:Y:S02]  /*60f0*/  SHF.L.W.U32.HI R76, R66, 0x17, R51 ;  /* 0x00000017424c7819 */ /* 0x000fe40000010e33 */
[----:B------:R-:W-:-:S02]  /*6100*/  SHF.L.W.U32.HI R53, R68, 0x4, R67 ;  /* 0x0000000444357819 */ /* 0x000fc40000010e43 */
[C-C-:B------:R-:W-:Y:S02]  /*6110*/  SHF.L.W.U32.HI R54, R67.reuse, 0x1e, R68.reuse ;  /* 0x0000001e43367819 */ /* 0x140fe40000010e44 */
[----:B------:R-:W-:Y:S02]  /*6120*/  SHF.L.W.U32.HI R57, R67, 0x19, R68 ;  /* 0x0000001943397819 */ /* 0x000fe40000010e44 */
[----:B------:R-:W-:Y:S02]  /*6130*/  LOP3.LUT R79, R49, R66, R69, 0xb8, !PT ;  /* 0x00000042314f7212 */ /* 0x000fe400078eb845 */
[----:B------:R-:W-:Y:S02]  /*6140*/  IADD3.X R11, PT, PT, R39, R11, R58, P1, P3 ;  /* 0x0000000b270b7210 */ /* 0x000fe40000fe643a */
[----:B------:R-:W-:Y:S02]  /*6150*/  LOP3.LUT R76, R76, R74, R77, 0x96, !PT ;  /* 0x0000004a4c4c7212 */ /* 0x000fe400078e964d */
[----:B------:R-:W-:-:S02]  /*6160*/  LOP3.LUT R80, R57, R53, R54, 0x96, !PT ;  /* 0x0000003539507212 */ /* 0x000fc400078e9636 */
[----:B------:R-:W-:Y:S02]  /*6170*/  IADD3 R77, P2, P3, R78, R79, R38 ;  /* 0x0000004f4e4d7210 */ /* 0x000fe40007b5e026 */
[C-C-:B------:R-:W-:Y:S02]  /*6180*/  SHF.L.W.U32.HI R79, R47.reuse, 0xd, R52.reuse ;  /* 0x0000000d2f4f7819 */ /* 0x140fe40000010e34 */
[----:B------:R-:W-:Y:S02]  /*6190*/  SHF.L.W.U32.HI R38, R52, 0x3, R47 ;  /* 0x0000000334267819 */ /* 0x000fe40000010e2f */
[----:B------:R-:W-:Y:S02]  /*61a0*/  SHF.R.U64 R74, R47, 0x6, R52 ;  /* 0x000000062f4a7819 */ /* 0x000fe40000001234 */
[----:B------:R-:W-:Y:S02]  /*61b0*/  SHF.L.W.U32.HI R53, R67, 0x4, R68 ;  /* 0x0000000443357819 */ /* 0x000fe40000010e44 */
[----:B------:R-:W-:-:S02]  /*61c0*/  SHF.L.W.U32.HI R54, R68, 0x1e, R67 ;  /* 0x0000001e44367819 */ /* 0x000fc40000010e43 */
[----:B------:R-:W-:Y:S02]  /*61d0*/  SHF.L.W.U32.HI R57, R68, 0x19, R67 ;  /* 0x0000001944397819 */ /* 0x000fe40000010e43 */
[----:B------:R-:W-:Y:S02]  /*61e0*/  LOP3.LUT R71, R70, R71, R68, 0xe8, !PT ;  /* 0x0000004746477212 */ /* 0x000fe400078ee844 */
[----:B------:R-:W-:Y:S02]  /*61f0*/  LOP3.LUT R58, R44, R51, R56, 0xb8, !PT ;  /* 0x000000332c3a7212 */ /* 0x000fe400078eb838 */
[----:B------:R-:W-:Y:S02]  /*6200*/  LOP3.LUT R79, R74, R79, R38, 0x96, !PT ;  /* 0x0000004f4a4f7212 */ /* 0x000fe400078e9626 */
[----:B------:R-:W-:Y:S02]  /*6210*/  LOP3.LUT R57, R57, R53, R54, 0x96, !PT ;  /* 0x0000003539397212 */ /* 0x000fe400078e9636 */
[----:B------:R-:W-:-:S02]  /*6220*/  IADD3 R74, P0, P1, R36, R80, R71 ;  /* 0x00000050244a7210 */ /* 0x000fc4000791e047 */
[----:B------:R-:W-:Y:S02]  /*6230*/  IADD3.X R54, PT, PT, R76, R58, R37, P2, P3 ;  /* 0x0000003a4c367210 */ /* 0x000fe400017e6425 */
[----:B------:R-:W-:Y:S02]  /*6240*/  LOP3.LUT R64, R75, R64, R67, 0xe8, !PT ;  /* 0x000000404b407212 */ /* 0x000fe400078ee843 */
[----:B------:R-:W-:Y:S02]  /*6250*/  IADD3 R53, P2, P3, R14, UR6, R77 ;  /* 0x000000060e357c10 */ /* 0x000fe4000fb5e04d */
[----:B------:R-:W-:Y:S02]  /*6260*/  IADD3.X R77, PT, PT, R35, R57, R64, P0, P1 ;  /* 0x00000039234d7210 */ /* 0x000fe400007e2440 */
[----:B------:R-:W-:Y:S01]  /*6270*/  IADD3.X R54, PT, PT, R13, UR7, R54, P2, P3 ;  /* 0x000000070d367c10 */ /* 0x000fe200097e6436 */
[----:B------:R-:W0:Y:S01]  /*6280*/  LDCU.128 UR4, c[0x3][0x50b0] ;  /* 0x00ca1600ff0477ac */ /* 0x000e220008000c00 */
[----:B------:R-:W-:-:S02]  /*6290*/  IADD3 R64, P0, PT, R53, R74, RZ ;  /* 0x0000004a35407210 */ /* 0x000fc40007f1e0ff */
[C-C-:B------:R-:W-:Y:S02]  /*62a0*/  SHF.L.W.U32.HI R81, R40.reuse, 0xd, R39.reuse ;  /* 0x0000000d28517819 */ /* 0x140fe40000010e27 */
[----:B------:R-:W-:Y:S02]  /*62b0*/  SHF.L.W.U32.HI R36, R39, 0x3, R40 ;  /* 0x0000000327247819 */ /* 0x000fe40000010e28 */
[----:B------:R-:W-:Y:S01]  /*62c0*/  SHF.R.U64 R38, R40, 0x6, R39 ;  /* 0x0000000628267819 */ /* 0x000fe20000001227 */
[----:B------:R-:W-:Y:S01]  /*62d0*/  IMAD.X R57, R54, 0x1, R77, P0 ;  /* 0x0000000136397824 */ /* 0x000fe200000e064d */
[----:B------:R-:W-:Y:S02]  /*62e0*/  SHF.L.W.U32.HI R76, R52, 0xd, R47 ;  /* 0x0000000d344c7819 */ /* 0x000fe40000010e2f */
[--C-:B------:R-:W-:Y:S02]  /*62f0*/  SHF.L.W.U32.HI R37, R47, 0x3, R52.reuse ;  /* 0x000000032f257819 */ /* 0x100fe40000010e34 */
[----:B------:R-:W-:-:S02]  /*6300*/  SHF.R.U32.HI R58, RZ, 0x6, R52 ;  /* 0x00000006ff3a7819 */ /* 0x000fc40000011634 */
[----:B------:R-:W-:Y:S02]  /*6310*/  LOP3.LUT R81, R38, R81, R36, 0x96, !PT ;  /* 0x0000005126517212 */ /* 0x000fe400078e9624 */
[----:B------:R-:W-:Y:S02]  /*6320*/  LOP3.LUT R76, R58, R76, R37, 0x96, !PT ;  /* 0x0000004c3a4c7212 */ /* 0x000fe400078e9625 */
[----:B------:R-:W-:Y:S02]  /*6330*/  SHF.L.W.U32.HI R38, R74, 0x4, R77 ;  /* 0x000000044a267819 */ /* 0x000fe40000010e4d */
[C-C-:B------:R-:W-:Y:S02]  /*6340*/  SHF.L.W.U32.HI R71, R77.reuse, 0x1e, R74.reuse ;  /* 0x0000001e4d477819 */ /* 0x140fe40000010e4a */
[----:B------:R-:W-:Y:S02]  /*6350*/  SHF.L.W.U32.HI R80, R77, 0x19, R74 ;  /* 0x000000194d507819 */ /* 0x000fe40000010e4a */
[----:B------:R-:W-:-:S02]  /*6360*/  SHF.L.W.U32.HI R35, R39, 0xd, R40 ;  /* 0x0000000d27237819 */ /* 0x000fc40000010e28 */
[--C-:B------:R-:W-:Y:S02]  /*6370*/  SHF.L.W.U32.HI R36, R40, 0x3, R39.reuse ;  /* 0x0000000328247819 */ /* 0x100fe40000010e27 */
[----:B------:R-:W-:Y:S02]  /*6380*/  SHF.R.U32.HI R86, RZ, 0x6, R39 ;  /* 0x00000006ff567819 */ /* 0x000fe40000011627 */
[----:B------:R-:W-:Y:S02]  /*6390*/  SHF.L.W.U32.HI R37, R77, 0x4, R74 ;  /* 0x000000044d257819 */ /* 0x000fe40000010e4a */
[C-C-:B------:R-:W-:Y:S02]  /*63a0*/  SHF.L.W.U32.HI R58, R74.reuse, 0x1e, R77.reuse ;  /* 0x0000001e4a3a7819 */ /* 0x140fe40000010e4d */
[----:B------:R-:W-:Y:S02]  /*63b0*/  SHF.L.W.U32.HI R78, R74, 0x19, R77 ;  /* 0x000000194a4e7819 */ /* 0x000fe40000010e4d */
[----:B------:R-:W-:-:S02]  /*63c0*/  SHF.L.W.U32.HI R82, R64, 0x12, R57 ;  /* 0x0000001240527819 */ /* 0x000fc40000010e39 */
[----:B------:R-:W-:Y:S02]  /*63d0*/  SHF.L.W.U32.HI R83, R64, 0xe, R57 ;  /* 0x0000000e40537819 */ /* 0x000fe40000010e39 */
[----:B------:R-:W-:Y:S02]  /*63e0*/  SHF.L.W.U32.HI R84, R57, 0x17, R64 ;  /* 0x0000001739547819 */ /* 0x000fe40000010e40 */
[----:B------:R-:W-:Y:S02]  /*63f0*/  LOP3.LUT R80, R80, R38, R71, 0x96, !PT ;  /* 0x0000002650507212 */ /* 0x000fe400078e9647 */
[----:B------:R-:W-:Y:S02]  /*6400*/  LOP3.LUT R86, R86, R35, R36, 0x96, !PT ;  /* 0x0000002356567212 */ /* 0x000fe400078e9624 */
[----:B------:R-:W-:Y:S02]  /*6410*/  LOP3.LUT R58, R78, R37, R58, 0x96, !PT ;  /* 0x000000254e3a7212 */ /* 0x000fe400078e963a */
        /* <DEDUP_REMOVED lines=8> */
[----:B------:R-:W-:Y:S02]  /*64a0*/  LOP3.LUT R48, R37, R35, R36, 0x96, !PT ;  /* 0x0000002325307212 */ /* 0x000fe400078e9624 */
[----:B------:R-:W-:Y:S02]  /*64b0*/  IADD3 R49, P2, P3, R82, R38, R49 ;  /* 0x0000002652317210 */ /* 0x000fe40007b5e031 */
[----:B------:R-:W-:Y:S02]  /*64c0*/  LOP3.LUT R75, R56, R57, R51, 0xb8, !PT ;  /* 0x00000039384b7212 */ /* 0x000fe400078eb833 */
[----:B------:R-:W-:Y:S02]  /*64d0*/  IADD3.X R70, PT, PT, R41, R58, R70, P0, P1 ;  /* 0x0000003a29467210 */ /* 0x000fe400007e2446 */
[----:B------:R-:W-:-:S02]  /*64e0*/  SHF.L.W.U32.HI R38, R47, 0x1f, R52 ;  /* 0x0000001f2f267819 */ /* 0x000fc40000010e34 */
[C-C-:B------:R-:W-:Y:S02]  /*64f0*/  SHF.L.W.U32.HI R37, R47.reuse, 0x18, R52.reuse ;  /* 0x000000182f257819 */ /* 0x140fe40000010e34 */
[----:B------:R-:W-:Y:S02]  /*6500*/  SHF.R.U64 R78, R47, 0x7, R52 ;  /* 0x000000072f4e7819 */ /* 0x000fe40000001234 */
[----:B------:R-:W-:Y:S02]  /*6510*/  IADD3.X R44, PT, PT, R48, R75, R44, P2, P3 ;  /* 0x0000004b302c7210 */ /* 0x000fe400017e642c */
[----:B0-----:R-:W-:Y:S02]  /*6520*/  IADD3 R58, P0, P1, R26, UR4, R49 ;  /* 0x000000041a3a7c10 */ /* 0x001fe4000f91e031 */
[----:B------:R-:W-:Y:S02]  /*6530*/  LOP3.LUT R38, R78, R38, R37, 0x96, !PT ;  /* 0x000000264e267212 */ /* 0x000fe400078e9625 */
[----:B------:R-:W-:-:S02]  /*6540*/  IADD3.X R44, PT, PT, R23, UR5, R44, P0, P1 ;  /* 0x00000005172c7c10 */ /* 0x000fc400087e242c */
[C-C-:B------:R-:W-:Y:S02]  /*6550*/  SHF.L.W.U32.HI R35, R52.reuse, 0x1f, R47.reuse ;  /* 0x0000001f34237819 */ /* 0x140fe40000010e2f */
[----:B------:R-:W-:Y:S02]  /*6560*/  SHF.L.W.U32.HI R36, R52, 0x18, R47 ;  /* 0x0000001834247819 */ /* 0x000fe40000010e2f */
[----:B------:R-:W-:Y:S02]  /*6570*/  SHF.R.U32.HI R80, RZ, 0x7, R52 ;  /* 0x00000007ff507819 */ /* 0x000fe40000011634 */
[C-C-:B------:R-:W-:Y:S02]  /*6580*/  SHF.L.W.U32.HI R37, R39.reuse, 0x1f, R40.reuse ;  /* 0x0000001f27257819 */ /* 0x140fe40000010e28 */
[----:B------:R-:W-:Y:S02]  /*6590*/  SHF.L.W.U32.HI R48, R39, 0x18, R40 ;  /* 0x0000001827307819 */ /* 0x000fe40000010e28 */
[----:B------:R-:W-:-:S02]  /*65a0*/  SHF.R.U32.HI R78, RZ, 0x7, R39 ;  /* 0x00000007ff4e7819 */ /* 0x000fc40000011627 */
[----:B------:R-:W-:Y:S02]  /*65b0*/  IADD3 R49, P1, PT, R58, R71, RZ ;  /* 0x000000473a317210 */ /* 0x000fe40007f3e0ff */
[----:B------:R-:W-:Y:S02]  /*65c0*/  IADD3 R18, P0, PT, R18, R79, RZ ;  /* 0x0000004f12127210 */ /* 0x000fe40007f1e0ff */
[----:B------:R-:W-:Y:S02]  /*65d0*/  LOP3.LUT R35, R80, R35, R36, 0x96, !PT ;  /* 0x0000002350237212 */ /* 0x000fe400078e9624 */
[----:B------:R-:W-:Y:S01]  /*65e0*/  LOP3.LUT R37, R78, R37, R48, 0x96, !PT ;  /* 0x000000254e257212 */ /* 0x000fe200078e9630 */
[----:B------:R-:W-:Y:S01]  /*65f0*/  IMAD.X R48, R44, 0x1, R70, P1 ;  /* 0x000000012c307824 */ /* 0x000fe200008e0646 */
[C-C-:B------:R-:W-:Y:S02]  /*6600*/  SHF.L.W.U32.HI R36, R40.reuse, 0x1f, R39.reuse ;  /* 0x0000001f28247819 */ /* 0x140fe40000010e27 */
[----:B------:R-:W-:-:S02]  /*6610*/  SHF.L.W.U32.HI R41, R40, 0x18, R39 ;  /* 0x0000001828297819 */ /* 0x000fc40000010e27 */
[----:B------:R-:W-:Y:S01]  /*6620*/  SHF.R.U64 R75, R40, 0x7, R39 ;  /* 0x00000007284b7819 */ /* 0x000fe20000001227 */
[----:B------:R-:W-:Y:S01]  /*6630*/  IMAD.X R27, R27, 0x1, R76, P0 ;  /* 0x000000011b1b7824 */ /* 0x000fe200000e064c */
[----:B------:R-:W-:Y:S02]  /*6640*/  IADD3 R22, P1, PT, R22, R81, RZ ;  /* 0x0000005116167210 */ /* 0x000fe40007f3e0ff */
[----:B------:R-:W-:Y:S02]  /*6650*/  LOP3.LUT R36, R75, R36, R41, 0x96, !PT ;  /* 0x000000244b247212 */ /* 0x000fe400078e9629 */
[----:B------:R-:W-:Y:S02]  /*6660*/  IADD3 R9, P0, P2, R18, R9, R24 ;  /* 0x0000000912097210 */ /* 0x000fe40007a1e018 */
[C-C-:B------:R-:W-:Y:S02]  /*6670*/  SHF.L.W.U32.HI R24, R49.reuse, 0x12, R48.reuse ;  /* 0x0000001231187819 */ /* 0x140fe40000010e30 */
[----:B------:R-:W-:-:S02]  /*6680*/  SHF.L.W.U32.HI R75, R49, 0xe, R48 ;  /* 0x0000000e314b7819 */ /* 0x000fc40000010e30 */
[----:B------:R-:W-:Y:S01]  /*6690*/  SHF.L.W.U32.HI R76, R48, 0x17, R49 ;  /* 0x00000017304c7819 */ /* 0x000fe20000010e31 */
[----:B------:R-:W-:Y:S01]  /*66a0*/  IMAD.X R21, R21, 0x1, R86, P1 ;  /* 0x0000000115157824 */ /* 0x000fe200008e0656 */
[----:B------:R-:W-:Y:S02]  /*66b0*/  IADD3 R12, P1, P3, R22, R12, R7 ;  /* 0x0000000c160c7210 */ /* 0x000fe40007b3e007 */
[----:B------:R-:W-:Y:S02]  /*66c0*/  IADD3.X R41, PT, PT, R27, R8, R25, P0, P2 ;  /* 0x000000081b297210 */ /* 0x000fe400007e4419 */
[----:B------:R-:W-:Y:S02]  /*66d0*/  LOP3.LUT R78, R76, R24, R75, 0x96, !PT ;  /* 0x000000184c4e7212 */ /* 0x000fe400078e964b */
[----:B------:R-:W-:Y:S02]  /*66e0*/  SHF.L.W.U32.HI R7, R71, 0x4, R70 ;  /* 0x0000000447077819 */ /* 0x000fe40000010e46 */
[----:B------:R-:W-:-:S02]  /*66f0*/  SHF.L.W.U32.HI R8, R70, 0x1e, R71 ;  /* 0x0000001e46087819 */ /* 0x000fc40000010e47 */
[----:B------:R-:W-:Y:S02]  /*6700*/  SHF.L.W.U32.HI R24, R70, 0x19, R71 ;  /* 0x0000001946187819 */ /* 0x000fe40000010e47 */
[C-C-:B------:R-:W-:Y:S02]  /*6710*/  SHF.L.W.U32.HI R25, R48.reuse, 0x12, R49.reuse ;  /* 0x0000001230197819 */ /* 0x140fe40000010e31 */
[----:B------:R-:W-:Y:S02]  /*6720*/  SHF.L.W.U32.HI R76, R48, 0xe, R49 ;  /* 0x0000000e304c7819 */ /* 0x000fe40000010e31 */
[----:B------:R-:W-:Y:S02]  /*6730*/  SHF.L.W.U32.HI R75, R49, 0x17, R48 ;  /* 0x00000017314b7819 */ /* 0x000fe40000010e30 */
[----:B------:R-:W-:Y:S02]  /*6740*/  LOP3.LUT R80, R66, R49, R64, 0xb8, !PT ;  /* 0x0000003142507212 */ /* 0x000fe400078eb840 */
[----:B------:R-:W-:-:S02]  /*6750*/  IADD3.X R6, PT, PT, R21, R5, R6, P1, P3 ;  /* 0x0000000515067210 */ /* 0x000fc40000fe6406 */
        /* <DEDUP_REMOVED lines=11> */
[----:B------:R-:W-:-:S02]  /*6810*/  SHF.L.W.U32.HI R24, R18, 0xd, R27 ;  /* 0x0000000d12187819 */ /* 0x000fc40000010e1b */
[C-C-:B------:R-:W-:Y:S02]  /*6820*/  SHF.L.W.U32.HI R5, R27.reuse, 0x3, R18.reuse ;  /* 0x000000031b057819 */ /* 0x140fe40000010e12 */
[C-C-:B------:R-:W-:Y:S02]  /*6830*/  SHF.R.U64 R78, R18.reuse, 0x6, R27.reuse ;  /* 0x00000006124e7819 */ /* 0x140fe4000000121b */
[----:B------:R-:W-:Y:S02]  /*6840*/  SHF.L.W.U32.HI R79, R27, 0xd, R18 ;  /* 0x0000000d1b4f7819 */ /* 0x000fe40000010e12 */
[--C-:B------:R-:W-:Y:S02]  /*6850*/  SHF.L.W.U32.HI R8, R18, 0x3, R27.reuse ;  /* 0x0000000312087819 */ /* 0x100fe40000010e1b */
[----:B------:R-:W-:Y:S02]  /*6860*/  SHF.R.U32.HI R69, RZ, 0x6, R27 ;  /* 0x00000006ff457819 */ /* 0x000fe4000001161b */
[----:B------:R-:W-:-:S02]  /*6870*/  LOP3.LUT R45, R77, R67, R70, 0xe8, !PT ;  /* 0x000000434d2d7212 */ /* 0x000fc400078ee846 */
[----:B------:R-:W-:Y:S02]  /*6880*/  IADD3 R56, P2, P3, R15, UR6, R80 ;  /* 0x000000060f387c10 */ /* 0x000fe4000fb5e050 */
[----:B------:R-:W-:Y:S02]  /*6890*/  LOP3.LUT R24, R78, R24, R5, 0x96, !PT ;  /* 0x000000184e187212 */ /* 0x000fe400078e9605 */
[----:B------:R-:W-:Y:S02]  /*68a0*/  LOP3.LUT R79, R69, R79, R8, 0x96, !PT ;  /* 0x0000004f454f7212 */ /* 0x000fe400078e9608 */
[----:B------:R-:W-:Y:S02]  /*68b0*/  IADD3.X R45, PT, PT, R50, R25, R45, P0, P1 ;  /* 0x00000019322d7210 */ /* 0x000fe400007e242d */
[----:B------:R-:W-:Y:S02]  /*68c0*/  SHF.L.W.U32.HI R78, R22, 0xd, R21 ;  /* 0x0000000d164e7819 */ /* 0x000fe40000010e15 */
[----:B------:R-:W-:-:S02]  /*68d0*/  SHF.L.W.U32.HI R5, R21, 0x3, R22 ;  /* 0x0000000315057819 */ /* 0x000fc40000010e16 */
[----:B------:R-:W-:Y:S02]  /*68e0*/  SHF.R.U64 R68, R22, 0x6, R21 ;  /* 0x0000000616447819 */ /* 0x000fe40000001215 */
[----:B------:R-:W-:Y:S01]  /*68f0*/  IADD3.X R50, PT, PT, R20, UR7, R7, P2, P3 ;  /* 0x0000000714327c10 */ /* 0x000fe200097e6407 */
[----:B------:R-:W0:Y:S01]  /*6900*/  LDCU.128 UR4, c[0x3][0x50c0] ;  /* 0x00ca1800ff0477ac */ /* 0x000e220008000c00 */
[----:B------:R-:W-:Y:S02]  /*6910*/  IADD3 R69, P0, PT, R56, R76, RZ ;  /* 0x0000004c38457210 */ /* 0x000fe40007f1e0ff */
[----:B------:R-:W-:Y:S02]  /*6920*/  LOP3.LUT R78, R68, R78, R5, 0x96, !PT ;  /* 0x0000004e444e7212 */ /* 0x000fe400078e9605 */
[----:B------:R-:W-:Y:S01]  /*6930*/  SHF.L.W.U32.HI R5, R21, 0xd, R22 ;  /* 0x0000000d15057819 */ /* 0x000fe20000010e16 */
[----:B------:R-:W-:Y:S01]  /*6940*/  IMAD.X R68, R50, 0x1, R45, P0 ;  /* 0x0000000132447824 */ /* 0x000fe200000e062d */
[----:B------:R-:W-:-:S02]  /*6950*/  SHF.L.W.U32.HI R8, R22, 0x3, R21 ;  /* 0x0000000316087819 */ /* 0x000fc40000010e15 */
[----:B------:R-:W-:Y:S02]  /*6960*/  SHF.R.U32.HI R85, RZ, 0x6, R21 ;  /* 0x00000006ff557819 */ /* 0x000fe40000011615 */
[C-C-:B------:R-:W-:Y:S02]  /*6970*/  SHF.L.W.U32.HI R25, R76.reuse, 0x4, R45.reuse ;  /* 0x000000044c197819 */ /* 0x140fe40000010e2d */
[C-C-:B------:R-:W-:Y:S02]  /*6980*/  SHF.L.W.U32.HI R82, R45.reuse, 0x1e, R76.reuse ;  /* 0x0000001e2d527819 */ /* 0x140fe40000010e4c */
[C-C-:B------:R-:W-:Y:S02]  /*6990*/  SHF.L.W.U32.HI R75, R45.reuse, 0x19, R76.reuse ;  /* 0x000000192d4b7819 */ /* 0x140fe40000010e4c */
        /* <DEDUP_REMOVED lines=14> */
[----:B------:R-:W-:Y:S02]  /*6a80*/  LOP3.LUT R25, R64, R69, R49, 0xb8, !PT ;  /* 0x0000004540197212 */ /* 0x000fe400078eb831 */
[----:B------:R-:W-:Y:S02]  /*6a90*/  IADD3 R75, P0, P1, R65, R75, R74 ;  /* 0x0000004b414b7210 */ /* 0x000fe4000791e04a */
[----:B------:R-:W-:Y:S02]  /*6aa0*/  LOP3.LUT R65, R7, R5, R8, 0x96, !PT ;  /* 0x0000000507417212 */ /* 0x000fe400078e9608 */
[C-C-:B------:R-:W-:Y:S02]  /*6ab0*/  SHF.L.W.U32.HI R8, R27.reuse, 0x1f, R18.reuse ;  /* 0x0000001f1b087819 */ /* 0x140fe40000010e12 */
[----:B------:R-:W-:Y:S02]  /*6ac0*/  SHF.L.W.U32.HI R5, R27, 0x18, R18 ;  /* 0x000000181b057819 */ /* 0x000fe40000010e12 */
[----:B------:R-:W-:-:S02]  /*6ad0*/  SHF.R.U32.HI R74, RZ, 0x7, R27 ;  /* 0x00000007ff4a7819 */ /* 0x000fc4000001161b */
[----:B------:R-:W-:Y:S02]  /*6ae0*/  LOP3.LUT R77, R70, R77, R45, 0xe8, !PT ;  /* 0x0000004d464d7212 */ /* 0x000fe400078ee82d */
[----:B------:R-:W-:Y:S02]  /*6af0*/  IADD3 R82, P2, P3, R81, R25, R66 ;  /* 0x0000001951527210 */ /* 0x000fe40007b5e042 */
[----:B------:R-:W-:Y:S02]  /*6b00*/  LOP3.LUT R80, R57, R68, R48, 0xb8, !PT ;  /* 0x0000004439507212 */ /* 0x000fe400078eb830 */
        /* <DEDUP_REMOVED lines=10> */
[C-C-:B------:R-:W-:Y:S02]  /*6bb0*/  SHF.L.W.U32.HI R80, R22.reuse, 0x18, R21.reuse ;  /* 0x0000001816507819 */ /* 0x140fe40000010e15 */
[----:B------:R-:W-:Y:S02]  /*6bc0*/  SHF.R.U64 R65, R22, 0x7, R21 ;  /* 0x0000000716417819 */ /* 0x000fe40000001215 */
[----:B------:R-:W-:Y:S02]  /*6bd0*/  IADD3 R66, P1, PT, R67, R75, RZ ;  /* 0x0000004b43427210 */ /* 0x000fe40007f3e0ff */
[C-C-:B------:R-:W-:Y:S02]  /*6be0*/  SHF.L.W.U32.HI R5, R21.reuse, 0x1f, R22.reuse ;  /* 0x0000001f15057819 */ /* 0x140fe40000010e16 */
[----:B------:R-:W-:-:S02]  /*6bf0*/  SHF.L.W.U32.HI R46, R21, 0x18, R22 ;  /* 0x00000018152e7819 */ /* 0x000fc40000010e16 */
[----:B------:R-:W-:Y:S02]  /*6c00*/  SHF.R.U32.HI R77, RZ, 0x7, R21 ;  /* 0x00000007ff4d7819 */ /* 0x000fe40000011615 */
[----:B------:R-:W-:Y:S01]  /*6c10*/  LOP3.LUT R25, R65, R25, R80, 0x96, !PT ;  /* 0x0000001941197212 */ /* 0x000fe200078e9650 */
[----:B------:R-:W-:Y:S01]  /*6c20*/  IMAD.X R65, R51, 0x1, R74, P1 ;  /* 0x0000000133417824 */ /* 0x000fe200008e064a */
[----:B------:R-:W-:Y:S02]  /*6c30*/  IADD3 R43, P0, PT, R43, R24, RZ ;  /* 0x000000182b2b7210 */ /* 0x000fe40007f1e0ff */
[----:B------:R-:W-:Y:S02]  /*6c40*/  LOP3.LUT R24, R77, R5, R46, 0x96, !PT ;  /* 0x000000054d187212 */ /* 0x000fe400078e962e */
[----:B------:R-:W-:Y:S01]  /*6c50*/  IADD3 R5, P1, PT, R59, R78, RZ ;  /* 0x0000004e3b057210 */ /* 0x000fe20007f3e0ff */
[----:B------:R-:W-:Y:S01]  /*6c60*/  IMAD.X R34, R34, 0x1, R79, P0 ;  /* 0x0000000122227824 */ /* 0x000fe200000e064f */
[----:B------:R-:W-:-:S02]  /*6c70*/  IADD3 R73, P0, P2, R43, R4, R73 ;  /* 0x000000042b497210 */ /* 0x000fc40007a1e049 */
[C-C-:B------:R-:W-:Y:S02]  /*6c80*/  SHF.L.W.U32.HI R46, R66.reuse, 0x12, R65.reuse ;  /* 0x00000012422e7819 */ /* 0x140fe40000010e41 */
[----:B------:R-:W-:Y:S02]  /*6c90*/  SHF.L.W.U32.HI R59, R66, 0xe, R65 ;  /* 0x0000000e423b7819 */ /* 0x000fe40000010e41 */
[----:B------:R-:W-:Y:S01]  /*6ca0*/  SHF.L.W.U32.HI R77, R65, 0x17, R66 ;  /* 0x00000017414d7819 */ /* 0x000fe20000010e42 */
[----:B------:R-:W-:Y:S01]  /*6cb0*/  IMAD.X R4, R32, 0x1, R85, P1 ;  /* 0x0000000120047824 */ /* 0x000fe200008e0655 */
[----:B------:R-:W-:Y:S02]  /*6cc0*/  IADD3 R28, P1, P3, R5, R28, R61 ;  /* 0x0000001c051c7210 */ /* 0x000fe40007b3e03d */
[----:B------:R-:W-:Y:S02]  /*6cd0*/  IADD3.X R72, PT, PT, R34, R19, R72, P0, P2 ;  /* 0x0000001322487210 */ /* 0x000fe400007e4448 */
[----:B------:R-:W-:-:S02]  /*6ce0*/  LOP3.LUT R77, R77, R46, R59, 0x96, !PT ;  /* 0x0000002e4d4d7212 */ /* 0x000fc400078e963b */
[----:B------:R-:W-:Y:S02]  /*6cf0*/  SHF.L.W.U32.HI R19, R75, 0x4, R74 ;  /* 0x000000044b137819 */ /* 0x000fe40000010e4a */
[C-C-:B------:R-:W-:Y:S02]  /*6d00*/  SHF.L.W.U32.HI R32, R74.reuse, 0x1e, R75.reuse ;  /* 0x0000001e4a207819 */ /* 0x140fe40000010e4b */
[----:B------:R-:W-:Y:S02]  /*6d10*/  SHF.L.W.U32.HI R46, R74, 0x19, R75 ;  /* 0x000000194a2e7819 */ /* 0x000fe40000010e4b */
[C-C-:B------:R-:W-:Y:S02]  /*6d20*/  SHF.L.W.U32.HI R59, R65.reuse, 0x12, R66.reuse ;  /* 0x00000012413b7819 */ /* 0x140fe40000010e42 */
[----:B------:R-:W-:Y:S02]  /*6d30*/  SHF.L.W.U32.HI R78, R65, 0xe, R66 ;  /* 0x0000000e414e7819 */ /* 0x000fe40000010e42 */
[----:B------:R-:W-:-:S02]  /*6d40*/  SHF.L.W.U32.HI R61, R66, 0x17, R65 ;  /* 0x00000017423d7819 */ /* 0x000fc40000010e41 */
[----:B------:R-:W-:Y:S02]  /*6d50*/  LOP3.LUT R81, R49, R66, R69, 0xb8, !PT ;  /* 0x0000004231517212 */ /* 0x000fe400078eb845 */
[----:B------:R-:W-:Y:S02]  /*6d60*/  IADD3.X R31, PT, PT, R4, R31, R42, P1, P3 ;  /* 0x0000001f041f7210 */ /* 0x000fe40000fe642a */
[----:B------:R-:W-:Y:S02]  /*6d70*/  LOP3.LUT R79, R46, R19, R32, 0x96, !PT ;  /* 0x000000132e4f7212 */ /* 0x000fe400078e9620 */
[----:B------:R-:W-:Y:S02]  /*6d80*/  LOP3.LUT R78, R61, R59, R78, 0x96, !PT ;  /* 0x0000003b3d4e7212 */ /* 0x000fe400078e964e */
[----:B------:R-:W-:Y:S02]  /*6d90*/  IADD3 R81, P2, P3, R77, R81, R64 ;  /* 0x000000514d517210 */ /* 0x000fe40007b5e040 */
[----:B------:R-:W-:-:S02]  /*6da0*/  SHF.L.W.U32.HI R46, R43, 0xd, R34 ;  /* 0x0000000d2b2e7819 */ /* 0x000fc40000010e22 */
[----:B------:R-:W-:Y:S02]  /*6db0*/  SHF.L.W.U32.HI R19, R34, 0x3, R43 ;  /* 0x0000000322137819 */ /* 0x000fe40000010e2b */
[----:B------:R-:W-:Y:S02]  /*6dc0*/  SHF.R.U64 R61, R43, 0x6, R34 ;  /* 0x000000062b3d7819 */ /* 0x000fe40000001222 */
[--C-:B------:R-:W-:Y:S02]  /*6dd0*/  SHF.L.W.U32.HI R32, R74, 0x4, R75.reuse ;  /* 0x000000044a207819 */ /* 0x100fe40000010e4b */
[C-C-:B------:R-:W-:Y:S02]  /*6de0*/  SHF.L.W.U32.HI R59, R75.reuse, 0x1e, R74.reuse ;  /* 0x0000001e4b3b7819 */ /* 0x140fe40000010e4a */
[----:B------:R-:W-:Y:S02]  /*6df0*/  SHF.L.W.U32.HI R42, R75, 0x19, R74 ;  /* 0x000000194b2a7819 */ /* 0x000fe40000010e4a */
[----:B------:R-:W-:-:S02]  /*6e00*/  LOP3.LUT R80, R76, R71, R75, 0xe8, !PT ;  /* 0x000000474c507212 */ /* 0x000fc400078ee84b */
        /* <DEDUP_REMOVED lines=8> */
[----:B------:R-:W-:Y:S01]  /*6e90*/  IADD3.X R54, PT, PT, R39, UR7, R64, P2, P3 ;  /* 0x0000000727367c10 */ /* 0x000fe200097e6440 */
[----:B------:R-:W0:Y:S01]  /*6ea0*/  LDCU.128 UR4, c[0x3][0x50d0] ;  /* 0x00ca1a00ff0477ac */ /* 0x000e220008000c00 */
[C-C-:B------:R-:W-:Y:S02]  /*6eb0*/  SHF.L.W.U32.HI R79, R5.reuse, 0xd, R4.reuse ;  /* 0x0000000d054f7819 */ /* 0x140fe40000010e04 */
[----:B------:R-:W-:Y:S02]  /*6ec0*/  SHF.L.W.U32.HI R42, R4, 0x3, R5 ;  /* 0x00000003042a7819 */ /* 0x000fe40000010e05 */
[----:B------:R-:W-:-:S02]  /*6ed0*/  SHF.R.U64 R57, R5, 0x6, R4 ;  /* 0x0000000605397819 */ /* 0x000fc40000001204 */
[----:B------:R-:W-:Y:S02]  /*6ee0*/  IADD3 R64, P0, PT, R53, R61, RZ ;  /* 0x0000003d35407210 */ /* 0x000fe40007f1e0ff */
[----:B------:R-:W-:Y:S02]  /*6ef0*/  SHF.L.W.U32.HI R77, R34, 0xd, R43 ;  /* 0x0000000d224d7819 */ /* 0x000fe40000010e2b */
[--C-:B------:R-:W-:Y:S02]  /*6f00*/  SHF.L.W.U32.HI R32, R43, 0x3, R34.reuse ;  /* 0x000000032b207819 */ /* 0x100fe40000010e22 */
[----:B------:R-:W-:Y:S02]  /*6f10*/  SHF.R.U32.HI R71, RZ, 0x6, R34 ;  /* 0x00000006ff477819 */ /* 0x000fe40000011622 */
[----:B------:R-:W-:Y:S01]  /*6f20*/  LOP3.LUT R79, R57, R79, R42, 0x96, !PT ;  /* 0x0000004f394f7212 */ /* 0x000fe200078e962a */
[----:B------:R-:W-:Y:S01]  /*6f30*/  IMAD.X R57, R54, 0x1, R78, P0 ;  /* 0x0000000136397824 */ /* 0x000fe200000e064e */
[----:B------:R-:W-:-:S02]  /*6f40*/  LOP3.LUT R77, R71, R77, R32, 0x96, !PT ;  /* 0x0000004d474d7212 */ /* 0x000fc400078e9620 */
[C-C-:B------:R-:W-:Y:S02]  /*6f50*/  SHF.L.W.U32.HI R42, R78.reuse, 0x4, R61.reuse ;  /* 0x000000044e2a7819 */ /* 0x140fe40000010e3d */
[C-C-:B------:R-:W-:Y:S02]  /*6f60*/  SHF.L.W.U32.HI R71, R61.reuse, 0x1e, R78.reuse ;  /* 0x0000001e3d477819 */ /* 0x140fe40000010e4e */
[C-C-:B------:R-:W-:Y:S02]  /*6f70*/  SHF.L.W.U32.HI R80, R61.reuse, 0x19, R78.reuse ;  /* 0x000000193d507819 */ /* 0x140fe40000010e4e */
[----:B------:R-:W-:Y:S02]  /*6f80*/  SHF.L.W.U32.HI R59, R61, 0x4, R78 ;  /* 0x000000043d3b7819 */ /* 0x000fe40000010e4e */
[C-C-:B------:R-:W-:Y:S02]  /*6f90*/  SHF.L.W.U32.HI R70, R78.reuse, 0x1e, R61.reuse ;  /* 0x0000001e4e467819 */ /* 0x140fe40000010e3d */
[----:B------:R-:W-:-:S02]  /*6fa0*/  SHF.L.W.U32.HI R81, R78, 0x19, R61 ;  /* 0x000000194e517819 */ /* 0x000fc40000010e3d */
[----:B------:R-:W-:Y:S02]  /*6fb0*/  SHF.L.W.U32.HI R19, R4, 0xd, R5 ;  /* 0x0000000d04137819 */ /* 0x000fe40000010e05 */
[--C-:B------:R-:W-:Y:S02]  /*6fc0*/  SHF.L.W.U32.HI R32, R5, 0x3, R4.reuse ;  /* 0x0000000305207819 */ /* 0x100fe40000010e04 */
[----:B------:R-:W-:Y:S02]  /*6fd0*/  SHF.R.U32.HI R86, RZ, 0x6, R4 ;  /* 0x00000006ff567819 */ /* 0x000fe40000011604 */
[C-C-:B------:R-:W-:Y:S02]  /*6fe0*/  SHF.L.W.U32.HI R82, R64.reuse, 0x12, R57.reuse ;  /* 0x0000001240527819 */ /* 0x140fe40000010e39 */
[----:B------:R-:W-:Y:S02]  /*6ff0*/  SHF.L.W.U32.HI R83, R64, 0xe, R57 ;  /* 0x0000000e40537819 */ /* 0x000fe40000010e39 */
[----:B------:R-:W-:-:S02]  /*7000*/  SHF.L.W.U32.HI R84, R57, 0x17, R64 ;  /* 0x0000001739547819 */ /* 0x000fc40000010e40 */
[----:B------:R-:W-:Y:S02]  /*7010*/  LOP3.LUT R80, R80, R42, R71, 0x96, !PT ;  /* 0x0000002a50507212 */ /* 0x000fe400078e9647 */
[----:B------:R-:W-:Y:S02]  /*7020*/  LOP3.LUT R70, R81, R59, R70, 0x96, !PT ;  /* 0x0000003b51467212 */ /* 0x000fe400078e9646 */
[----:B------:R-:W-:Y:S02]  /*7030*/  LOP3.LUT R71, R75, R76, R61, 0xe8, !PT ;  /* 0x0000004c4b477212 */ /* 0x000fe400078ee83d */
        /* <DEDUP_REMOVED lines=8> */
[----:B------:R-:W-:-:S02]  /*70c0*/  LOP3.LUT R58, R42, R19, R32, 0x96, !PT ;  /* 0x000000132a3a7212 */ /* 0x000fc400078e9620 */
[----:B------:R-:W-:Y:S02]  /*70d0*/  IADD3 R59, P2, P3, R59, R76, R49 ;  /* 0x0000004c3b3b7210 */ /* 0x000fe40007b5e031 */
[----:B------:R-:W-:Y:S02]  /*70e0*/  LOP3.LUT R81, R68, R57, R65, 0xb8, !PT ;  /* 0x0000003944517212 */ /* 0x000fe400078eb841 */
[----:B------:R-:W-:Y:S02]  /*70f0*/  IADD3.X R71, PT, PT, R44, R80, R71, P0, P1 ;  /* 0x000000502c477210 */ /* 0x000fe400007e2447 */
[C-C-:B------:R-:W-:Y:S02]  /*7100*/  SHF.L.W.U32.HI R19, R43.reuse, 0x1f, R34.reuse ;  /* 0x0000001f2b137819 */ /* 0x140fe40000010e22 */
[C-C-:B------:R-:W-:Y:S02]  /*7110*/  SHF.L.W.U32.HI R42, R43.reuse, 0x18, R34.reuse ;  /* 0x000000182b2a7819 */ /* 0x140fe40000010e22 */
[----:B------:R-:W-:-:S02]  /*7120*/  SHF.R.U64 R76, R43, 0x7, R34 ;  /* 0x000000072b4c7819 */ /* 0x000fc40000001222 */
[C-C-:B------:R-:W-:Y:S02]  /*7130*/  SHF.L.W.U32.HI R32, R34.reuse, 0x1f, R43.reuse ;  /* 0x0000001f22207819 */ /* 0x140fe40000010e2b */
[----:B------:R-:W-:Y:S02]  /*7140*/  SHF.L.W.U32.HI R49, R34, 0x18, R43 ;  /* 0x0000001822317819 */ /* 0x000fe40000010e2b */
[----:B------:R-:W-:Y:S02]  /*7150*/  SHF.R.U32.HI R82, RZ, 0x7, R34 ;  /* 0x00000007ff527819 */ /* 0x000fe40000011622 */
[----:B------:R-:W-:Y:S02]  /*7160*/  IADD3.X R48, PT, PT, R58, R81, R48, P2, P3 ;  /* 0x000000513a307210 */ /* 0x000fe400017e6430 */
[----:B0-----:R-:W-:Y:S02]  /*7170*/  IADD3 R59, P0, P1, R18, UR4, R59 ;  /* 0x00000004123b7c10 */ /* 0x001fe4000f91e03b */
[----:B------:R-:W-:-:S02]  /*7180*/  LOP3.LUT R45, R76, R19, R42, 0x96, !PT ;  /* 0x000000134c2d7212 */ /* 0x000fc400078e962a */
[----:B------:R-:W-:Y:S02]  /*7190*/  LOP3.LUT R32, R82, R32, R49, 0x96, !PT ;  /* 0x0000002052207212 */ /* 0x000fe400078e9631 */
[----:B------:R-:W-:Y:S02]  /*71a0*/  IADD3.X R48, PT, PT, R27, UR5, R48, P0, P1 ;  /* 0x000000051b307c10 */ /* 0x000fe400087e2430 */
[C-C-:B------:R-:W-:Y:S02]  /*71b0*/  SHF.L.W.U32.HI R42, R5.reuse, 0x1f, R4.reuse ;  /* 0x0000001f052a7819 */ /* 0x140fe40000010e04 */
[C-C-:B------:R-:W-:Y:S02]  /*71c0*/  SHF.L.W.U32.HI R81, R5.reuse, 0x18, R4.reuse ;  /* 0x0000001805517819 */ /* 0x140fe40000010e04 */
[----:B------:R-:W-:Y:S02]  /*71d0*/  SHF.R.U64 R58, R5, 0x7, R4 ;  /* 0x00000007053a7819 */ /* 0x000fe40000001204 */
[----:B------:R-:W-:-:S02]  /*71e0*/  IADD3 R49, P1, PT, R59, R70, RZ ;  /* 0x000000463b317210 */ /* 0x000fc40007f3e0ff */
[----:B------:R-:W-:Y:S02]  /*71f0*/  IADD3 R55, P0, PT, R55, R46, RZ ;  /* 0x0000002e37377210 */ /* 0x000fe40007f1e0ff */
[C-C-:B------:R-:W-:Y:S02]  /*7200*/  SHF.L.W.U32.HI R19, R4.reuse, 0x1f, R5.reuse ;  /* 0x0000001f04137819 */ /* 0x140fe40000010e05 */
[----:B------:R-:W-:Y:S02]  /*7210*/  SHF.L.W.U32.HI R44, R4, 0x18, R5 ;  /* 0x00000018042c7819 */ /* 0x000fe40000010e05 */
[----:B------:R-:W-:Y:S02]  /*7220*/  SHF.R.U32.HI R76, RZ, 0x7, R4 ;  /* 0x00000007ff4c7819 */ /* 0x000fe40000011604 */
[----:B------:R-:W-:Y:S01]  /*7230*/  LOP3.LUT R42, R58, R42, R81, 0x96, !PT ;  /* 0x0000002a3a2a7212 */ /* 0x000fe200078e9651 */
[----:B------:R-:W-:Y:S01]  /*7240*/  IMAD.X R58, R48, 0x1, R71, P1 ;  /* 0x00000001303a7824 */ /* 0x000fe200008e0647 */
[----:B------:R-:W-:Y:S01]  /*7250*/  LOP3.LUT R19, R76, R19, R44, 0x96, !PT ;  /* 0x000000134c137212 */ /* 0x000fe200078e962c */
[----:B------:R-:W-:Y:S01]  /*7260*/  IMAD.X R60, R60, 0x1, R77, P0 ;  /* 0x000000013c3c7824 */ /* 0x000fe200000e064d */
[----:B------:R-:W-:-:S02]  /*7270*/  IADD3 R62, P1, PT, R62, R79, RZ ;  /* 0x0000004f3e3e7210 */ /* 0x000fc40007f3e0ff */
[----:B------:R-:W-:Y:S02]  /*7280*/  IADD3 R44, P0, P2, R55, R33, R14 ;  /* 0x00000021372c7210 */ /* 0x000fe40007a1e00e */
[C-C-:B------:R-:W-:Y:S02]  /*7290*/  SHF.L.W.U32.HI R14, R49.reuse, 0x12, R58.reuse ;  /* 0x00000012310e7819 */ /* 0x140fe40000010e3a */
[----:B------:R-:W-:Y:S02]  /*72a0*/  SHF.L.W.U32.HI R33, R49, 0xe, R58 ;  /* 0x0000000e31217819 */ /* 0x000fe40000010e3a */
[----:B------:R-:W-:Y:S01]  /*72b0*/  SHF.L.W.U32.HI R76, R58, 0x17, R49 ;  /* 0x000000173a4c7819 */ /* 0x000fe20000010e31 */
[----:B------:R-:W-:Y:S01]  /*72c0*/  IMAD.X R63, R63, 0x1, R86, P1 ;  /* 0x000000013f3f7824 */ /* 0x000fe200008e0656 */
[----:B------:R-:W-:Y:S02]  /*72d0*/  IADD3 R29, P1, P3, R62, R29, R26 ;  /* 0x0000001d3e1d7210 */ /* 0x000fe40007b3e01a */
[----:B------:R-:W-:-:S02]  /*72e0*/  IADD3.X R46, PT, PT, R60, R16, R13, P0, P2 ;  /* 0x000000103c2e7210 */ /* 0x000fc400007e440d */
[----:B------:R-:W-:Y:S02]  /*72f0*/  LOP3.LUT R77, R76, R14, R33, 0x96, !PT ;  /* 0x0000000e4c4d7212 */ /* 0x000fe400078e9621 */
[----:B------:R-:W-:Y:S02]  /*7300*/  SHF.L.W.U32.HI R13, R70, 0x4, R71 ;  /* 0x00000004460d7819 */ /* 0x000fe40000010e47 */
[C-C-:B------:R-:W-:Y:S02]  /*7310*/  SHF.L.W.U32.HI R14, R71.reuse, 0x1e, R70.reuse ;  /* 0x0000001e470e7819 */ /* 0x140fe40000010e46 */
[----:B------:R-:W-:Y:S02]  /*7320*/  SHF.L.W.U32.HI R16, R71, 0x19, R70 ;  /* 0x0000001947107819 */ /* 0x000fe40000010e46 */
[C-C-:B------:R-:W-:Y:S02]  /*7330*/  SHF.L.W.U32.HI R26, R58.reuse, 0x12, R49.reuse ;  /* 0x000000123a1a7819 */ /* 0x140fe40000010e31 */
[----:B------:R-:W-:-:S02]  /*7340*/  SHF.L.W.U32.HI R33, R58, 0xe, R49 ;  /* 0x0000000e3a217819 */ /* 0x000fc40000010e31 */
[----:B------:R-:W-:Y:S02]  /*7350*/  SHF.L.W.U32.HI R76, R49, 0x17, R58 ;  /* 0x00000017314c7819 */ /* 0x000fe40000010e3a */
[----:B------:R-:W-:Y:S02]  /*7360*/  LOP3.LUT R80, R66, R49, R64, 0xb8, !PT ;  /* 0x0000003142507212 */ /* 0x000fe400078eb840 */
[----:B------:R-:W-:Y:S02]  /*7370*/  IADD3.X R30, PT, PT, R63, R30, R23, P1, P3 ;  /* 0x0000001e3f1e7210 */ /* 0x000fe40000fe6417 */
[----:B------:R-:W-:Y:S02]  /*7380*/  LOP3.LUT R79, R16, R13, R14, 0x96, !PT ;  /* 0x0000000d104f7212 */ /* 0x000fe400078e960e */
[----:B------:R-:W-:Y:S02]  /*7390*/  LOP3.LUT R76, R76, R26, R33, 0x96, !PT ;  /* 0x0000001a4c4c7212 */ /* 0x000fe400078e9621 */
[----:B------:R-:W-:-:S02]  /*73a0*/  IADD3 R69, P2, P3, R77, R80, R69 ;  /* 0x000000504d457210 */ /* 0x000fc40007b5e045 */
[C-C-:B------:R-:W-:Y:S02]  /*73b0*/  SHF.L.W.U32.HI R13, R55.reuse, 0xd, R60.reuse ;  /* 0x0000000d370d7819 */ /* 0x140fe40000010e3c */
[----:B------:R-:W-:Y:S02]  /*73c0*/  SHF.L.W.U32.HI R14, R60, 0x3, R55 ;  /* 0x000000033c0e7819 */ /* 0x000fe40000010e37 */
[----:B------:R-:W-:Y:S02]  /*73d0*/  SHF.R.U64 R77, R55, 0x6, R60 ;  /* 0x00000006374d7819 */ /* 0x000fe4000000123c */
[----:B------:R-:W-:Y:S02]  /*73e0*/  SHF.L.W.U32.HI R16, R71, 0x4, R70 ;  /* 0x0000000447107819 */ /* 0x000fe40000010e46 */
[C-C-:B------:R-:W-:Y:S02]  /*73f0*/  SHF.L.W.U32.HI R23, R70.reuse, 0x1e, R71.reuse ;  /* 0x0000001e46177819 */ /* 0x140fe40000010e47 */
[----:B------:R-:W-:-:S02]  /*7400*/  SHF.L.W.U32.HI R26, R70, 0x19, R71 ;  /* 0x00000019461a7819 */ /* 0x000fc40000010e47 */
[----:B------:R-:W-:Y:S02]  /*7410*/  LOP3.LUT R33, R65, R58, R57, 0xb8, !PT ;  /* 0x0000003a41217212 */ /* 0x000fe400078eb839 */
[----:B------:R-:W-:Y:S02]  /*7420*/  LOP3.LUT R75, R61, R75, R70, 0xe8, !PT ;  /* 0x0000004b3d4b7212 */ /* 0x000fe400078ee846 */
[----:B------:R-:W-:Y:S02]  /*7430*/  LOP3.LUT R13, R77, R13, R14, 0x96, !PT ;  /* 0x0000000d4d0d7212 */ /* 0x000fe400078e960e */
[----:B------:R-:W-:Y:S02]  /*7440*/  LOP3.LUT R16, R26, R16, R23, 0x96, !PT ;  /* 0x000000101a107212 */ /* 0x000fe400078e9617 */
[----:B------:R-:W-:Y:S02]  /*7450*/  IADD3.X R68, PT, PT, R76, R33, R68, P2, P3 ;  /* 0x000000214c447210 */ /* 0x000fe400017e6444 */
[----:B------:R-:W-:-:S02]  /*7460*/  SHF.L.W.U32.HI R14, R60, 0xd, R55 ;  /* 0x0000000d3c0e7819 */ /* 0x000fc40000010e37 */
[--C-:B------:R-:W-:Y:S02]  /*7470*/  SHF.L.W.U32.HI R23, R55, 0x3, R60.reuse ;  /* 0x0000000337177819 */ /* 0x100fe40000010e3c */
[----:B------:R-:W-:Y:S02]  /*7480*/  SHF.R.U32.HI R76, RZ, 0x6, R60 ;  /* 0x00000006ff4c7819 */ /* 0x000fe4000001163c */
[----:B------:R-:W-:Y:S02]  /*7490*/  IADD3 R75, P0, P1, R56, R79, R75 ;  /* 0x0000004f384b7210 */ /* 0x000fe4000791e04b */
[----:B------:R-:W-:Y:S02]  /*74a0*/  LOP3.LUT R77, R78, R74, R71, 0xe8, !PT ;  /* 0x0000004a4e4d7212 */ /* 0x000fe400078ee847 */
[----:B------:R-:W-:Y:S02]  /*74b0*/  IADD3 R56, P2, P3, R22, UR6, R69 ;  /* 0x0000000616387c10 */ /* 0x000fe4000fb5e045 */
[----:B------:R-:W-:-:S02]  /*74c0*/  LOP3.LUT R14, R76, R14, R23, 0x96, !PT ;  /* 0x0000000e4c0e7212 */ /* 0x000fc400078e9617 */
[----:B------:R-:W-:Y:S02]  /*74d0*/  IADD3.X R76, PT, PT, R50, R16, R77, P0, P1 ;  /* 0x00000010324c7210 */ /* 0x000fe400007e244d */
[----:B------:R-:W-:Y:S01]  /*74e0*/  IADD3.X R50, PT, PT, R21, UR7, R68, P2, P3 ;  /* 0x0000000715327c10 */ /* 0x000fe200097e6444 */
[----:B------:R-:W0:Y:S01]  /*74f0*/  LDCU.128 UR4, c[0x3][0x50e0] ;  /* 0x00ca1c00ff0477ac */ /* 0x000e220008000c00 */
[----:B------:R-:W-:Y:S02]  /*7500*/  IADD3 R69, P0, PT, R56, R75, RZ ;  /* 0x0000004b38457210 */ /* 0x000fe40007f1e0ff */
[C-C-:B------:R-:W-:Y:S02]  /*7510*/  SHF.L.W.U32.HI R80, R62.reuse, 0xd, R63.reuse ;  /* 0x0000000d3e507819 */ /* 0x140fe40000010e3f */
[----:B------:R-:W-:Y:S02]  /*7520*/  SHF.L.W.U32.HI R33, R63, 0x3, R62 ;  /* 0x000000033f217819 */ /* 0x000fe40000010e3e */
[----:B------:R-:W-:Y:S01]  /*7530*/  SHF.R.U64 R26, R62, 0x6, R63 ;  /* 0x000000063e1a7819 */ /* 0x000fe2000000123f */
[----:B------:R-:W-:Y:S01]  /*7540*/  IMAD.X R68, R50, 0x1, R76, P0 ;  /* 0x0000000132447824 */ /* 0x000fe200000e064c */
[----:B------:R-:W-:-:S02]  /*7550*/  SHF.L.W.U32.HI R74, R76, 0x1e, R75 ;  /* 0x0000001e4c4a7819 */ /* 0x000fc40000010e4b */
[----:B------:R-:W-:Y:S02]  /*7560*/  LOP3.LUT R80, R26, R80, R33, 0x96, !PT ;  /* 0x000000501a507212 */ /* 0x000fe400078e9621 */
[----:B------:R-:W-:Y:S02]  /*7570*/  SHF.L.W.U32.HI R33, R75, 0x4, R76 ;  /* 0x000000044b217819 */ /* 0x000fe40000010e4c */
[----:B------:R-:W-:Y:S02]  /*7580*/  SHF.L.W.U32.HI R81, R76, 0x19, R75 ;  /* 0x000000194c517819 */ /* 0x000fe40000010e4b */
[----:B------:R-:W-:Y:S02]  /*7590*/  SHF.L.W.U32.HI R16, R63, 0xd, R62 ;  /* 0x0000000d3f107819 */ /* 0x000fe40000010e3e */
[--C-:B------:R-:W-:Y:S02]  /*75a0*/  SHF.L.W.U32.HI R23, R62, 0x3, R63.reuse ;  /* 0x000000033e177819 */ /* 0x100fe40000010e3f */
[----:B------:R-:W-:-:S02]  /*75b0*/  SHF.R.U32.HI R86, RZ, 0x6, R63 ;  /* 0x00000006ff567819 */ /* 0x000fc4000001163f */
[----:B------:R-:W-:Y:S02]  /*75c0*/  SHF.L.W.U32.HI R26, R76, 0x4, R75 ;  /* 0x000000044c1a7819 */ /* 0x000fe40000010e4b */
[C-C-:B------:R-:W-:Y:S02]  /*75d0*/  SHF.L.W.U32.HI R77, R75.reuse, 0x1e, R76.reuse ;  /* 0x0000001e4b4d7819 */ /* 0x140fe40000010e4c */
[----:B------:R-:W-:Y:S02]  /*75e0*/  SHF.L.W.U32.HI R79, R75, 0x19, R76 ;  /* 0x000000194b4f7819 */ /* 0x000fe40000010e4c */
        /* <DEDUP_REMOVED lines=18> */
[----:B------:R-:W-:Y:S02]  /*7710*/  IADD3.X R51, PT, PT, R61, R78, R65, P2, P3 ;  /* 0x0000004e3d337210 */ /* 0x000fe400017e6441 */
[C-C-:B------:R-:W-:Y:S02]  /*7720*/  SHF.L.W.U32.HI R23, R60.reuse, 0x1f, R55.reuse ;  /* 0x0000001f3c177819 */ /* 0x140fe40000010e37 */
[----:B------:R-:W-:-:S02]  /*7730*/  SHF.L.W.U32.HI R26, R60, 0x18, R55 ;  /* 0x000000183c1a7819 */ /* 0x000fc40000010e37 */
[----:B------:R-:W-:Y:S02]  /*7740*/  SHF.R.U32.HI R81, RZ, 0x7, R60 ;  /* 0x00000007ff517819 */ /* 0x000fe4000001163c */
[----:B0-----:R-:W-:Y:S02]  /*7750*/  IADD3 R65, P0, P1, R43, UR4, R66 ;  /* 0x000000042b417c10 */ /* 0x001fe4000f91e042 */
[----:B------:R-:W-:Y:S02]  /*7760*/  LOP3.LUT R23, R81, R23, R26, 0x96, !PT ;  /* 0x0000001751177212 */ /* 0x000fe400078e961a */
[----:B------:R-:W-:Y:S02]  /*7770*/  IADD3.X R51, PT, PT, R34, UR5, R51, P0, P1 ;  /* 0x0000000522337c10 */ /* 0x000fe400087e2433 */
[C-C-:B------:R-:W-:Y:S02]  /*7780*/  SHF.L.W.U32.HI R16, R55.reuse, 0x1f, R60.reuse ;  /* 0x0000001f37107819 */ /* 0x140fe40000010e3c */
[----:B------:R-:W-:-:S02]  /*7790*/  SHF.L.W.U32.HI R33, R55, 0x18, R60 ;  /* 0x0000001837217819 */ /* 0x000fc40000010e3c */
[----:B------:R-:W-:Y:S02]  /*77a0*/  SHF.R.U64 R79, R55, 0x7, R60 ;  /* 0x00000007374f7819 */ /* 0x000fe4000000123c */
[C-C-:B------:R-:W-:Y:S02]  /*77b0*/  SHF.L.W.U32.HI R26, R62.reuse, 0x1f, R63.reuse ;  /* 0x0000001f3e1a7819 */ /* 0x140fe40000010e3f */
[C-C-:B------:R-:W-:Y:S02]  /*77c0*/  SHF.L.W.U32.HI R61, R62.reuse, 0x18, R63.reuse ;  /* 0x000000183e3d7819 */ /* 0x140fe40000010e3f */
[----:B------:R-:W-:Y:S02]  /*77d0*/  SHF.R.U64 R77, R62, 0x7, R63 ;  /* 0x000000073e4d7819 */ /* 0x000fe4000000123f */
[----:B------:R-:W-:Y:S02]  /*77e0*/  IADD3 R66, P1, PT, R65, R67, RZ ;  /* 0x0000004341427210 */ /* 0x000fe40007f3e0ff */
[----:B------:R-:W-:-:S02]  /*77f0*/  IADD3 R13, P0, PT, R10, R13, RZ ;  /* 0x0000000d0a0d7210 */ /* 0x000fc40007f1e0ff */
[----:B------:R-:W-:Y:S02]  /*7800*/  LOP3.LUT R16, R79, R16, R33, 0x96, !PT ;  /* 0x000000104f107212 */ /* 0x000fe400078e9621 */
[----:B------:R-:W-:Y:S01]  /*7810*/  LOP3.LUT R26, R77, R26, R61, 0x96, !PT ;  /* 0x0000001a4d1a7212 */ /* 0x000fe200078e963d */
[----:B------:R-:W-:Y:S01]  /*7820*/  IMAD.X R61, R51, 0x1, R74, P1 ;  /* 0x00000001333d7824 */ /* 0x000fe200008e064a */
[C-C-:B------:R-:W-:Y:S02]  /*7830*/  SHF.L.W.U32.HI R33, R63.reuse, 0x1f, R62.reuse ;  /* 0x0000001f3f217819 */ /* 0x140fe40000010e3e */
[----:B------:R-:W-:Y:S02]  /*7840*/  SHF.L.W.U32.HI R78, R63, 0x18, R62 ;  /* 0x000000183f4e7819 */ /* 0x000fe40000010e3e */
[----:B------:R-:W-:Y:S01]  /*7850*/  SHF.R.U32.HI R79, RZ, 0x7, R63 ;  /* 0x00000007ff4f7819 */ /* 0x000fe2000001163f */
        /* <DEDUP_REMOVED lines=9> */
[----:B------:R-:W-:Y:S02]  /*78f0*/  IADD3.X R41, PT, PT, R14, R35, R20, P0, P2 ;  /* 0x000000230e297210 */ /* 0x000fe400007e4414 */
        /* <DEDUP_REMOVED lines=24> */
[C-C-:B------:R-:W-:Y:S02]  /*7a80*/  SHF.L.W.U32.HI R80, R9.reuse, 0xd, R10.reuse ;  /* 0x0000000d09507819 */ /* 0x140fe40000010e0a */
[----:B------:R-:W-:Y:S02]  /*7a90*/  SHF.L.W.U32.HI R15, R10, 0x3, R9 ;  /* 0x000000030a0f7819 */ /* 0x000fe40000010e09 */
[----:B------:R-:W-:Y:S02]  /*7aa0*/  SHF.R.U64 R52, R9, 0x6, R10 ;  /* 0x0000000609347819 */ /* 0x000fe4000000120a */
[----:B------:R-:W-:Y:S02]  /*7ab0*/  LOP3.LUT R77, R76, R71, R74, 0xe8, !PT ;  /* 0x000000474c4d7212 */ /* 0x000fe400078ee84a */
[----:B------:R-:W-:-:S02]  /*7ac0*/  IADD3 R47, P2, P3, R5, UR6, R64 ;  /* 0x00000006052f7c10 */ /* 0x000fc4000fb5e040 */
[----:B------:R-:W-:Y:S02]  /*7ad0*/  LOP3.LUT R80, R52, R80, R15, 0x96, !PT ;  /* 0x0000005034507212 */ /* 0x000fe400078e960f */
[----:B------:R-:W-:Y:S02]  /*7ae0*/  IADD3.X R77, PT, PT, R54, R35, R77, P0, P1 ;  /* 0x00000023364d7210 */ /* 0x000fe400007e244d */
[----:B------:R-:W-:Y:S01]  /*7af0*/  IADD3.X R52, PT, PT, R4, UR7, R57, P2, P3 ;  /* 0x0000000704347c10 */ /* 0x000fe200097e6439 */
[----:B------:R-:W0:Y:S01]  /*7b00*/  LDCU.128 UR4, c[0x3][0x50f0] ;  /* 0x00ca1e00ff0477ac */ /* 0x000e220008000c00 */
[----:B------:R-:W-:Y:S02]  /*7b10*/  IADD3 R64, P0, PT, R47, R78, RZ ;  /* 0x0000004e2f407210 */ /* 0x000fe40007f1e0ff */
[----:B------:R-:W-:Y:S02]  /*7b20*/  SHF.L.W.U32.HI R79, R14, 0xd, R13 ;  /* 0x0000000d0e4f7819 */ /* 0x000fe40000010e0d */
[--C-:B------:R-:W-:Y:S01]  /*7b30*/  SHF.L.W.U32.HI R20, R13, 0x3, R14.reuse ;  /* 0x000000030d147819 */ /* 0x100fe20000010e0e */
[----:B------:R-:W-:Y:S01]  /*7b40*/  IMAD.X R57, R52, 0x1, R77, P0 ;  /* 0x0000000134397824 */ /* 0x000fe200000e064d */
[----:B------:R-:W-:-:S02]  /*7b50*/  SHF.R.U32.HI R53, RZ, 0x6, R14 ;  /* 0x00000006ff357819 */ /* 0x000fc4000001160e */
[----:B------:R-:W-:Y:S02]  /*7b60*/  SHF.L.W.U32.HI R70, R77, 0x1e, R78 ;  /* 0x0000001e4d467819 */ /* 0x000fe40000010e4e */
[----:B------:R-:W-:Y:S02]  /*7b70*/  LOP3.LUT R79, R53, R79, R20, 0x96, !PT ;  /* 0x0000004f354f7212 */ /* 0x000fe400078e9614 */
        /* <DEDUP_REMOVED lines=8> */
[----:B------:R-:W-:Y:S02]  /*7c00*/  SHF.L.W.U32.HI R15, R10, 0xd, R9 ;  /* 0x0000000d0a0f7819 */ /* 0x000fe40000010e09 */
[----:B------:R-:W-:-:S02]  /*7c10*/  SHF.L.W.U32.HI R20, R9, 0x3, R10 ;  /* 0x0000000309147819 */ /* 0x000fc40000010e0a */
[----:B------:R-:W-:Y:S02]  /*7c20*/  SHF.R.U32.HI R85, RZ, 0x6, R10 ;  /* 0x00000006ff557819 */ /* 0x000fe4000001160a */
[----:B------:R-:W-:Y:S02]  /*7c30*/  LOP3.LUT R53, R81, R53, R70, 0x96, !PT ;  /* 0x0000003551357212 */ /* 0x000fe400078e9646 */
        /* <DEDUP_REMOVED lines=8> */
[----:B------:R-:W-:Y:S02]  /*7cc0*/  IADD3 R71, P0, P1, R59, R53, R54 ;  /* 0x000000353b477210 */ /* 0x000fe4000791e036 */
[----:B------:R-:W-:-:S02]  /*7cd0*/  IADD3 R82, P2, P3, R83, R82, R49 ;  /* 0x0000005253527210 */ /* 0x000fc40007b5e031 */
[----:B------:R-:W-:Y:S02]  /*7ce0*/  LOP3.LUT R53, R35, R15, R20, 0x96, !PT ;  /* 0x0000000f23357212 */ /* 0x000fe400078e9614 */
[----:B------:R-:W-:Y:S02]  /*7cf0*/  LOP3.LUT R59, R74, R76, R77, 0xe8, !PT ;  /* 0x0000004c4a3b7212 */ /* 0x000fe400078ee84d */
[----:B------:R-:W-:Y:S02]  /*7d00*/  LOP3.LUT R49, R68, R57, R61, 0xb8, !PT ;  /* 0x0000003944317212 */ /* 0x000fe400078eb83d */
[----:B------:R-:W-:Y:S02]  /*7d10*/  IADD3.X R70, PT, PT, R48, R70, R59, P0, P1 ;  /* 0x0000004630467210 */ /* 0x000fe400007e243b */
[----:B------:R-:W-:Y:S02]  /*7d20*/  IADD3.X R49, PT, PT, R53, R49, R58, P2, P3 ;  /* 0x0000003135317210 */ /* 0x000fe400017e643a */
[----:B------:R-:W-:-:S02]  /*7d30*/  SHF.L.W.U32.HI R35, R13, 0x1f, R14 ;  /* 0x0000001f0d237819 */ /* 0x000fc40000010e0e */
[C-C-:B------:R-:W-:Y:S02]  /*7d40*/  SHF.L.W.U32.HI R54, R13.reuse, 0x18, R14.reuse ;  /* 0x000000180d367819 */ /* 0x140fe40000010e0e */
[--C-:B------:R-:W-:Y:S02]  /*7d50*/  SHF.R.U64 R75, R13, 0x7, R14.reuse ;  /* 0x000000070d4b7819 */ /* 0x100fe4000000120e */
[C-C-:B------:R-:W-:Y:S02]  /*7d60*/  SHF.L.W.U32.HI R20, R14.reuse, 0x1f, R13.reuse ;  /* 0x0000001f0e147819 */ /* 0x140fe40000010e0d */
[----:B------:R-:W-:Y:S02]  /*7d70*/  SHF.L.W.U32.HI R15, R14, 0x18, R13 ;  /* 0x000000180e0f7819 */ /* 0x000fe40000010e0d */
[----:B------:R-:W-:Y:S02]  /*7d80*/  SHF.R.U32.HI R81, RZ, 0x7, R14 ;  /* 0x00000007ff517819 */ /* 0x000fe4000001160e */
[----:B0-----:R-:W-:-:S02]  /*7d90*/  IADD3 R58, P0, P1, R55, UR4, R82 ;  /* 0x00000004373a7c10 */ /* 0x001fc4000f91e052 */
[----:B------:R-:W-:Y:S02]  /*7da0*/  LOP3.LUT R35, R75, R35, R54, 0x96, !PT ;  /* 0x000000234b237212 */ /* 0x000fe400078e9636 */
[----:B------:R-:W-:Y:S02]  /*7db0*/  LOP3.LUT R20, R81, R20, R15, 0x96, !PT ;  /* 0x0000001451147212 */ /* 0x000fe400078e960f */
[----:B------:R-:W-:Y:S02]  /*7dc0*/  IADD3.X R49, PT, PT, R60, UR5, R49, P0, P1 ;  /* 0x000000053c317c10 */ /* 0x000fe400087e2431 */
[C-C-:B------:R-:W-:Y:S02]  /*7dd0*/  SHF.L.W.U32.HI R15, R10.reuse, 0x1f, R9.reuse ;  /* 0x0000001f0a0f7819 */ /* 0x140fe40000010e09 */
[----:B------:R-:W-:Y:S02]  /*7de0*/  SHF.L.W.U32.HI R54, R10, 0x18, R9 ;  /* 0x000000180a367819 */ /* 0x000fe40000010e09 */
[----:B------:R-:W-:-:S02]  /*7df0*/  SHF.R.U32.HI R76, RZ, 0x7, R10 ;  /* 0x00000007ff4c7819 */ /* 0x000fc4000001160a */
[----:B------:R-:W-:Y:S02]  /*7e00*/  IADD3 R53, P1, PT, R58, R71, RZ ;  /* 0x000000473a357210 */ /* 0x000fe40007f3e0ff */
[----:B------:R-:W-:Y:S02]  /*7e10*/  IADD3 R11, P0, PT, R12, R11, RZ ;  /* 0x0000000b0c0b7210 */ /* 0x000fe40007f1e0ff */
        /* <DEDUP_REMOVED lines=16> */
[C-C-:B------:R-:W-:Y:S02]  /*7f20*/  SHF.L.W.U32.HI R39, R54.reuse, 0x12, R53.reuse ;  /* 0x0000001236277819 */ /* 0x140fe40000010e35 */
[----:B------:R-:W-:Y:S02]  /*7f30*/  SHF.L.W.U32.HI R76, R54, 0xe, R53 ;  /* 0x0000000e364c7819 */ /* 0x000fe40000010e35 */
[----:B------:R-:W-:Y:S02]  /*7f40*/  SHF.L.W.U32.HI R59, R53, 0x17, R54 ;  /* 0x00000017353b7819 */ /* 0x000fe40000010e36 */
[----:B------:R-:W-:-:S02]  /*7f50*/  LOP3.LUT R80, R66, R53, R64, 0xb8, !PT ;  /* 0x0000003542507212 */ /* 0x000fc400078eb840 */
[----:B------:R-:W-:Y:S02]  /*7f60*/  SHF.L.W.U32.HI R7, R71, 0x4, R70 ;  /* 0x0000000447077819 */ /* 0x000fe40000010e46 */
[C-C-:B------:R-:W-:Y:S02]  /*7f70*/  SHF.L.W.U32.HI R8, R70.reuse, 0x1e, R71.reuse ;  /* 0x0000001e46087819 */ /* 0x140fe40000010e47 */
[----:B------:R-:W-:Y:S02]  /*7f80*/  SHF.L.W.U32.HI R12, R70, 0x19, R71 ;  /* 0x00000019460c7819 */ /* 0x000fe40000010e47 */
[----:B------:R-:W-:Y:S02]  /*7f90*/  IADD3.X R24, PT, PT, R72, R24, R27, P1, P3 ;  /* 0x0000001848187210 */ /* 0x000fe40000fe641b */
[----:B------:R-:W-:Y:S02]  /*7fa0*/  LOP3.LUT R76, R59, R39, R76, 0x96, !PT ;  /* 0x000000273b4c7212 */ /* 0x000fe400078e964c */
[----:B------:R-:W-:-:S02]  /*7fb0*/  IADD3 R59, P2, P3, R75, R80, R69 ;  /* 0x000000504b3b7210 */ /* 0x000fc40007b5e045 */
[----:B------:R-:W-:Y:S02]  /*7fc0*/  LOP3.LUT R79, R12, R7, R8, 0x96, !PT ;  /* 0x000000070c4f7212 */ /* 0x000fe400078e9608 */
[--C-:B------:R-:W-:Y:S02]  /*7fd0*/  LOP3.LUT R75, R78, R67, R71.reuse, 0xe8, !PT ;  /* 0x000000434e4b7212 */ /* 0x100fe400078ee847 */
[----:B------:R-:W-:Y:S02]  /*7fe0*/  SHF.L.W.U32.HI R12, R70, 0x4, R71 ;  /* 0x00000004460c7819 */ /* 0x000fe40000010e47 */
[C-C-:B------:R-:W-:Y:S02]  /*7ff0*/  SHF.L.W.U32.HI R27, R71.reuse, 0x1e, R70.reuse ;  /* 0x0000001e471b7819 */ /* 0x140fe40000010e46 */
[----:B------:R-:W-:Y:S02]  /*8000*/  SHF.L.W.U32.HI R39, R71, 0x19, R70 ;  /* 0x0000001947277819 */ /* 0x000fe40000010e46 */
[----:B------:R-:W-:-:S02]  /*8010*/  LOP3.LUT R67, R61, R54, R57, 0xb8, !PT ;  /* 0x000000363d437212 */ /* 0x000fc400078eb839 */
[C-C-:B------:R-:W-:Y:S02]  /*8020*/  SHF.L.W.U32.HI R7, R11.reuse, 0xd, R6.reuse ;  /* 0x0000000d0b077819 */ /* 0x140fe40000010e06 */
[----:B------:R-:W-:Y:S02]  /*8030*/  SHF.L.W.U32.HI R8, R6, 0x3, R11 ;  /* 0x0000000306087819 */ /* 0x000fe40000010e0b */
[----:B------:R-:W-:Y:S02]  /*8040*/  SHF.R.U64 R69, R11, 0x6, R6 ;  /* 0x000000060b457819 */ /* 0x000fe40000001206 */
[----:B------:R-:W-:Y:S02]  /*8050*/  LOP3.LUT R12, R39, R12, R27, 0x96, !PT ;  /* 0x0000000c270c7212 */ /* 0x000fe400078e961b */
[----:B------:R-:W-:Y:S02]  /*8060*/  IADD3.X R68, PT, PT, R76, R67, R68, P2, P3 ;  /* 0x000000434c447210 */ /* 0x000fe400017e6444 */
[----:B------:R-:W-:-:S02]  /*8070*/  LOP3.LUT R7, R69, R7, R8, 0x96, !PT ;  /* 0x0000000745077212 */ /* 0x000fc400078e9608 */
[----:B------:R-:W-:Y:S02]  /*8080*/  SHF.L.W.U32.HI R80, R6, 0xd, R11 ;  /* 0x0000000d06507819 */ /* 0x000fe40000010e0b */
[--C-:B------:R-:W-:Y:S02]  /*8090*/  SHF.L.W.U32.HI R27, R11, 0x3, R6.reuse ;  /* 0x000000030b1b7819 */ /* 0x100fe40000010e06 */
[----:B------:R-:W-:Y:S02]  /*80a0*/  SHF.R.U32.HI R76, RZ, 0x6, R6 ;  /* 0x00000006ff4c7819 */ /* 0x000fe40000011606 */
[----:B------:R-:W-:Y:S02]  /*80b0*/  IADD3 R75, P0, P1, R56, R79, R75 ;  /* 0x0000004f384b7210 */ /* 0x000fe4000791e04b */
[----:B------:R-:W-:Y:S02]  /*80c0*/  SHF.L.W.U32.HI R69, R73, 0xd, R72 ;  /* 0x0000000d49457819 */ /* 0x000fe40000010e48 */
[----:B------:R-:W-:-:S02]  /*80d0*/  SHF.L.W.U32.HI R8, R72, 0x3, R73 ;  /* 0x0000000348087819 */ /* 0x000fc40000010e49 */
[----:B------:R-:W-:Y:S02]  /*80e0*/  SHF.R.U64 R67, R73, 0x6, R72 ;  /* 0x0000000649437819 */ /* 0x000fe40000001248 */
[----:B------:R-:W-:Y:S02]  /*80f0*/  LOP3.LUT R39, R77, R74, R70, 0xe8, !PT ;  /* 0x0000004a4d277212 */ /* 0x000fe400078ee846 */
[----:B------:R-:W-:Y:S02]  /*8100*/  IADD3 R56, P2, P3, R62, UR6, R59 ;  /* 0x000000063e387c10 */ /* 0x000fe4000fb5e03b */
[----:B------:R-:W-:Y:S02]  /*8110*/  LOP3.LUT R80, R76, R80, R27, 0x96, !PT ;  /* 0x000000504c507212 */ /* 0x000fe400078e961b */
[----:B------:R-:W-:Y:S02]  /*8120*/  LOP3.LUT R69, R67, R69, R8, 0x96, !PT ;  /* 0x0000004543457212 */ /* 0x000fe400078e9608 */
[----:B------:R-:W-:-:S02]  /*8130*/  IADD3.X R76, PT, PT, R50, R12, R39, P0, P1 ;  /* 0x0000000c324c7210 */ /* 0x000fc400007e2427 */
[----:B------:R-:W-:Y:S01]  /*8140*/  IADD3.X R50, PT, PT, R63, UR7, R68, P2, P3 ;  /* 0x000000073f327c10 */ /* 0x000fe200097e6444 */
[----:B------:R-:W0:Y:S01]  /*8150*/  LDCU.128 UR4, c[0x3][0x5100] ;  /* 0x00ca2000ff0477ac */ /* 0x000e220008000c00 */
[----:B------:R-:W-:-:S05]  /*8160*/  IADD3 R67, P0, PT, R56, R75, RZ ;  /* 0x0000004b38437210 */ /* 0x000fca0007f1e0ff */
[----:B------:R-:W-:Y:S01]  /*8170*/  IMAD.X R68, R50, 0x1, R76, P0 ;  /* 0x0000000132447824 */ /* 0x000fe200000e064c */
[----:B------:R-:W-:Y:S02]  /*8180*/  SHF.L.W.U32.HI R8, R72, 0xd, R73 ;  /* 0x0000000d48087819 */ /* 0x000fe40000010e49 */
[--C-:B------:R-:W-:Y:S02]  /*8190*/  SHF.L.W.U32.HI R27, R73, 0x3, R72.reuse ;  /* 0x00000003491b7819 */ /* 0x100fe40000010e48 */
[----:B------:R-:W-:Y:S02]  /*81a0*/  SHF.R.U32.HI R85, RZ, 0x6, R72 ;  /* 0x00000006ff557819 */ /* 0x000fe40000011648 */
[----:B------:R-:W-:Y:S02]  /*81b0*/  SHF.L.W.U32.HI R39, R75, 0x4, R76 ;  /* 0x000000044b277819 */ /* 0x000fe40000010e4c */
[C-C-:B------:R-:W-:Y:S02]  /*81c0*/  SHF.L.W.U32.HI R74, R76.reuse, 0x1e, R75.reuse ;  /* 0x0000001e4c4a7819 */ /* 0x140fe40000010e4b */
[----:B------:R-:W-:-:S02]  /*81d0*/  SHF.L.W.U32.HI R81, R76, 0x19, R75 ;  /* 0x000000194c517819 */ /* 0x000fc40000010e4b */
        /* <DEDUP_REMOVED lines=18> */
[C-C-:B------:R-:W-:Y:S02]  /*8300*/  SHF.L.W.U32.HI R8, R11.reuse, 0x1f, R6.reuse ;  /* 0x0000001f0b087819 */ /* 0x140fe40000010e06 */
[C-C-:B------:R-:W-:Y:S02]  /*8310*/  SHF.L.W.U32.HI R39, R11.reuse, 0x18, R6.reuse ;  /* 0x000000180b277819 */ /* 0x140fe40000010e06 */
[----:B------:R-:W-:Y:S02]  /*8320*/  SHF.R.U64 R65, R11, 0x7, R6 ;  /* 0x000000070b417819 */ /* 0x000fe40000001206 */
[----:B------:R-:W-:Y:S02]  /*8330*/  LOP3.LUT R82, R70, R77, R76, 0xe8, !PT ;  /* 0x0000004d46527212 */ /* 0x000fe400078ee84c */
[----:B------:R-:W-:Y:S02]  /*8340*/  LOP3.LUT R78, R57, R68, R54, 0xb8, !PT ;  /* 0x00000044394e7212 */ /* 0x000fe400078eb836 */
[----:B------:R-:W-:-:S02]  /*8350*/  LOP3.LUT R8, R65, R8, R39, 0x96, !PT ;  /* 0x0000000841087212 */ /* 0x000fc400078e9627 */
[----:B------:R-:W-:Y:S02]  /*8360*/  IADD3.X R65, PT, PT, R51, R79, R82, P0, P1 ;  /* 0x0000004f33417210 */ /* 0x000fe400007e2452 */
[----:B------:R-:W-:Y:S02]  /*8370*/  IADD3.X R51, PT, PT, R59, R78, R61, P2, P3 ;  /* 0x0000004e3b337210 */ /* 0x000fe400017e643d */
[C-C-:B------:R-:W-:Y:S02]  /*8380*/  SHF.L.W.U32.HI R27, R6.reuse, 0x1f, R11.reuse ;  /* 0x0000001f061b7819 */ /* 0x140fe40000010e0b */
[----:B------:R-:W-:Y:S02]  /*8390*/  SHF.L.W.U32.HI R12, R6, 0x18, R11 ;  /* 0x00000018060c7819 */ /* 0x000fe40000010e0b */
[----:B------:R-:W-:Y:S02]  /*83a0*/  SHF.R.U32.HI R81, RZ, 0x7, R6 ;  /* 0x00000007ff517819 */ /* 0x000fe40000011606 */
[----:B0-----:R-:W-:-:S02]  /*83b0*/  IADD3 R61, P0, P1, R13, UR4, R66 ;  /* 0x000000040d3d7c10 */ /* 0x001fc4000f91e042 */
[----:B------:R-:W-:Y:S02]  /*83c0*/  LOP3.LUT R27, R81, R27, R12, 0x96, !PT ;  /* 0x0000001b511b7212 */ /* 0x000fe400078e960c */
[----:B------:R-:W-:Y:S02]  /*83d0*/  IADD3.X R51, PT, PT, R14, UR5, R51, P0, P1 ;  /* 0x000000050e337c10 */ /* 0x000fe400087e2433 */
[C-C-:B------:R-:W-:Y:S02]  /*83e0*/  SHF.L.W.U32.HI R12, R73.reuse, 0x1f, R72.reuse ;  /* 0x0000001f490c7819 */ /* 0x140fe40000010e48 */
[C-C-:B------:R-:W-:Y:S02]  /*83f0*/  SHF.L.W.U32.HI R59, R73.reuse, 0x18, R72.reuse ;  /* 0x00000018493b7819 */ /* 0x140fe40000010e48 */
[----:B------:R-:W-:Y:S02]  /*8400*/  SHF.R.U64 R77, R73, 0x7, R72 ;  /* 0x00000007494d7819 */ /* 0x000fe40000001248 */
[----:B------:R-:W-:-:S02]  /*8410*/  IADD3 R66, P1, PT, R61, R74, RZ ;  /* 0x0000004a3d427210 */ /* 0x000fc40007f3e0ff */
[----:B------:R-:W-:Y:S02]  /*8420*/  IADD3 R28, P0, PT, R28, R7, RZ ;  /* 0x000000071c1c7210 */ /* 0x000fe40007f1e0ff */
[----:B------:R-:W-:Y:S01]  /*8430*/  LOP3.LUT R12, R77, R12, R59, 0x96, !PT ;  /* 0x0000000c4d0c7212 */ /* 0x000fe200078e963b */
[----:B------:R-:W-:Y:S01]  /*8440*/  IMAD.X R59, R51, 0x1, R65, P1 ;  /* 0x00000001333b7824 */ /* 0x000fe200008e0641 */
[----:B------:R-:W-:Y:S01]  /*8450*/  IADD3 R44, P1, PT, R44, R69, RZ ;  /* 0x000000452c2c7210 */ /* 0x000fe20007f3e0ff */
[----:B------:R-:W-:Y:S01]  /*8460*/  IMAD.X R31, R31, 0x1, R80, P0 ;  /* 0x000000011f1f7824 */ /* 0x000fe200000e0650 */
[C-C-:B------:R-:W-:Y:S02]  /*8470*/  SHF.L.W.U32.HI R39, R72.reuse, 0x1f, R73.reuse ;  /* 0x0000001f48277819 */ /* 0x140fe40000010e49 */
[----:B------:R-:W-:Y:S02]  /*8480*/  SHF.L.W.U32.HI R78, R72, 0x18, R73 ;  /* 0x00000018484e7819 */ /* 0x000fe40000010e49 */
[----:B------:R-:W-:-:S02]  /*8490*/  SHF.R.U32.HI R79, RZ, 0x7, R72 ;  /* 0x00000007ff4f7819 */ /* 0x000fc40000011648 */
[----:B------:R-:W-:Y:S02]  /*84a0*/  IADD3 R45, P0, P2, R28, R45, R22 ;  /* 0x0000002d1c2d7210 */ /* 0x000fe40007a1e016 */
[C-C-:B------:R-:W-:Y:S02]  /*84b0*/  SHF.L.W.U32.HI R22, R66.reuse, 0x12, R59.reuse ;  /* 0x0000001242167819 */ /* 0x140fe40000010e3b */
[----:B------:R-:W-:Y:S02]  /*84c0*/  SHF.L.W.U32.HI R69, R66, 0xe, R59 ;  /* 0x0000000e42457819 */ /* 0x000fe40000010e3b */
[----:B------:R-:W-:Y:S01]  /*84d0*/  SHF.L.W.U32.HI R77, R59, 0x17, R66 ;  /* 0x000000173b4d7819 */ /* 0x000fe20000010e42 */
[----:B------:R-:W-:Y:S01]  /*84e0*/  IMAD.X R7, R46, 0x1, R85, P1 ;  /* 0x000000012e077824 */ /* 0x000fe200008e0655 */
[----:B------:R-:W-:Y:S02]  /*84f0*/  LOP3.LUT R39, R79, R39, R78, 0x96, !PT ;  /* 0x000000274f277212 */ /* 0x000fe400078e964e */
        /* <DEDUP_REMOVED lines=37> */
[----:B------:R-:W-:Y:S01]  /*8750*/  SHF.L.W.U32.HI R32, R28, 0x3, R31 ;  /* 0x000000031c207819 */ /* 0x000fe20000010e1f */
[----:B------:R-:W-:Y:S01]  /*8760*/  IMAD.X R69, R52, 0x1, R47, P0 ;  /* 0x0000000134457824 */ /* 0x000fe200000e062f */
[----:B------:R-:W-:-:S02]  /*8770*/  SHF.R.U32.HI R71, RZ, 0x6, R31 ;  /* 0x00000006ff477819 */ /* 0x000fc4000001161f */
[----:B------:R-:W-:Y:S02]  /*8780*/  SHF.L.W.U32.HI R21, R7, 0xd, R44 ;  /* 0x0000000d07157819 */ /* 0x000fe40000010e2c */
[----:B------:R-:W-:Y:S02]  /*8790*/  LOP3.LUT R77, R71, R77, R32, 0x96, !PT ;  /* 0x0000004d474d7212 */ /* 0x000fe400078e9620 */
[--C-:B------:R-:W-:Y:S02]  /*87a0*/  SHF.L.W.U32.HI R32, R44, 0x3, R7.reuse ;  /* 0x000000032c207819 */ /* 0x100fe40000010e07 */
[----:B------:R-:W-:Y:S02]  /*87b0*/  SHF.R.U32.HI R86, RZ, 0x6, R7 ;  /* 0x00000006ff567819 */ /* 0x000fe40000011607 */
[----:B------:R-:W-:Y:S02]  /*87c0*/  SHF.L.W.U32.HI R43, R47, 0x4, R34 ;  /* 0x000000042f2b7819 */ /* 0x000fe40000010e22 */
[----:B------:R-:W-:-:S02]  /*87d0*/  SHF.L.W.U32.HI R78, R34, 0x1e, R47 ;  /* 0x0000001e224e7819 */ /* 0x000fc40000010e2f */
[C-C-:B------:R-:W-:Y:S02]  /*87e0*/  SHF.L.W.U32.HI R80, R34.reuse, 0x19, R47.reuse ;  /* 0x0000001922507819 */ /* 0x140fe40000010e2f */
        /* <DEDUP_REMOVED lines=14> */
[----:B------:R-:W-:Y:S02]  /*88d0*/  LOP3.LUT R78, R67, R64, R66, 0xb8, !PT ;  /* 0x00000040434e7212 */ /* 0x000fe400078eb842 */
[----:B------:R-:W-:Y:S02]  /*88e0*/  IADD3 R75, P0, P1, R58, R70, R75 ;  /* 0x000000463a4b7210 */ /* 0x000fe4000791e04b */
[----:B------:R-:W-:-:S02]  /*88f0*/  LOP3.LUT R71, R43, R21, R32, 0x96, !PT ;  /* 0x000000152b477212 */ /* 0x000fc400078e9620 */
[----:B------:R-:W-:Y:S02]  /*8900*/  IADD3 R78, P2, P3, R82, R78, R53 ;  /* 0x0000004e524e7210 */ /* 0x000fe40007b5e035 */
[C-C-:B------:R-:W-:Y:S02]  /*8910*/  SHF.L.W.U32.HI R21, R31.reuse, 0x1f, R28.reuse ;  /* 0x0000001f1f157819 */ /* 0x140fe40000010e1c */
[----:B------:R-:W-:Y:S02]  /*8920*/  SHF.L.W.U32.HI R58, R31, 0x18, R28 ;  /* 0x000000181f3a7819 */ /* 0x000fe40000010e1c */
[----:B------:R-:W-:Y:S02]  /*8930*/  SHF.R.U32.HI R82, RZ, 0x7, R31 ;  /* 0x00000007ff527819 */ /* 0x000fe4000001161f */
[----:B------:R-:W-:Y:S02]  /*8940*/  LOP3.LUT R70, R65, R76, R47, 0xe8, !PT ;  /* 0x0000004c41467212 */ /* 0x000fe400078ee82f */
[----:B------:R-:W-:-:S02]  /*8950*/  LOP3.LUT R53, R68, R69, R59, 0xb8, !PT ;  /* 0x0000004544357212 */ /* 0x000fc400078eb83b */
[----:B------:R-:W-:Y:S02]  /*8960*/  LOP3.LUT R21, R82, R21, R58, 0x96, !PT ;  /* 0x0000001552157212 */ /* 0x000fe400078e963a */
[----:B------:R-:W-:Y:S02]  /*8970*/  IADD3.X R70, PT, PT, R49, R80, R70, P0, P1 ;  /* 0x0000005031467210 */ /* 0x000fe400007e2446 */
[----:B------:R-:W-:Y:S02]  /*8980*/  IADD3.X R53, PT, PT, R71, R53, R54, P2, P3 ;  /* 0x0000003547357210 */ /* 0x000fe400017e6436 */
[----:B0-----:R-:W-:Y:S02]  /*8990*/  IADD3 R58, P0, P1, R11, UR4, R78 ;  /* 0x000000040b3a7c10 */ /* 0x001fe4000f91e04e */
[----:B------:R-:W-:Y:S02]  /*89a0*/  SHF.L.W.U32.HI R32, R28, 0x1f, R31 ;  /* 0x0000001f1c207819 */ /* 0x000fe40000010e1f */
[----:B------:R-:W-:-:S02]  /*89b0*/  IADD3.X R53, PT, PT, R6, UR5, R53, P0, P1 ;  /* 0x0000000506357c10 */ /* 0x000fc400087e2435 */
[C-C-:B------:R-:W-:Y:S02]  /*89c0*/  SHF.L.W.U32.HI R43, R28.reuse, 0x18, R31.reuse ;  /* 0x000000181c2b7819 */ /* 0x140fe40000010e1f */
[----:B------:R-:W-:Y:S02]  /*89d0*/  SHF.R.U64 R81, R28, 0x7, R31 ;  /* 0x000000071c517819 */ /* 0x000fe4000000121f */
[C-C-:B------:R-:W-:Y:S02]  /*89e0*/  SHF.L.W.U32.HI R49, R7.reuse, 0x1f, R44.reuse ;  /* 0x0000001f07317819 */ /* 0x140fe40000010e2c */
[----:B------:R-:W-:Y:S02]  /*89f0*/  SHF.L.W.U32.HI R54, R7, 0x18, R44 ;  /* 0x0000001807367819 */ /* 0x000fe40000010e2c */
[----:B------:R-:W-:Y:S02]  /*8a00*/  SHF.R.U32.HI R78, RZ, 0x7, R7 ;  /* 0x00000007ff4e7819 */ /* 0x000fe40000011607 */
[----:B------:R-:W-:-:S02]  /*8a10*/  IADD3 R71, P1, PT, R58, R75, RZ ;  /* 0x0000004b3a477210 */ /* 0x000fc40007f3e0ff */
[----:B------:R-:W-:Y:S02]  /*8a20*/  IADD3 R29, P0, PT, R29, R22, RZ ;  /* 0x000000161d1d7210 */ /* 0x000fe40007f1e0ff */
        /* <DEDUP_REMOVED lines=28> */
[--C-:B------:R-:W-:Y:S02]  /*8bf0*/  LOP3.LUT R77, R34, R74, R75.reuse, 0xe8, !PT ;  /* 0x0000004a224d7212 */ /* 0x100fe400078ee84b */
[----:B------:R-:W-:Y:S02]  /*8c00*/  SHF.L.W.U32.HI R23, R70, 0x4, R75 ;  /* 0x0000000446177819 */ /* 0x000fe40000010e4b */
[C-C-:B------:R-:W-:Y:S02]  /*8c10*/  SHF.L.W.U32.HI R60, R75.reuse, 0x1e, R70.reuse ;  /* 0x0000001e4b3c7819 */ /* 0x140fe40000010e46 */
[----:B------:R-:W-:Y:S02]  /*8c20*/  SHF.L.W.U32.HI R55, R75, 0x19, R70 ;  /* 0x000000194b377819 */ /* 0x000fe40000010e46 */
[----:B------:R-:W-:-:S02]  /*8c30*/  LOP3.LUT R67, R59, R54, R69, 0xb8, !PT ;  /* 0x000000363b437212 */ /* 0x000fc400078eb845 */
[----:B------:R-:W-:Y:S02]  /*8c40*/  IADD3 R74, P0, P1, R56, R80, R77 ;  /* 0x00000050384a7210 */ /* 0x000fe4000791e04d */
[----:B------:R-:W-:Y:S02]  /*8c50*/  LOP3.LUT R60, R55, R23, R60, 0x96, !PT ;  /* 0x00000017373c7212 */ /* 0x000fe400078e963c */
[----:B------:R-:W-:Y:S02]  /*8c60*/  IADD3.X R67, PT, PT, R76, R67, R68, P2, P3 ;  /* 0x000000434c437210 */ /* 0x000fe400017e6444 */
[----:B------:R-:W-:Y:S02]  /*8c70*/  LOP3.LUT R77, R47, R65, R70, 0xe8, !PT ;  /* 0x000000412f4d7212 */ /* 0x000fe400078ee846 */
[----:B------:R-:W-:Y:S02]  /*8c80*/  IADD3 R55, P2, P3, R73, UR6, R78 ;  /* 0x0000000649377c10 */ /* 0x000fe4000fb5e04e */
[----:B------:R-:W-:-:S02]  /*8c90*/  SHF.L.W.U32.HI R5, R29, 0xd, R30 ;  /* 0x0000000d1d057819 */ /* 0x000fc40000010e1e */
[----:B------:R-:W-:Y:S02]  /*8ca0*/  SHF.L.W.U32.HI R4, R30, 0x3, R29 ;  /* 0x000000031e047819 */ /* 0x000fe40000010e1d */
[----:B------:R-:W-:Y:S02]  /*8cb0*/  SHF.R.U64 R79, R29, 0x6, R30 ;  /* 0x000000061d4f7819 */ /* 0x000fe4000000121e */
[----:B------:R-:W-:Y:S02]  /*8cc0*/  IADD3.X R77, PT, PT, R50, R60, R77, P0, P1 ;  /* 0x0000003c324d7210 */ /* 0x000fe400007e244d */
[----:B------:R-:W-:Y:S01]  /*8cd0*/  IADD3.X R50, PT, PT, R72, UR7, R67, P2, P3 ;  /* 0x0000000748327c10 */ /* 0x000fe200097e6443 */
[----:B------:R-:W0:Y:S01]  /*8ce0*/  LDCU.128 UR4, c[0x3][0x5120] ;  /* 0x00ca2400ff0477ac */ /* 0x000e220008000c00 */
[----:B------:R-:W-:Y:S02]  /*8cf0*/  IADD3 R65, P0, PT, R55, R74, RZ ;  /* 0x0000004a37417210 */ /* 0x000fe40007f1e0ff */
[----:B------:R-:W-:-:S02]  /*8d00*/  LOP3.LUT R5, R79, R5, R4, 0x96, !PT ;  /* 0x000000054f057212 */ /* 0x000fc400078e9604 */
[----:B------:R-:W-:Y:S02]  /*8d10*/  SHF.L.W.U32.HI R76, R30, 0xd, R29 ;  /* 0x0000000d1e4c7819 */ /* 0x000fe40000010e1d */
[--C-:B------:R-:W-:Y:S02]  /*8d20*/  SHF.L.W.U32.HI R23, R29, 0x3, R30.reuse ;  /* 0x000000031d177819 */ /* 0x100fe40000010e1e */
[----:B------:R-:W-:Y:S02]  /*8d30*/  SHF.R.U32.HI R68, RZ, 0x6, R30 ;  /* 0x00000006ff447819 */ /* 0x000fe4000001161e */
[C-C-:B------:R-:W-:Y:S02]  /*8d40*/  SHF.L.W.U32.HI R79, R38.reuse, 0xd, R41.reuse ;  /* 0x0000000d264f7819 */ /* 0x140fe40000010e29 */
[----:B------:R-:W-:Y:S02]  /*8d50*/  SHF.L.W.U32.HI R4, R41, 0x3, R38 ;  /* 0x0000000329047819 */ /* 0x000fe40000010e26 */
[----:B------:R-:W-:Y:S01]  /*8d60*/  SHF.R.U64 R56, R38, 0x6, R41 ;  /* 0x0000000626387819 */ /* 0x000fe20000001229 */
[----:B------:R-:W-:Y:S01]  /*8d70*/  IMAD.X R60, R50, 0x1, R77, P0 ;  /* 0x00000001323c7824 */ /* 0x000fe200000e064d */
[----:B------:R-:W-:-:S02]  /*8d80*/  LOP3.LUT R76, R68, R76, R23, 0x96, !PT ;  /* 0x0000004c444c7212 */ /* 0x000fc400078e9617 */
[----:B------:R-:W-:Y:S02]  /*8d90*/  LOP3.LUT R79, R56, R79, R4, 0x96, !PT ;  /* 0x0000004f384f7212 */ /* 0x000fe400078e9604 */
[----:B------:R-:W-:Y:S02]  /*8da0*/  SHF.L.W.U32.HI R67, R74, 0x4, R77 ;  /* 0x000000044a437819 */ /* 0x000fe40000010e4d */
[C-C-:B------:R-:W-:Y:S02]  /*8db0*/  SHF.L.W.U32.HI R68, R77.reuse, 0x1e, R74.reuse ;  /* 0x0000001e4d447819 */ /* 0x140fe40000010e4a */
[----:B------:R-:W-:Y:S02]  /*8dc0*/  SHF.L.W.U32.HI R80, R77, 0x19, R74 ;  /* 0x000000194d507819 */ /* 0x000fe40000010e4a */
[----:B------:R-:W-:Y:S02]  /*8dd0*/  SHF.L.W.U32.HI R4, R41, 0xd, R38 ;  /* 0x0000000d29047819 */ /* 0x000fe40000010e26 */
        /* <DEDUP_REMOVED lines=16> */
[----:B------:R-:W-:Y:S02]  /*8ee0*/  LOP3.LUT R81, R64, R65, R71, 0xb8, !PT ;  /* 0x0000004140517212 */ /* 0x000fe400078eb847 */
[----:B------:R-:W-:Y:S02]  /*8ef0*/  IADD3 R68, P0, P1, R61, R67, R68 ;  /* 0x000000433d447210 */ /* 0x000fe4000791e044 */
[----:B------:R-:W-:-:S02]  /*8f00*/  LOP3.LUT R78, R34, R4, R23, 0x96, !PT ;  /* 0x00000004224e7212 */ /* 0x000fc400078e9617 */
[----:B------:R-:W-:Y:S02]  /*8f10*/  IADD3 R81, P2, P3, R82, R81, R66 ;  /* 0x0000005152517210 */ /* 0x000fe40007b5e042 */
[C-C-:B------:R-:W-:Y:S02]  /*8f20*/  SHF.L.W.U32.HI R23, R29.reuse, 0x1f, R30.reuse ;  /* 0x0000001f1d177819 */ /* 0x140fe40000010e1e */
[C-C-:B------:R-:W-:Y:S02]  /*8f30*/  SHF.L.W.U32.HI R34, R29.reuse, 0x18, R30.reuse ;  /* 0x000000181d227819 */ /* 0x140fe40000010e1e */
[----:B------:R-:W-:Y:S02]  /*8f40*/  SHF.R.U64 R67, R29, 0x7, R30 ;  /* 0x000000071d437819 */ /* 0x000fe4000000121e */
[C-C-:B------:R-:W-:Y:S02]  /*8f50*/  SHF.L.W.U32.HI R4, R30.reuse, 0x1f, R29.reuse ;  /* 0x0000001f1e047819 */ /* 0x140fe40000010e1d */
[----:B------:R-:W-:-:S02]  /*8f60*/  SHF.L.W.U32.HI R61, R30, 0x18, R29 ;  /* 0x000000181e3d7819 */ /* 0x000fc40000010e1d */
[----:B------:R-:W-:Y:S02]  /*8f70*/  SHF.R.U32.HI R82, RZ, 0x7, R30 ;  /* 0x00000007ff527819 */ /* 0x000fe4000001161e */
[----:B------:R-:W-:Y:S02]  /*8f80*/  LOP3.LUT R66, R70, R47, R77, 0xe8, !PT ;  /* 0x0000002f46427212 */ /* 0x000fe400078ee84d */
[----:B------:R-:W-:Y:S02]  /*8f90*/  LOP3.LUT R56, R69, R60, R54, 0xb8, !PT ;  /* 0x0000003c45387212 */ /* 0x000fe400078eb836 */
[----:B------:R-:W-:Y:S02]  /*8fa0*/  LOP3.LUT R47, R67, R23, R34, 0x96, !PT ;  /* 0x00000017432f7212 */ /* 0x000fe400078e9622 */
[----:B------:R-:W-:Y:S02]  /*8fb0*/  LOP3.LUT R4, R82, R4, R61, 0x96, !PT ;  /* 0x0000000452047212 */ /* 0x000fe400078e963d */
[----:B------:R-:W-:-:S02]  /*8fc0*/  IADD3.X R67, PT, PT, R51, R80, R66, P0, P1 ;  /* 0x0000005033437210 */ /* 0x000fc400007e2442 */
[----:B------:R-:W-:Y:S02]  /*8fd0*/  IADD3.X R56, PT, PT, R78, R56, R59, P2, P3 ;  /* 0x000000384e387210 */ /* 0x000fe400017e643b */
[----:B0-----:R-:W-:Y:S02]  /*8fe0*/  IADD3 R61, P0, P1, R28, UR4, R81 ;  /* 0x000000041c3d7c10 */ /* 0x001fe4000f91e051 */
[C-C-:B------:R-:W-:Y:S02]  /*8ff0*/  SHF.L.W.U32.HI R34, R38.reuse, 0x1f, R41.reuse ;  /* 0x0000001f26227819 */ /* 0x140fe40000010e29 */
[----:B------:R-:W-:Y:S02]  /*9000*/  IADD3.X R56, PT, PT, R31, UR5, R56, P0, P1 ;  /* 0x000000051f387c10 */ /* 0x000fe400087e2438 */
[C-C-:B------:R-:W-:Y:S02]  /*9010*/  SHF.L.W.U32.HI R51, R38.reuse, 0x18, R41.reuse ;  /* 0x0000001826337819 */ /* 0x140fe40000010e29 */
[----:B------:R-:W-:-:S02]  /*9020*/  SHF.R.U64 R59, R38, 0x7, R41 ;  /* 0x00000007263b7819 */ /* 0x000fc40000001229 */
[----:B------:R-:W-:Y:S02]  /*9030*/  IADD3 R66, P1, PT, R61, R68, RZ ;  /* 0x000000443d427210 */ /* 0x000fe40007f3e0ff */
[----:B------:R-:W-:Y:S02]  /*9040*/  IADD3 R36, P0, PT, R36, R5, RZ ;  /* 0x0000000524247210 */ /* 0x000fe40007f1e0ff */
[----:B------:R-:W-:Y:S01]  /*9050*/  LOP3.LUT R34, R59, R34, R51, 0x96, !PT ;  /* 0x000000223b227212 */ /* 0x000fe200078e9633 */
[----:B------:R-:W-:Y:S01]  /*9060*/  IMAD.X R59, R56, 0x1, R67, P1 ;  /* 0x00000001383b7824 */ /* 0x000fe200008e0643 */
[----:B------:R-:W-:Y:S01]  /*9070*/  SHF.L.W.U32.HI R23, R41, 0x1f, R38 ;  /* 0x0000001f29177819 */ /* 0x000fe20000010e26 */
[----:B------:R-:W-:Y:S01]  /*9080*/  IMAD.X R37, R37, 0x1, R76, P0 ;  /* 0x0000000125257824 */ /* 0x000fe200000e064c */
[----:B------:R-:W-:Y:S02]  /*9090*/  SHF.L.W.U32.HI R78, R41, 0x18, R38 ;  /* 0x00000018294e7819 */ /* 0x000fe40000010e26 */
[----:B------:R-:W-:-:S02]  /*90a0*/  SHF.R.U32.HI R80, RZ, 0x7, R41 ;  /* 0x00000007ff507819 */ /* 0x000fc40000011629 */
[----:B------:R-:W-:Y:S02]  /*90b0*/  IADD3 R40, P1, PT, R40, R79, RZ ;  /* 0x0000004f28287210 */ /* 0x000fe40007f3e0ff */
[----:B------:R-:W-:Y:S02]  /*90c0*/  IADD3 R35, P0, P2, R36, R35, R62 ;  /* 0x0000002324237210 */ /* 0x000fe40007a1e03e */
[C-C-:B------:R-:W-:Y:S02]  /*90d0*/  SHF.L.W.U32.HI R51, R66.reuse, 0x12, R59.reuse ;  /* 0x0000001242337819 */ /* 0x140fe40000010e3b */
[----:B------:R-:W-:Y:S02]  /*90e0*/  SHF.L.W.U32.HI R62, R66, 0xe, R59 ;  /* 0x0000000e423e7819 */ /* 0x000fe40000010e3b */
[----:B------:R-:W-:Y:S01]  /*90f0*/  SHF.L.W.U32.HI R76, R59, 0x17, R66 ;  /* 0x000000173b4c7819 */ /* 0x000fe20000010e42 */
[----:B------:R-:W-:Y:S01]  /*9100*/  IMAD.X R5, R18, 0x1, R85, P1 ;  /* 0x0000000112057824 */ /* 0x000fe200008e0655 */
[----:B------:R-:W-:-:S02]  /*9110*/  LOP3.LUT R23, R80, R23, R78, 0x96, !PT ;  /* 0x0000001750177212 */ /* 0x000fc400078e964e */
[----:B------:R-:W-:Y:S02]  /*9120*/  IADD3.X R20, PT, PT, R37, R20, R63, P0, P2 ;  /* 0x0000001425147210 */ /* 0x000fe400007e443f */
[----:B------:R-:W-:Y:S02]  /*9130*/  LOP3.LUT R78, R76, R51, R62, 0x96, !PT ;  /* 0x000000334c4e7212 */ /* 0x000fe400078e963e */
[----:B------:R-:W-:Y:S02]  /*9140*/  IADD3 R48, P1, P3, R40, R48, R13 ;  /* 0x0000003028307210 */ /* 0x000fe40007b3e00d */
[C-C-:B------:R-:W-:Y:S02]  /*9150*/  SHF.L.W.U32.HI R62, R59.reuse, 0x12, R66.reuse ;  /* 0x000000123b3e7819 */ /* 0x140fe40000010e42 */
[----:B------:R-:W-:Y:S02]  /*9160*/  SHF.L.W.U32.HI R63, R59, 0xe, R66 ;  /* 0x0000000e3b3f7819 */ /* 0x000fe40000010e42 */
[----:B------:R-:W-:-:S02]  /*9170*/  SHF.L.W.U32.HI R76, R66, 0x17, R59 ;  /* 0x00000017424c7819 */ /* 0x000fc40000010e3b */
[----:B------:R-:W-:Y:S02]  /*9180*/  SHF.L.W.U32.HI R13, R68, 0x4, R67 ;  /* 0x00000004440d7819 */ /* 0x000fe40000010e43 */
[C-C-:B------:R-:W-:Y:S02]  /*9190*/  SHF.L.W.U32.HI R18, R67.reuse, 0x1e, R68.reuse ;  /* 0x0000001e43127819 */ /* 0x140fe40000010e44 */
[----:B------:R-:W-:Y:S02]  /*91a0*/  SHF.L.W.U32.HI R51, R67, 0x19, R68 ;  /* 0x0000001943337819 */ /* 0x000fe40000010e44 */
[----:B------:R-:W-:Y:S02]  /*91b0*/  LOP3.LUT R79, R71, R66, R65, 0xb8, !PT ;  /* 0x00000042474f7212 */ /* 0x000fe400078eb841 */
[----:B------:R-:W-:Y:S02]  /*91c0*/  IADD3.X R15, PT, PT, R5, R15, R14, P1, P3 ;  /* 0x0000000f050f7210 */ /* 0x000fe40000fe640e */
[----:B------:R-:W-:-:S02]  /*91d0*/  LOP3.LUT R80, R76, R62, R63, 0x96, !PT ;  /* 0x0000003e4c507212 */ /* 0x000fc400078e963f */
[----:B------:R-:W-:Y:S02]  /*91e0*/  LOP3.LUT R81, R51, R13, R18, 0x96, !PT ;  /* 0x0000000d33517212 */ /* 0x000fe400078e9612 */
[----:B------:R-:W-:Y:S02]  /*91f0*/  IADD3 R63, P2, P3, R78, R79, R64 ;  /* 0x0000004f4e3f7210 */ /* 0x000fe40007b5e040 */
[C-C-:B------:R-:W-:Y:S02]  /*9200*/  SHF.L.W.U32.HI R18, R36.reuse, 0xd, R37.reuse ;  /* 0x0000000d24127819 */ /* 0x140fe40000010e25 */
[----:B------:R-:W-:Y:S02]  /*9210*/  SHF.L.W.U32.HI R13, R37, 0x3, R36 ;  /* 0x00000003250d7819 */ /* 0x000fe40000010e24 */
[----:B------:R-:W-:Y:S02]  /*9220*/  SHF.R.U64 R78, R36, 0x6, R37 ;  /* 0x00000006244e7819 */ /* 0x000fe40000001225 */
[----:B------:R-:W-:-:S02]  /*9230*/  SHF.L.W.U32.HI R14, R67, 0x4, R68 ;  /* 0x00000004430e7819 */ /* 0x000fc40000010e44 */
[C-C-:B------:R-:W-:Y:S02]  /*9240*/  SHF.L.W.U32.HI R51, R68.reuse, 0x1e, R67.reuse ;  /* 0x0000001e44337819 */ /* 0x140fe40000010e43 */
[----:B------:R-:W-:Y:S02]  /*9250*/  SHF.L.W.U32.HI R62, R68, 0x19, R67 ;  /* 0x00000019443e7819 */ /* 0x000fe40000010e43 */
[----:B------:R-:W-:Y:S02]  /*9260*/  LOP3.LUT R64, R54, R59, R60, 0xb8, !PT ;  /* 0x0000003b36407212 */ /* 0x000fe400078eb83c */
[----:B------:R-:W-:Y:S02]  /*9270*/  LOP3.LUT R76, R74, R75, R68, 0xe8, !PT ;  /* 0x0000004b4a4c7212 */ /* 0x000fe400078ee844 */
[----:B------:R-:W-:Y:S02]  /*9280*/  LOP3.LUT R18, R78, R18, R13, 0x96, !PT ;  /* 0x000000124e127212 */ /* 0x000fe400078e960d */
[----:B------:R-:W-:-:S02]  /*9290*/  LOP3.LUT R51, R62, R14, R51, 0x96, !PT ;  /* 0x0000000e3e337212 */ /* 0x000fc400078e9633 */
[----:B------:R-:W-:Y:S02]  /*92a0*/  IADD3.X R64, PT, PT, R80, R64, R69, P2, P3 ;  /* 0x0000004050407210 */ /* 0x000fe400017e6445 */
[----:B------:R-:W-:Y:S02]  /*92b0*/  IADD3 R76, P0, P1, R57, R81, R76 ;  /* 0x00000051394c7210 */ /* 0x000fe4000791e04c */
[C-C-:B------:R-:W-:Y:S02]  /*92c0*/  SHF.L.W.U32.HI R13, R40.reuse, 0xd, R5.reuse ;  /* 0x0000000d280d7819 */ /* 0x140fe40000010e05 */
[----:B------:R-:W-:Y:S02]  /*92d0*/  SHF.L.W.U32.HI R62, R5, 0x3, R40 ;  /* 0x00000003053e7819 */ /* 0x000fe40000010e28 */
[----:B------:R-:W-:Y:S02]  /*92e0*/  SHF.R.U64 R69, R40, 0x6, R5 ;  /* 0x0000000628457819 */ /* 0x000fe40000001205 */
[----:B------:R-:W-:-:S02]  /*92f0*/  LOP3.LUT R79, R77, R70, R67, 0xe8, !PT ;  /* 0x000000464d4f7212 */ /* 0x000fc400078ee843 */
[----:B------:R-:W-:Y:S02]  /*9300*/  IADD3 R57, P2, P3, R44, UR6, R63 ;  /* 0x000000062c397c10 */ /* 0x000fe4000fb5e03f */
[----:B------:R-:W-:Y:S02]  /*9310*/  LOP3.LUT R70, R69, R13, R62, 0x96, !PT ;  /* 0x0000000d45467212 */ /* 0x000fe400078e963e */
[----:B------:R-:W-:Y:S02]  /*9320*/  IADD3.X R79, PT, PT, R52, R51, R79, P0, P1 ;  /* 0x00000033344f7210 */ /* 0x000fe400007e244f */
[----:B------:R-:W-:Y:S01]  /*9330*/  IADD3.X R52, PT, PT, R7, UR7, R64, P2, P3 ;  /* 0x0000000707347c10 */ /* 0x000fe200097e6440 */
[----:B------:R-:W0:Y:S01]  /*9340*/  LDCU.128 UR4, c[0x3][0x5130] ;  /* 0x00ca2600ff0477ac */ /* 0x000e220008000c00 */
[----:B------:R-:W-:Y:S02]  /*9350*/  IADD3 R62, P0, PT, R57, R76, RZ ;  /* 0x0000004c393e7210 */ /* 0x000fe40007f1e0ff */
[----:B------:R-:W-:-:S02]  /*9360*/  SHF.L.W.U32.HI R81, R37, 0xd, R36 ;  /* 0x0000000d25517819 */ /* 0x000fc40000010e24 */
[----:B------:R-:W-:Y:S01]  /*9370*/  SHF.L.W.U32.HI R14, R36, 0x3, R37 ;  /* 0x00000003240e7819 */ /* 0x000fe20000010e25 */
[----:B------:R-:W-:Y:S01]  /*9380*/  IMAD.X R69, R52, 0x1, R79, P0 ;  /* 0x0000000134457824 */ /* 0x000fe200000e064f */
[----:B------:R-:W-:Y:S02]  /*9390*/  SHF.R.U32.HI R75, RZ, 0x6, R37 ;  /* 0x00000006ff4b7819 */ /* 0x000fe40000011625 */
[----:B------:R-:W-:Y:S02]  /*93a0*/  SHF.L.W.U32.HI R63, R76, 0x4, R79 ;  /* 0x000000044c3f7819 */ /* 0x000fe40000010e4f */
[----:B------:R-:W-:Y:S02]  /*93b0*/  LOP3.LUT R81, R75, R81, R14, 0x96, !PT ;  /* 0x000000514b517212 */ /* 0x000fe400078e960e */
[C-C-:B------:R-:W-:Y:S02]  /*93c0*/  SHF.L.W.U32.HI R78, R79.reuse, 0x1e, R76.reuse ;  /* 0x0000001e4f4e7819 */ /* 0x140fe40000010e4c */
[----:B------:R-:W-:-:S02]  /*93d0*/  SHF.L.W.U32.HI R80, R79, 0x19, R76 ;  /* 0x000000194f507819 */ /* 0x000fc40000010e4c */
[----:B------:R-:W-:Y:S02]  /*93e0*/  SHF.L.W.U32.HI R13, R5, 0xd, R40 ;  /* 0x0000000d050d7819 */ /* 0x000fe40000010e28 */
[--C-:B------:R-:W-:Y:S02]  /*93f0*/  SHF.L.W.U32.HI R14, R40, 0x3, R5.reuse ;  /* 0x00000003280e7819 */ /* 0x100fe40000010e05 */
[----:B------:R-:W-:Y:S02]  /*9400*/  SHF.R.U32.HI R85, RZ, 0x6, R5 ;  /* 0x00000006ff557819 */ /* 0x000fe40000011605 */
[----:B------:R-:W-:Y:S02]  /*9410*/  SHF.L.W.U32.HI R51, R79, 0x4, R76 ;  /* 0x000000044f337819 */ /* 0x000fe40000010e4c */
[C-C-:B------:R-:W-:Y:S02]  /*9420*/  SHF.L.W.U32.HI R64, R76.reuse, 0x1e, R79.reuse ;  /* 0x0000001e4c407819 */ /* 0x140fe40000010e4f */
[----:B------:R-:W-:-:S02]  /*9430*/  SHF.L.W.U32.HI R75, R76, 0x19, R79 ;  /* 0x000000194c4b7819 */ /* 0x000fc40000010e4f */
[C-C-:B------:R-:W-:Y:S02]  /*9440*/  SHF.L.W.U32.HI R82, R62.reuse, 0x12, R69.reuse ;  /* 0x000000123e527819 */ /* 0x140fe40000010e45 */
[----:B------:R-:W-:Y:S02]  /*9450*/  SHF.L.W.U32.HI R83, R62, 0xe, R69 ;  /* 0x0000000e3e537819 */ /* 0x000fe40000010e45 */
[----:B------:R-:W-:Y:S02]  /*9460*/  SHF.L.W.U32.HI R84, R69, 0x17, R62 ;  /* 0x0000001745547819 */ /* 0x000fe40000010e3e */
[----:B------:R-:W-:Y:S02]  /*9470*/  LOP3.LUT R63, R80, R63, R78, 0x96, !PT ;  /* 0x0000003f503f7212 */ /* 0x000fe400078e964e */
        /* <DEDUP_REMOVED lines=10> */
[----:B------:R-:W-:Y:S02]  /*9520*/  IADD3 R78, P2, P3, R82, R78, R71 ;  /* 0x0000004e524e7210 */ /* 0x000fe40007b5e047 */
[C-C-:B------:R-:W-:Y:S02]  /*9530*/  SHF.L.W.U32.HI R51, R36.reuse, 0x1f, R37.reuse ;  /* 0x0000001f24337819 */ /* 0x140fe40000010e25 */
[C-C-:B------:R-:W-:Y:S02]  /*9540*/  SHF.L.W.U32.HI R58, R36.reuse, 0x18, R37.reuse ;  /* 0x00000018243a7819 */ /* 0x140fe40000010e25 */
[----:B------:R-:W-:-:S02]  /*9550*/  SHF.R.U64 R71, R36, 0x7, R37 ;  /* 0x0000000724477819 */ /* 0x000fc40000001225 */
[----:B------:R-:W-:Y:S02]  /*9560*/  LOP3.LUT R64, R67, R77, R79, 0xe8, !PT ;  /* 0x0000004d43407212 */ /* 0x000fe400078ee84f */
[----:B------:R-:W-:Y:S02]  /*9570*/  LOP3.LUT R63, R60, R69, R59, 0xb8, !PT ;  /* 0x000000453c3f7212 */ /* 0x000fe400078eb83b */
[----:B------:R-:W-:Y:S02]  /*9580*/  LOP3.LUT R51, R71, R51, R58, 0x96, !PT ;  /* 0x0000003347337212 */ /* 0x000fe400078e963a */
[----:B------:R-:W-:Y:S02]  /*9590*/  IADD3.X R64, PT, PT, R53, R80, R64, P0, P1 ;  /* 0x0000005035407210 */ /* 0x000fe400007e2440 */
[----:B------:R-:W-:Y:S02]  /*95a0*/  IADD3.X R53, PT, PT, R74, R63, R54, P2, P3 ;  /* 0x0000003f4a357210 */ /* 0x000fe400017e6436 */
[----:B0-----:R-:W-:-:S02]  /*95b0*/  IADD3 R58, P0, P1, R29, UR4, R78 ;  /* 0x000000041d3a7c10 */ /* 0x001fc4000f91e04e */
[C-C-:B------:R-:W-:Y:S02]  /*95c0*/  SHF.L.W.U32.HI R54, R5.reuse, 0x1f, R40.reuse ;  /* 0x0000001f05367819 */ /* 0x140fe40000010e28 */
[----:B------:R-:W-:Y:S02]  /*95d0*/  IADD3.X R53, PT, PT, R30, UR5, R53, P0, P1 ;  /* 0x000000051e357c10 */ /* 0x000fe400087e2435 */
[----:B------:R-:W-:Y:S02]  /*95e0*/  SHF.L.W.U32.HI R71, R5, 0x18, R40 ;  /* 0x0000001805477819 */ /* 0x000fe40000010e28 */
[----:B------:R-:W-:Y:S02]  /*95f0*/  SHF.R.U32.HI R78, RZ, 0x7, R5 ;  /* 0x00000007ff4e7819 */ /* 0x000fe40000011605 */
[----:B------:R-:W-:Y:S02]  /*9600*/  IADD3 R63, P1, PT, R58, R75, RZ ;  /* 0x0000004b3a3f7210 */ /* 0x000fe40007f3e0ff */
[----:B------:R-:W-:-:S02]  /*9610*/  IADD3 R25, P0, PT, R25, R18, RZ ;  /* 0x0000001219197210 */ /* 0x000fc40007f1e0ff */
[----:B------:R-:W-:Y:S01]  /*9620*/  LOP3.LUT R18, R78, R54, R71, 0x96, !PT ;  /* 0x000000364e127212 */ /* 0x000fe200078e9647 */
[----:B------:R-:W-:Y:S01]  /*9630*/  IMAD.X R54, R53, 0x1, R64, P1 ;  /* 0x0000000135367824 */ /* 0x000fe200008e0640 */
[C-C-:B------:R-:W-:Y:S02]  /*9640*/  SHF.L.W.U32.HI R14, R37.reuse, 0x1f, R36.reuse ;  /* 0x0000001f250e7819 */ /* 0x140fe40000010e24 */
[----:B------:R-:W-:Y:S02]  /*9650*/  SHF.L.W.U32.HI R13, R37, 0x18, R36 ;  /* 0x00000018250d7819 */ /* 0x000fe40000010e24 */
[----:B------:R-:W-:Y:S01]  /*9660*/  SHF.R.U32.HI R82, RZ, 0x7, R37 ;  /* 0x00000007ff527819 */ /* 0x000fe20000011625 */
[----:B------:R-:W-:Y:S01]  /*9670*/  IMAD.X R24, R24, 0x1, R81, P0 ;  /* 0x0000000118187824 */ /* 0x000fe200000e0651 */
[----:B------:R-:W-:Y:S02]  /*9680*/  IADD3 R45, P1, PT, R45, R70, RZ ;  /* 0x000000462d2d7210 */ /* 0x000fe40007f3e0ff */
[----:B------:R-:W-:-:S02]  /*9690*/  LOP3.LUT R14, R82, R14, R13, 0x96, !PT ;  /* 0x0000000e520e7212 */ /* 0x000fc400078e960d */
[----:B------:R-:W-:Y:S02]  /*96a0*/  IADD3 R8, P0, P2, R25, R8, R9 ;  /* 0x0000000819087210 */ /* 0x000fe40007a1e009 */
[C-C-:B------:R-:W-:Y:S02]  /*96b0*/  SHF.L.W.U32.HI R13, R40.reuse, 0x1f, R5.reuse ;  /* 0x0000001f280d7819 */ /* 0x140fe40000010e05 */
[C-C-:B------:R-:W-:Y:S02]  /*96c0*/  SHF.L.W.U32.HI R74, R40.reuse, 0x18, R5.reuse ;  /* 0x00000018284a7819 */ /* 0x140fe40000010e05 */
[----:B------:R-:W-:Y:S02]  /*96d0*/  SHF.R.U64 R77, R40, 0x7, R5 ;  /* 0x00000007284d7819 */ /* 0x000fe40000001205 */
[C-C-:B------:R-:W-:Y:S02]  /*96e0*/  SHF.L.W.U32.HI R9, R63.reuse, 0x12, R54.reuse ;  /* 0x000000123f097819 */ /* 0x140fe40000010e36 */
[----:B------:R-:W-:-:S02]  /*96f0*/  SHF.L.W.U32.HI R70, R63, 0xe, R54 ;  /* 0x0000000e3f467819 */ /* 0x000fc40000010e36 */
[----:B------:R-:W-:Y:S01]  /*9700*/  SHF.L.W.U32.HI R71, R54, 0x17, R63 ;  /* 0x0000001736477819 */ /* 0x000fe20000010e3f */
[----:B------:R-:W-:Y:S01]  /*9710*/  IMAD.X R46, R46, 0x1, R85, P1 ;  /* 0x000000012e2e7824 */ /* 0x000fe200008e0655 */
[----:B------:R-:W-:Y:S02]  /*9720*/  LOP3.LUT R13, R77, R13, R74, 0x96, !PT ;  /* 0x0000000d4d0d7212 */ /* 0x000fe400078e964a */
[----:B------:R-:W-:Y:S02]  /*9730*/  IADD3 R12, P1, P3, R45, R12, R11 ;  /* 0x0000000c2d0c7210 */ /* 0x000fe40007b3e00b */
[----:B------:R-:W-:Y:S02]  /*9740*/  IADD3.X R27, PT, PT, R24, R27, R10, P0, P2 ;  /* 0x0000001b181b7210 */ /* 0x000fe400007e440a */
[----:B------:R-:W-:Y:S02]  /*9750*/  LOP3.LUT R81, R71, R9, R70, 0x96, !PT ;  /* 0x0000000947517212 */ /* 0x000fe400078e9646 */
[----:B------:R-:W-:-:S02]  /*9760*/  SHF.L.W.U32.HI R9, R75, 0x4, R64 ;  /* 0x000000044b097819 */ /* 0x000fc40000010e40 */
[C-C-:B------:R-:W-:Y:S02]  /*9770*/  SHF.L.W.U32.HI R10, R64.reuse, 0x1e, R75.reuse ;  /* 0x0000001e400a7819 */ /* 0x140fe40000010e4b */
[----:B------:R-:W-:Y:S02]  /*9780*/  SHF.L.W.U32.HI R11, R64, 0x19, R75 ;  /* 0x00000019400b7819 */ /* 0x000fe40000010e4b */
[C-C-:B------:R-:W-:Y:S02]  /*9790*/  SHF.L.W.U32.HI R70, R54.reuse, 0x12, R63.reuse ;  /* 0x0000001236467819 */ /* 0x140fe40000010e3f */
[----:B------:R-:W-:Y:S02]  /*97a0*/  SHF.L.W.U32.HI R71, R54, 0xe, R63 ;  /* 0x0000000e36477819 */ /* 0x000fe40000010e3f */
        /* <DEDUP_REMOVED lines=9> */
[----:B------:R-:W-:Y:S02]  /*9840*/  SHF.L.W.U32.HI R10, R64, 0x4, R75 ;  /* 0x00000004400a7819 */ /* 0x000fe40000010e4b */
[C-C-:B------:R-:W-:Y:S02]  /*9850*/  SHF.L.W.U32.HI R11, R75.reuse, 0x1e, R64.reuse ;  /* 0x0000001e4b0b7819 */ /* 0x140fe40000010e40 */
[----:B------:R-:W-:Y:S02]  /*9860*/  SHF.L.W.U32.HI R65, R75, 0x19, R64 ;  /* 0x000000194b417819 */ /* 0x000fe40000010e40 */
[----:B------:R-:W-:Y:S02]  /*9870*/  LOP3.LUT R77, R59, R54, R69, 0xb8, !PT ;  /* 0x000000363b4d7212 */ /* 0x000fe400078eb845 */
[----:B------:R-:W-:-:S02]  /*9880*/  LOP3.LUT R68, R76, R68, R75, 0xe8, !PT ;  /* 0x000000444c447212 */ /* 0x000fc400078ee84b */
[----:B------:R-:W-:Y:S02]  /*9890*/  LOP3.LUT R9, R71, R9, R6, 0x96, !PT ;  /* 0x0000000947097212 */ /* 0x000fe400078e9606 */
[----:B------:R-:W-:Y:S02]  /*98a0*/  LOP3.LUT R10, R65, R10, R11, 0x96, !PT ;  /* 0x0000000a410a7212 */ /* 0x000fe400078e960b */
[----:B------:R-:W-:Y:S02]  /*98b0*/  IADD3.X R60, PT, PT, R70, R77, R60, P2, P3 ;  /* 0x0000004d463c7210 */ /* 0x000fe400017e643c */
[----:B------:R-:W-:Y:S02]  /*98c0*/  IADD3 R71, P0, P1, R55, R80, R68 ;  /* 0x0000005037477210 */ /* 0x000fe4000791e044 */
[----:B------:R-:W-:Y:S02]  /*98d0*/  SHF.L.W.U32.HI R77, R45, 0xd, R46 ;  /* 0x0000000d2d4d7819 */ /* 0x000fe40000010e2e */
[----:B------:R-:W-:-:S02]  /*98e0*/  SHF.L.W.U32.HI R6, R46, 0x3, R45 ;  /* 0x000000032e067819 */ /* 0x000fc40000010e2d */
[----:B------:R-:W-:Y:S02]  /*98f0*/  SHF.R.U64 R65, R45, 0x6, R46 ;  /* 0x000000062d417819 */ /* 0x000fe4000000122e */
[----:B------:R-:W-:Y:S02]  /*9900*/  LOP3.LUT R67, R79, R67, R64, 0xe8, !PT ;  /* 0x000000434f437212 */ /* 0x000fe400078ee840 */
[----:B------:R-:W-:Y:S02]  /*9910*/  IADD3 R55, P2, P3, R38, UR6, R81 ;  /* 0x0000000626377c10 */ /* 0x000fe4000fb5e051 */
[----:B------:R-:W-:Y:S02]  /*9920*/  LOP3.LUT R77, R65, R77, R6, 0x96, !PT ;  /* 0x0000004d414d7212 */ /* 0x000fe400078e9606 */
[----:B------:R-:W-:Y:S02]  /*9930*/  IADD3.X R50, PT, PT, R50, R10, R67, P0, P1 ;  /* 0x0000000a32327210 */ /* 0x000fe400007e2443 */
[----:B------:R-:W-:-:S02]  /*9940*/  SHF.L.W.U32.HI R74, R24, 0xd, R25 ;  /* 0x0000000d184a7819 */ /* 0x000fc40000010e19 */
[--C-:B------:R-:W-:Y:S02]  /*9950*/  SHF.L.W.U32.HI R11, R25, 0x3, R24.reuse ;  /* 0x00000003190b7819 */ /* 0x100fe40000010e18 */
[----:B------:R-:W-:Y:S02]  /*9960*/  SHF.R.U32.HI R68, RZ, 0x6, R24 ;  /* 0x00000006ff447819 */ /* 0x000fe40000011618 */
[----:B------:R-:W-:Y:S01]  /*9970*/  IADD3.X R60, PT, PT, R41, UR7, R60, P2, P3 ;  /* 0x00000007293c7c10 */ /* 0x000fe200097e643c */
[----:B------:R-:W0:Y:S01]  /*9980*/  LDCU.128 UR4, c[0x3][0x5140] ;  /* 0x00ca2800ff0477ac */ /* 0x000e220008000c00 */
[----:B------:R-:W-:Y:S02]  /*9990*/  IADD3 R65, P0, PT, R55, R71, RZ ;  /* 0x0000004737417210 */ /* 0x000fe40007f1e0ff */
[----:B------:R-:W-:-:S03]  /*99a0*/  LOP3.LUT R74, R68, R74, R11, 0x96, !PT ;  /* 0x0000004a444a7212 */ /* 0x000fc600078e960b */
        /* <DEDUP_REMOVED lines=26> */
[----:B------:R-:W-:Y:S02]  /*9b50*/  SHF.L.W.U32.HI R61, R24, 0x18, R25 ;  /* 0x00000018183d7819 */ /* 0x000fe40000010e19 */
[----:B------:R-:W-:Y:S02]  /*9b60*/  SHF.R.U32.HI R82, RZ, 0x7, R24 ;  /* 0x00000007ff527819 */ /* 0x000fe40000011618 */
[----:B------:R-:W-:Y:S02]  /*9b70*/  LOP3.LUT R67, R64, R79, R50, 0xe8, !PT ;  /* 0x0000004f40437212 */ /* 0x000fe400078ee832 */
[----:B------:R-:W-:Y:S02]  /*9b80*/  LOP3.LUT R66, R69, R68, R54, 0xb8, !PT ;  /* 0x0000004445427212 */ /* 0x000fe400078eb836 */
[----:B------:R-:W-:-:S02]  /*9b90*/  LOP3.LUT R6, R82, R6, R61, 0x96, !PT ;  /* 0x0000000652067212 */ /* 0x000fc400078e963d */
[----:B------:R-:W-:Y:S02]  /*9ba0*/  IADD3.X R67, PT, PT, R56, R78, R67, P0, P1 ;  /* 0x0000004e38437210 */ /* 0x000fe400007e2443 */
[C-C-:B------:R-:W-:Y:S02]  /*9bb0*/  SHF.L.W.U32.HI R11, R25.reuse, 0x1f, R24.reuse ;  /* 0x0000001f190b7819 */ /* 0x140fe40000010e18 */
[C-C-:B------:R-:W-:Y:S02]  /*9bc0*/  SHF.L.W.U32.HI R10, R25.reuse, 0x18, R24.reuse ;  /* 0x00000018190a7819 */ /* 0x140fe40000010e18 */
[----:B------:R-:W-:Y:S02]  /*9bd0*/  SHF.R.U64 R80, R25, 0x7, R24 ;  /* 0x0000000719507819 */ /* 0x000fe40000001218 */
[----:B------:R-:W-:Y:S02]  /*9be0*/  IADD3.X R56, PT, PT, R76, R66, R59, P2, P3 ;  /* 0x000000424c387210 */ /* 0x000fe400017e643b */
[----:B0-----:R-:W-:-:S02]  /*9bf0*/  IADD3 R61, P0, P1, R36, UR4, R81 ;  /* 0x00000004243d7c10 */ /* 0x001fc4000f91e051 */
[----:B------:R-:W-:Y:S02]  /*9c00*/  LOP3.LUT R11, R80, R11, R10, 0x96, !PT ;  /* 0x0000000b500b7212 */ /* 0x000fe400078e960a */
[----:B------:R-:W-:Y:S02]  /*9c10*/  IADD3.X R56, PT, PT, R37, UR5, R56, P0, P1 ;  /* 0x0000000525387c10 */ /* 0x000fe400087e2438 */
[C-C-:B------:R-:W-:Y:S02]  /*9c20*/  SHF.L.W.U32.HI R59, R46.reuse, 0x1f, R45.reuse ;  /* 0x0000001f2e3b7819 */ /* 0x140fe40000010e2d */
[----:B------:R-:W-:Y:S02]  /*9c30*/  SHF.L.W.U32.HI R76, R46, 0x18, R45 ;  /* 0x000000182e4c7819 */ /* 0x000fe40000010e2d */
[----:B------:R-:W-:Y:S02]  /*9c40*/  SHF.R.U32.HI R80, RZ, 0x7, R46 ;  /* 0x00000007ff507819 */ /* 0x000fe4000001162e */
[----:B------:R-:W-:-:S02]  /*9c50*/  IADD3 R66, P1, PT, R61, R70, RZ ;  /* 0x000000463d427210 */ /* 0x000fc40007f3e0ff */
[----:B------:R-:W-:Y:S02]  /*9c60*/  IADD3 R42, P0, PT, R42, R9, RZ ;  /* 0x000000092a2a7210 */ /* 0x000fe40007f1e0ff */
[----:B------:R-:W-:Y:S01]  /*9c70*/  LOP3.LUT R9, R80, R59, R76, 0x96, !PT ;  /* 0x0000003b50097212 */ /* 0x000fe200078e964c */
[----:B------:R-:W-:Y:S01]  /*9c80*/  IMAD.X R59, R56, 0x1, R67, P1 ;  /* 0x00000001383b7824 */ /* 0x000fe200008e0643 */
[----:B------:R-:W-:Y:S01]  /*9c90*/  SHF.L.W.U32.HI R10, R45, 0x1f, R46 ;  /* 0x0000001f2d0a7819 */ /* 0x000fe20000010e2e */
[----:B------:R-:W-:Y:S01]  /*9ca0*/  IMAD.X R19, R19, 0x1, R74, P0 ;  /* 0x0000000113137824 */ /* 0x000fe200000e064a */
[C-C-:B------:R-:W-:Y:S02]  /*9cb0*/  SHF.L.W.U32.HI R79, R45.reuse, 0x18, R46.reuse ;  /* 0x000000182d4f7819 */ /* 0x140fe40000010e2e */
[----:B------:R-:W-:Y:S02]  /*9cc0*/  SHF.R.U64 R78, R45, 0x7, R46 ;  /* 0x000000072d4e7819 */ /* 0x000fe4000000122e */
[----:B------:R-:W-:-:S02]  /*9cd0*/  IADD3 R16, P1, PT, R16, R77, RZ ;  /* 0x0000004d10107210 */ /* 0x000fc40007f3e0ff */
[----:B------:R-:W-:Y:S02]  /*9ce0*/  IADD3 R32, P0, P2, R42, R32, R73 ;  /* 0x000000202a207210 */ /* 0x000fe40007a1e049 */
[C-C-:B------:R-:W-:Y:S02]  /*9cf0*/  SHF.L.W.U32.HI R73, R66.reuse, 0x12, R59.reuse ;  /* 0x0000001242497819 */ /* 0x140fe40000010e3b */
[----:B------:R-:W-:Y:S02]  /*9d00*/  SHF.L.W.U32.HI R74, R66, 0xe, R59 ;  /* 0x0000000e424a7819 */ /* 0x000fe40000010e3b */
[----:B------:R-:W-:Y:S01]  /*9d10*/  SHF.L.W.U32.HI R76, R59, 0x17, R66 ;  /* 0x000000173b4c7819 */ /* 0x000fe20000010e42 */
[----:B------:R-:W-:Y:S01]  /*9d20*/  IMAD.X R49, R49, 0x1, R86, P1 ;  /* 0x0000000131317824 */ /* 0x000fe200008e0656 */
[----:B------:R-:W-:Y:S02]  /*9d30*/  LOP3.LUT R10, R78, R10, R79, 0x96, !PT ;  /* 0x0000000a4e0a7212 */ /* 0x000fe400078e964f */
[----:B------:R-:W-:-:S02]  /*9d40*/  LOP3.LUT R78, R76, R73, R74, 0x96, !PT ;  /* 0x000000494c4e7212 */ /* 0x000fc400078e964a */
[----:B------:R-:W-:Y:S02]  /*9d50*/  IADD3 R43, P1, P3, R16, R43, R28 ;  /* 0x0000002b102b7210 */ /* 0x000fe40007b3e01c */
        /* <DEDUP_REMOVED lines=24> */
[----:B------:R-:W-:Y:S02]  /*9ee0*/  SHF.L.W.U32.HI R78, R19, 0xd, R42 ;  /* 0x0000000d134e7819 */ /* 0x000fe40000010e2a */
[--C-:B------:R-:W-:Y:S02]  /*9ef0*/  SHF.L.W.U32.HI R21, R42, 0x3, R19.reuse ;  /* 0x000000032a157819 */ /* 0x100fe40000010e13 */
[----:B------:R-:W-:Y:S02]  /*9f00*/  SHF.R.U32.HI R76, RZ, 0x6, R19 ;  /* 0x00000006ff4c7819 */ /* 0x000fe40000011613 */
        /* <DEDUP_REMOVED lines=8> */
[----:B------:R-:W-:-:S02]  /*9f90*/  SHF.L.W.U32.HI R31, R49, 0x3, R16 ;  /* 0x00000003311f7819 */ /* 0x000fc40000010e10 */
[----:B------:R-:W-:Y:S01]  /*9fa0*/  SHF.R.U64 R74, R16, 0x6, R49 ;  /* 0x00000006104a7819 */ /* 0x000fe20000001231 */
[----:B------:R-:W-:Y:S01]  /*9fb0*/  IMAD.X R69, R52, 0x1, R76, P0 ;  /* 0x0000000134457824 */ /* 0x000fe200000e064c */
[----:B------:R-:W-:Y:S02]  /*9fc0*/  SHF.L.W.U32.HI R21, R49, 0xd, R16 ;  /* 0x0000000d31157819 */ /* 0x000fe40000010e10 */
[----:B------:R-:W-:Y:S02]  /*9fd0*/  LOP3.LUT R80, R74, R80, R31, 0x96, !PT ;  /* 0x000000504a507212 */ /* 0x000fe400078e961f */
[--C-:B------:R-:W-:Y:S02]  /*9fe0*/  SHF.L.W.U32.HI R28, R16, 0x3, R49.reuse ;  /* 0x00000003101c7819 */ /* 0x100fe40000010e31 */
[----:B------:R-:W-:Y:S02]  /*9ff0*/  SHF.R.U32.HI R85, RZ, 0x6, R49 ;  /* 0x00000006ff557819 */ /* 0x000fe40000011631 */
[----:B------:R-:W-:-:S02]  /*a000*/  SHF.L.W.U32.HI R62, R73, 0x4, R76 ;  /* 0x00000004493e7819 */ /* 0x000fc40000010e4c */
[C-C-:B------:R-:W-:Y:S02]  /*a010*/  SHF.L.W.U32.HI R77, R76.reuse, 0x1e, R73.reuse ;  /* 0x0000001e4c4d7819 */ /* 0x140fe40000010e49 */
[C-C-:B------:R-:W-:Y:S02]  /*a020*/  SHF.L.W.U32.HI R81, R76.reuse, 0x19, R73.reuse ;  /* 0x000000194c517819 */ /* 0x140fe40000010e49 */
        /* <DEDUP_REMOVED lines=14> */
[----:B------:R-:W-:Y:S02]  /*a110*/  LOP3.LUT R62, R65, R64, R66, 0xb8, !PT ;  /* 0x00000040413e7212 */ /* 0x000fe400078eb842 */
[----:B------:R-:W-:-:S02]  /*a120*/  IADD3 R74, P0, P1, R58, R77, R71 ;  /* 0x0000004d3a4a7210 */ /* 0x000fc4000791e047 */
[----:B------:R-:W-:Y:S02]  /*a130*/  LOP3.LUT R77, R31, R21, R28, 0x96, !PT ;  /* 0x000000151f4d7212 */ /* 0x000fe400078e961c */
[----:B------:R-:W-:Y:S02]  /*a140*/  IADD3 R62, P2, P3, R82, R62, R63 ;  /* 0x0000003e523e7210 */ /* 0x000fe40007b5e03f */
[C-C-:B------:R-:W-:Y:S02]  /*a150*/  SHF.L.W.U32.HI R28, R42.reuse, 0x1f, R19.reuse ;  /* 0x0000001f2a1c7819 */ /* 0x140fe40000010e13 */
[C-C-:B------:R-:W-:Y:S02]  /*a160*/  SHF.L.W.U32.HI R31, R42.reuse, 0x18, R19.reuse ;  /* 0x000000182a1f7819 */ /* 0x140fe40000010e13 */
[----:B------:R-:W-:Y:S02]  /*a170*/  SHF.R.U64 R71, R42, 0x7, R19 ;  /* 0x000000072a477819 */ /* 0x000fe40000001213 */
[----:B------:R-:W-:-:S02]  /*a180*/  LOP3.LUT R82, R67, R50, R76, 0xe8, !PT ;  /* 0x0000003243527212 */ /* 0x000fc400078ee84c */
[----:B------:R-:W-:Y:S02]  /*a190*/  LOP3.LUT R63, R68, R69, R59, 0xb8, !PT ;  /* 0x00000045443f7212 */ /* 0x000fe400078eb83b */
[----:B------:R-:W-:Y:S02]  /*a1a0*/  LOP3.LUT R50, R71, R28, R31, 0x96, !PT ;  /* 0x0000001c47327212 */ /* 0x000fe400078e961f */
[----:B------:R-:W-:Y:S02]  /*a1b0*/  IADD3.X R71, PT, PT, R53, R79, R82, P0, P1 ;  /* 0x0000004f35477210 */ /* 0x000fe400007e2452 */
[C-C-:B------:R-:W-:Y:S02]  /*a1c0*/  SHF.L.W.U32.HI R21, R19.reuse, 0x1f, R42.reuse ;  /* 0x0000001f13157819 */ /* 0x140fe40000010e2a */
[----:B------:R-:W-:Y:S02]  /*a1d0*/  SHF.L.W.U32.HI R58, R19, 0x18, R42 ;  /* 0x00000018133a7819 */ /* 0x000fe40000010e2a */
[----:B------:R-:W-:-:S02]  /*a1e0*/  SHF.R.U32.HI R81, RZ, 0x7, R19 ;  /* 0x00000007ff517819 */ /* 0x000fc40000011613 */
[----:B------:R-:W-:Y:S02]  /*a1f0*/  IADD3.X R63, PT, PT, R77, R63, R54, P2, P3 ;  /* 0x0000003f4d3f7210 */ /* 0x000fe400017e6436 */
[----:B0-----:R-:W-:Y:S02]  /*a200*/  IADD3 R62, P0, P1, R25, UR4, R62 ;  /* 0x00000004193e7c10 */ /* 0x001fe4000f91e03e */
[----:B------:R-:W-:Y:S02]  /*a210*/  LOP3.LUT R21, R81, R21, R58, 0x96, !PT ;  /* 0x0000001551157212 */ /* 0x000fe400078e963a */
[----:B------:R-:W-:Y:S02]  /*a220*/  IADD3.X R54, PT, PT, R24, UR5, R63, P0, P1 ;  /* 0x0000000518367c10 */ /* 0x000fe400087e243f */
[C-C-:B------:R-:W-:Y:S02]  /*a230*/  SHF.L.W.U32.HI R31, R16.reuse, 0x1f, R49.reuse ;  /* 0x0000001f101f7819 */ /* 0x140fe40000010e31 */
[----:B------:R-:W-:-:S02]  /*a240*/  SHF.L.W.U32.HI R58, R16, 0x18, R49 ;  /* 0x00000018103a7819 */ /* 0x000fc40000010e31 */
[----:B------:R-:W-:Y:S02]  /*a250*/  SHF.R.U64 R77, R16, 0x7, R49 ;  /* 0x00000007104d7819 */ /* 0x000fe40000001231 */
[----:B------:R-:W-:Y:S02]  /*a260*/  IADD3 R63, P1, PT, R62, R74, RZ ;  /* 0x0000004a3e3f7210 */ /* 0x000fe40007f3e0ff */
[----:B------:R-:W-:Y:S02]  /*a270*/  LOP3.LUT R31, R77, R31, R58, 0x96, !PT ;  /* 0x0000001f4d1f7212 */ /* 0x000fe400078e963a */
[----:B------:R-:W-:Y:S01]  /*a280*/  IADD3 R26, P0, PT, R26, R75, RZ ;  /* 0x0000004b1a1a7210 */ /* 0x000fe20007f1e0ff */
[----:B------:R-:W-:Y:S01]  /*a290*/  IMAD.X R58, R54, 0x1, R71, P1 ;  /* 0x00000001363a7824 */ /* 0x000fe200008e0647 */
[C-C-:B------:R-:W-:Y:S02]  /*a2a0*/  SHF.L.W.U32.HI R28, R49.reuse, 0x1f, R16.reuse ;  /* 0x0000001f311c7819 */ /* 0x140fe40000010e10 */
[----:B------:R-:W-:-:S02]  /*a2b0*/  SHF.L.W.U32.HI R53, R49, 0x18, R16 ;  /* 0x0000001831357819 */ /* 0x000fc40000010e10 */
[----:B------:R-:W-:Y:S01]  /*a2c0*/  SHF.R.U32.HI R79, RZ, 0x7, R49 ;  /* 0x00000007ff4f7819 */ /* 0x000fe20000011631 */
[----:B------:R-:W-:Y:S01]  /*a2d0*/  IMAD.X R33, R33, 0x1, R78, P0 ;  /* 0x0000000121217824 */ /* 0x000fe200000e064e */
[----:B------:R-:W-:Y:S02]  /*a2e0*/  IADD3 R35, P1, PT, R35, R80, RZ ;  /* 0x0000005023237210 */ /* 0x000fe40007f3e0ff */
[----:B------:R-:W-:Y:S02]  /*a2f0*/  LOP3.LUT R28, R79, R28, R53, 0x96, !PT ;  /* 0x0000001c4f1c7212 */ /* 0x000fe400078e9635 */
[C-C-:B------:R-:W-:Y:S02]  /*a300*/  SHF.L.W.U32.HI R53, R63.reuse, 0x12, R58.reuse ;  /* 0x000000123f357819 */ /* 0x140fe40000010e3a */
[----:B------:R-:W-:Y:S02]  /*a310*/  SHF.L.W.U32.HI R78, R63, 0xe, R58 ;  /* 0x0000000e3f4e7819 */ /* 0x000fe40000010e3a */
[----:B------:R-:W-:-:S02]  /*a320*/  SHF.L.W.U32.HI R75, R58, 0x17, R63 ;  /* 0x000000173a4b7819 */ /* 0x000fc40000010e3f */
[----:B------:R-:W-:Y:S01]  /*a330*/  IADD3 R47, P0, P2, R26, R47, R44 ;  /* 0x0000002f1a2f7210 */ /* 0x000fe20007a1e02c */
[----:B------:R-:W-:Y:S01]  /*a340*/  IMAD.X R20, R20, 0x1, R85, P1 ;  /* 0x0000000114147824 */ /* 0x000fe200008e0655 */
[----:B------:R-:W-:Y:S02]  /*a350*/  LOP3.LUT R77, R75, R53, R78, 0x96, !PT ;  /* 0x000000354b4d7212 */ /* 0x000fe400078e964e */
[----:B------:R-:W-:Y:S02]  /*a360*/  IADD3 R34, P1, P3, R35, R34, R29 ;  /* 0x0000002223227210 */ /* 0x000fe40007b3e01d */
[----:B------:R-:W-:Y:S02]  /*a370*/  IADD3.X R44, PT, PT, R33, R4, R7, P0, P2 ;  /* 0x00000004212c7210 */ /* 0x000fe400007e4407 */
[C-C-:B------:R-:W-:Y:S02]  /*a380*/  SHF.L.W.U32.HI R53, R58.reuse, 0x12, R63.reuse ;  /* 0x000000123a357819 */ /* 0x140fe40000010e3f */
[----:B------:R-:W-:-:S02]  /*a390*/  SHF.L.W.U32.HI R78, R58, 0xe, R63 ;  /* 0x0000000e3a4e7819 */ /* 0x000fc40000010e3f */
[----:B------:R-:W-:Y:S02]  /*a3a0*/  SHF.L.W.U32.HI R75, R63, 0x17, R58 ;  /* 0x000000173f4b7819 */ /* 0x000fe40000010e3a */
[----:B------:R-:W-:Y:S02]  /*a3b0*/  SHF.L.W.U32.HI R4, R74, 0x4, R71 ;  /* 0x000000044a047819 */ /* 0x000fe40000010e47 */
[C-C-:B------:R-:W-:Y:S02]  /*a3c0*/  SHF.L.W.U32.HI R7, R71.reuse, 0x1e, R74.reuse ;  /* 0x0000001e47077819 */ /* 0x140fe40000010e4a */
[----:B------:R-:W-:Y:S02]  /*a3d0*/  SHF.L.W.U32.HI R29, R71, 0x19, R74 ;  /* 0x00000019471d7819 */ /* 0x000fe40000010e4a */
[----:B------:R-:W-:Y:S02]  /*a3e0*/  LOP3.LUT R80, R66, R63, R64, 0xb8, !PT ;  /* 0x0000003f42507212 */ /* 0x000fe400078eb840 */
[----:B------:R-:W-:-:S02]  /*a3f0*/  IADD3.X R23, PT, PT, R20, R23, R30, P1, P3 ;  /* 0x0000001714177210 */ /* 0x000fc40000fe641e */
[----:B------:R-:W-:Y:S02]  /*a400*/  LOP3.LUT R79, R75, R53, R78, 0x96, !PT ;  /* 0x000000354b4f7212 */ /* 0x000fe400078e964e */
[----:B------:R-:W-:Y:S02]  /*a410*/  LOP3.LUT R81, R29, R4, R7, 0x96, !PT ;  /* 0x000000041d517212 */ /* 0x000fe400078e9607 */
[----:B------:R-:W-:Y:S02]  /*a420*/  IADD3 R78, P2, P3, R77, R80, R65 ;  /* 0x000000504d4e7210 */ /* 0x000fe40007b5e041 */
[C-C-:B------:R-:W-:Y:S02]  /*a430*/  SHF.L.W.U32.HI R75, R26.reuse, 0xd, R33.reuse ;  /* 0x0000000d1a4b7819 */ /* 0x140fe40000010e21 */
[----:B------:R-:W-:Y:S02]  /*a440*/  SHF.L.W.U32.HI R4, R33, 0x3, R26 ;  /* 0x0000000321047819 */ /* 0x000fe40000010e1a */
[----:B------:R-:W-:-:S02]  /*a450*/  SHF.R.U64 R65, R26, 0x6, R33 ;  /* 0x000000061a417819 */ /* 0x000fc40000001221 */
[--C-:B------:R-:W-:Y:S02]  /*a460*/  SHF.L.W.U32.HI R7, R71, 0x4, R74.reuse ;  /* 0x0000000447077819 */ /* 0x100fe40000010e4a */
[C-C-:B------:R-:W-:Y:S02]  /*a470*/  SHF.L.W.U32.HI R30, R74.reuse, 0x1e, R71.reuse ;  /* 0x0000001e4a1e7819 */ /* 0x140fe40000010e47 */
[----:B------:R-:W-:Y:S02]  /*a480*/  SHF.L.W.U32.HI R29, R74, 0x19, R71 ;  /* 0x000000194a1d7819 */ /* 0x000fe40000010e47 */
[----:B------:R-:W-:Y:S02]  /*a490*/  LOP3.LUT R70, R73, R70, R74, 0xe8, !PT ;  /* 0x0000004649467212 */ /* 0x000fe400078ee84a */
[----:B------:R-:W-:Y:S02]  /*a4a0*/  LOP3.LUT R53, R59, R58, R69, 0xb8, !PT ;  /* 0x0000003a3b357212 */ /* 0x000fe400078eb845 */
[----:B------:R-:W-:-:S02]  /*a4b0*/  LOP3.LUT R75, R65, R75, R4, 0x96, !PT ;  /* 0x0000004b414b7212 */ /* 0x000fc400078e9604 */
[----:B------:R-:W-:Y:S02]  /*a4c0*/  LOP3.LUT R30, R29, R7, R30, 0x96, !PT ;  /* 0x000000071d1e7212 */ /* 0x000fe400078e961e */
[----:B------:R-:W-:Y:S02]  /*a4d0*/  IADD3 R7, P0, P1, R55, R81, R70 ;  /* 0x0000005137077210 */ /* 0x000fe4000791e046 */
[----:B------:R-:W-:Y:S02]  /*a4e0*/  IADD3.X R53, PT, PT, R79, R53, R68, P2, P3 ;  /* 0x000000354f357210 */ /* 0x000fe400017e6444 */
[C-C-:B------:R-:W-:Y:S02]  /*a4f0*/  SHF.L.W.U32.HI R77, R35.reuse, 0xd, R20.reuse ;  /* 0x0000000d234d7819 */ /* 0x140fe40000010e14 */
[----:B------:R-:W-:Y:S02]  /*a500*/  SHF.L.W.U32.HI R4, R20, 0x3, R35 ;  /* 0x0000000314047819 */ /* 0x000fe40000010e23 */
[----:B------:R-:W-:-:S02]  /*a510*/  SHF.R.U64 R65, R35, 0x6, R20 ;  /* 0x0000000623417819 */ /* 0x000fc40000001214 */
[----:B------:R-:W-:Y:S02]  /*a520*/  LOP3.LUT R67, R76, R67, R71, 0xe8, !PT ;  /* 0x000000434c437212 */ /* 0x000fe400078ee847 */
[----:B------:R-:W-:Y:S02]  /*a530*/  IADD3 R55, P2, P3, R45, UR6, R78 ;  /* 0x000000062d377c10 */ /* 0x000fe4000fb5e04e */
[----:B------:R-:W-:Y:S02]  /*a540*/  LOP3.LUT R77, R65, R77, R4, 0x96, !PT ;  /* 0x0000004d414d7212 */ /* 0x000fe400078e9604 */
[----:B------:R-:W-:Y:S02]  /*a550*/  IADD3.X R78, PT, PT, R60, R30, R67, P0, P1 ;  /* 0x0000001e3c4e7210 */ /* 0x000fe400007e2443 */
[----:B------:R-:W-:Y:S02]  /*a560*/  SHF.L.W.U32.HI R80, R33, 0xd, R26 ;  /* 0x0000000d21507819 */ /* 0x000fe40000010e1a */
[----:B------:R-:W-:-:S02]  /*a570*/  SHF.L.W.U32.HI R29, R26, 0x3, R33 ;  /* 0x000000031a1d7819 */ /* 0x000fc40000010e21 */
[----:B------:R-:W-:Y:S02]  /*a580*/  SHF.R.U32.HI R68, RZ, 0x6, R33 ;  /* 0x00000006ff447819 */ /* 0x000fe40000011621 */
[----:B------:R-:W-:Y:S01]  /*a590*/  IADD3.X R60, PT, PT, R46, UR7, R53, P2, P3 ;  /* 0x000000072e3c7c10 */ /* 0x000fe200097e6435 */
[----:B------:R-:W0:Y:S01]  /*a5a0*/  LDCU.128 UR4, c[0x3][0x5160] ;  /* 0x00ca2c00ff0477ac */ /* 0x000e220008000c00 */
[----:B------:R-:W-:Y:S02]  /*a5b0*/  IADD3 R65, P0, PT, R55, R7, RZ ;  /* 0x0000000737417210 */ /* 0x000fe40007f1e0ff */
[----:B------:R-:W-:-:S03]  /*a5c0*/  LOP3.LUT R80, R68, R80, R29, 0x96, !PT ;  /* 0x0000005044507212 */ /* 0x000fc600078e961d */
[--C-:B------:R-:W-:Y:S01]  /*a5d0*/  IMAD.X R68, R60, 0x1, R78.reuse, P0 ;  /* 0x000000013c447824 */ /* 0x100fe200000e064e */
[----:B------:R-:W-:Y:S02]  /*a5e0*/  SHF.L.W.U32.HI R53, R7, 0x4, R78 ;  /* 0x0000000407357819 */ /* 0x000fe40000010e4e */
[C-C-:B------:R-:W-:Y:S02]  /*a5f0*/  SHF.L.W.U32.HI R70, R78.reuse, 0x1e, R7.reuse ;  /* 0x0000001e4e467819 */ /* 0x140fe40000010e07 */
        /* <DEDUP_REMOVED lines=68> */
[----:B------:R-:W-:Y:S02]  /*aa40*/  SHF.L.W.U32.HI R36, R67, 0x4, R70 ;  /* 0x0000000443247819 */ /* 0x000fe40000010e46 */
[C-C-:B------:R-:W-:Y:S02]  /*aa50*/  SHF.L.W.U32.HI R37, R70.reuse, 0x1e, R67.reuse ;  /* 0x0000001e46257819 */ /* 0x140fe40000010e43 */
[----:B------:R-:W-:Y:S02]  /*aa60*/  SHF.L.W.U32.HI R41, R70, 0x19, R67 ;  /* 0x0000001946297819 */ /* 0x000fe40000010e43 */
[----:B------:R-:W-:Y:S02]  /*aa70*/  SHF.L.W.U32.HI R75, R48, 0xd, R15 ;  /* 0x0000000d304b7819 */ /* 0x000fe40000010e0f */
[----:B------:R-:W-:-:S02]  /*aa80*/  SHF.L.W.U32.HI R14, R15, 0x3, R48 ;  /* 0x000000030f0e7819 */ /* 0x000fc40000010e30 */
[----:B------:R-:W-:Y:S02]  /*aa90*/  SHF.R.U64 R73, R48, 0x6, R15 ;  /* 0x0000000630497819 */ /* 0x000fe4000000120f */
[----:B------:R-:W-:Y:S02]  /*aaa0*/  LOP3.LUT R64, R58, R59, R68, 0xb8, !PT ;  /* 0x0000003b3a407212 */ /* 0x000fe400078eb844 */
[----:B------:R-:W-:Y:S02]  /*aab0*/  LOP3.LUT R74, R7, R74, R70, 0xe8, !PT ;  /* 0x0000004a074a7212 */ /* 0x000fe400078ee846 */
[----:B------:R-:W-:Y:S02]  /*aac0*/  LOP3.LUT R41, R41, R36, R37, 0x96, !PT ;  /* 0x0000002429297212 */ /* 0x000fe400078e9625 */
[----:B------:R-:W-:Y:S02]  /*aad0*/  LOP3.LUT R75, R73, R75, R14, 0x96, !PT ;  /* 0x0000004b494b7212 */ /* 0x000fe400078e960e */
[----:B------:R-:W-:-:S02]  /*aae0*/  IADD3.X R36, PT, PT, R76, R64, R69, P2, P3 ;  /* 0x000000404c247210 */ /* 0x000fc400017e6445 */
[----:B------:R-:W-:Y:S02]  /*aaf0*/  IADD3 R73, P0, P1, R57, R80, R74 ;  /* 0x0000005039497210 */ /* 0x000fe4000791e04a */
[C-C-:B------:R-:W-:Y:S02]  /*ab00*/  SHF.L.W.U32.HI R77, R8.reuse, 0xd, R27.reuse ;  /* 0x0000000d084d7819 */ /* 0x140fe40000010e1b */
[----:B------:R-:W-:Y:S02]  /*ab10*/  SHF.L.W.U32.HI R14, R27, 0x3, R8 ;  /* 0x000000031b0e7819 */ /* 0x000fe40000010e08 */
[----:B------:R-:W-:Y:S02]  /*ab20*/  SHF.R.U64 R64, R8, 0x6, R27 ;  /* 0x0000000608407819 */ /* 0x000fe4000000121b */
[----:B------:R-:W-:Y:S02]  /*ab30*/  LOP3.LUT R71, R78, R71, R67, 0xe8, !PT ;  /* 0x000000474e477212 */ /* 0x000fe400078ee843 */
[----:B------:R-:W-:-:S02]  /*ab40*/  IADD3 R57, P2, P3, R16, UR6, R79 ;  /* 0x0000000610397c10 */ /* 0x000fc4000fb5e04f */
[----:B------:R-:W-:Y:S02]  /*ab50*/  LOP3.LUT R77, R64, R77, R14, 0x96, !PT ;  /* 0x0000004d404d7212 */ /* 0x000fe400078e960e */
[----:B------:R-:W-:Y:S02]  /*ab60*/  IADD3.X R76, PT, PT, R52, R41, R71, P0, P1 ;  /* 0x00000029344c7210 */ /* 0x000fe400007e2447 */
[----:B------:R-:W-:Y:S02]  /*ab70*/  SHF.L.W.U32.HI R80, R15, 0xd, R48 ;  /* 0x0000000d0f507819 */ /* 0x000fe40000010e30 */
[--C-:B------:R-:W-:Y:S02]  /*ab80*/  SHF.L.W.U32.HI R37, R48, 0x3, R15.reuse ;  /* 0x0000000330257819 */ /* 0x100fe40000010e0f */
[----:B------:R-:W-:Y:S02]  /*ab90*/  SHF.R.U32.HI R69, RZ, 0x6, R15 ;  /* 0x00000006ff457819 */ /* 0x000fe4000001160f */
[----:B------:R-:W-:Y:S01]  /*aba0*/  IADD3.X R52, PT, PT, R49, UR7, R36, P2, P3 ;  /* 0x0000000731347c10 */ /* 0x000fe200097e6424 */
[----:B------:R-:W0:Y:S01]  /*abb0*/  LDCU.128 UR4, c[0x3][0x5170] ;  /* 0x00ca2e00ff0477ac */ /* 0x000e220008000c00 */
[----:B------:R-:W-:-:S02]  /*abc0*/  IADD3 R64, P0, PT, R57, R73, RZ ;  /* 0x0000004939407210 */ /* 0x000fc40007f1e0ff */
        /* <DEDUP_REMOVED lines=30> */
[----:B0-----:R-:W-:Y:S02]  /*adb0*/  IADD3 R62, P0, P1, R26, UR4, R63 ;  /* 0x000000041a3e7c10 */ /* 0x001fe4000f91e03f */
[----:B------:R-:W-:-:S02]  /*adc0*/  SHF.L.W.U32.HI R41, R8, 0x1f, R27 ;  /* 0x0000001f08297819 */ /* 0x000fc40000010e1b */
[----:B------:R-:W-:Y:S02]  /*add0*/  IADD3.X R54, PT, PT, R33, UR5, R54, P0, P1 ;  /* 0x0000000521367c10 */ /* 0x000fe400087e2436 */
[C-C-:B------:R-:W-:Y:S02]  /*ade0*/  SHF.L.W.U32.HI R58, R8.reuse, 0x18, R27.reuse ;  /* 0x00000018083a7819 */ /* 0x140fe40000010e1b */
[----:B------:R-:W-:Y:S02]  /*adf0*/  SHF.R.U64 R78, R8, 0x7, R27 ;  /* 0x00000007084e7819 */ /* 0x000fe4000000121b */
[----:B------:R-:W-:Y:S02]  /*ae00*/  IADD3 R63, P1, PT, R62, R74, RZ ;  /* 0x0000004a3e3f7210 */ /* 0x000fe40007f3e0ff */
[C-C-:B------:R-:W-:Y:S02]  /*ae10*/  SHF.L.W.U32.HI R36, R48.reuse, 0x1f, R15.reuse ;  /* 0x0000001f30247819 */ /* 0x140fe40000010e0f */
[----:B------:R-:W-:-:S02]  /*ae20*/  SHF.L.W.U32.HI R7, R48, 0x18, R15 ;  /* 0x0000001830077819 */ /* 0x000fc40000010e0f */
[--C-:B------:R-:W-:Y:S02]  /*ae30*/  SHF.R.U64 R81, R48, 0x7, R15.reuse ;  /* 0x0000000730517819 */ /* 0x100fe4000000120f */
[C-C-:B------:R-:W-:Y:S02]  /*ae40*/  SHF.L.W.U32.HI R37, R15.reuse, 0x1f, R48.reuse ;  /* 0x0000001f0f257819 */ /* 0x140fe40000010e30 */
[----:B------:R-:W-:Y:S02]  /*ae50*/  SHF.L.W.U32.HI R14, R15, 0x18, R48 ;  /* 0x000000180f0e7819 */ /* 0x000fe40000010e30 */
[----:B------:R-:W-:Y:S02]  /*ae60*/  SHF.R.U32.HI R82, RZ, 0x7, R15 ;  /* 0x00000007ff527819 */ /* 0x000fe4000001160f */
[----:B------:R-:W-:Y:S01]  /*ae70*/  LOP3.LUT R41, R78, R41, R58, 0x96, !PT ;  /* 0x000000294e297212 */ /* 0x000fe200078e963a */
[----:B------:R-:W-:Y:S01]  /*ae80*/  IMAD.X R58, R54, 0x1, R71, P1 ;  /* 0x00000001363a7824 */ /* 0x000fe200008e0647 */
[----:B------:R-:W-:-:S02]  /*ae90*/  IADD3 R12, P0, PT, R12, R75, RZ ;  /* 0x0000004b0c0c7210 */ /* 0x000fc40007f1e0ff */
[----:B------:R-:W-:Y:S02]  /*aea0*/  LOP3.LUT R36, R81, R36, R7, 0x96, !PT ;  /* 0x0000002451247212 */ /* 0x000fe400078e9607 */
[----:B------:R-:W-:Y:S01]  /*aeb0*/  LOP3.LUT R37, R82, R37, R14, 0x96, !PT ;  /* 0x0000002552257212 */ /* 0x000fe200078e960e */
[----:B------:R-:W-:Y:S01]  /*aec0*/  IMAD.X R39, R39, 0x1, R80, P0 ;  /* 0x0000000127277824 */ /* 0x000fe200000e0650 */
[C-C-:B------:R-:W-:Y:S02]  /*aed0*/  SHF.L.W.U32.HI R14, R27.reuse, 0x1f, R8.reuse ;  /* 0x0000001f1b0e7819 */ /* 0x140fe40000010e08 */
[----:B------:R-:W-:Y:S02]  /*aee0*/  SHF.L.W.U32.HI R7, R27, 0x18, R8 ;  /* 0x000000181b077819 */ /* 0x000fe40000010e08 */
[----:B------:R-:W-:Y:S02]  /*aef0*/  SHF.R.U32.HI R79, RZ, 0x7, R27 ;  /* 0x00000007ff4f7819 */ /* 0x000fe4000001161b */
[----:B------:R-:W-:-:S02]  /*af00*/  IADD3 R32, P1, PT, R32, R77, RZ ;  /* 0x0000004d20207210 */ /* 0x000fc40007f3e0ff */
[----:B------:R-:W-:Y:S02]  /*af10*/  IADD3 R11, P0, P2, R12, R11, R40 ;  /* 0x0000000b0c0b7210 */ /* 0x000fe40007a1e028 */
[C-C-:B------:R-:W-:Y:S02]  /*af20*/  SHF.L.W.U32.HI R75, R63.reuse, 0x12, R58.reuse ;  /* 0x000000123f4b7819 */ /* 0x140fe40000010e3a */
[----:B------:R-:W-:Y:S02]  /*af30*/  SHF.L.W.U32.HI R78, R63, 0xe, R58 ;  /* 0x0000000e3f4e7819 */ /* 0x000fe40000010e3a */
[----:B------:R-:W-:Y:S02]  /*af40*/  SHF.L.W.U32.HI R77, R58, 0x17, R63 ;  /* 0x000000173a4d7819 */ /* 0x000fe40000010e3f */
[----:B------:R-:W-:Y:S01]  /*af50*/  LOP3.LUT R14, R79, R14, R7, 0x96, !PT ;  /* 0x0000000e4f0e7212 */ /* 0x000fe200078e9607 */
        /* <DEDUP_REMOVED lines=30> */
[----:B------:R-:W-:Y:S02]  /*b140*/  SHF.L.W.U32.HI R72, R32, 0xd, R7 ;  /* 0x0000000d20487819 */ /* 0x000fe40000010e07 */
[----:B------:R-:W-:-:S02]  /*b150*/  SHF.L.W.U32.HI R5, R7, 0x3, R32 ;  /* 0x0000000307057819 */ /* 0x000fc40000010e20 */
[----:B------:R-:W-:Y:S02]  /*b160*/  SHF.R.U64 R68, R32, 0x6, R7 ;  /* 0x0000000620447819 */ /* 0x000fe40000001207 */
[----:B------:R-:W-:Y:S01]  /*b170*/  IADD3.X R60, PT, PT, R20, UR7, R25, P2, P3 ;  /* 0x00000007143c7c10 */ /* 0x000fe200097e6419 */
[----:B------:R-:W0:Y:S01]  /*b180*/  LDCU.128 UR4, c[0x3][0x5180] ;  /* 0x00ca3000ff0477ac */ /* 0x000e220008000c00 */
[----:B------:R-:W-:Y:S02]  /*b190*/  IADD3 R65, P0, PT, R55, R75, RZ ;  /* 0x0000004b37417210 */ /* 0x000fe40007f1e0ff */
[----:B------:R-:W-:Y:S02]  /*b1a0*/  SHF.L.W.U32.HI R77, R39, 0xd, R12 ;  /* 0x0000000d274d7819 */ /* 0x000fe40000010e0c */
[--C-:B------:R-:W-:Y:S02]  /*b1b0*/  SHF.L.W.U32.HI R6, R12, 0x3, R39.reuse ;  /* 0x000000030c067819 */ /* 0x100fe40000010e27 */
[----:B------:R-:W-:-:S02]  /*b1c0*/  SHF.R.U32.HI R70, RZ, 0x6, R39 ;  /* 0x00000006ff467819 */ /* 0x000fc40000011627 */
[----:B------:R-:W-:Y:S01]  /*b1d0*/  LOP3.LUT R72, R68, R72, R5, 0x96, !PT ;  /* 0x0000004844487212 */ /* 0x000fe200078e9605 */
[----:B------:R-:W-:Y:S01]  /*b1e0*/  IMAD.X R68, R60, 0x1, R78, P0 ;  /* 0x000000013c447824 */ /* 0x000fe200000e064e */
[----:B------:R-:W-:Y:S02]  /*b1f0*/  LOP3.LUT R77, R70, R77, R6, 0x96, !PT ;  /* 0x0000004d464d7212 */ /* 0x000fe400078e9606 */
[----:B------:R-:W-:Y:S02]  /*b200*/  SHF.L.W.U32.HI R25, R78, 0x4, R75 ;  /* 0x000000044e197819 */ /* 0x000fe40000010e4b */
[C-C-:B------:R-:W-:Y:S02]  /*b210*/  SHF.L.W.U32.HI R70, R75.reuse, 0x1e, R78.reuse ;  /* 0x0000001e4b467819 */ /* 0x140fe40000010e4e */
[C-C-:B------:R-:W-:Y:S02]  /*b220*/  SHF.L.W.U32.HI R79, R75.reuse, 0x19, R78.reuse ;  /* 0x000000194b4f7819 */ /* 0x140fe40000010e4e */
[----:B------:R-:W-:-:S02]  /*b230*/  SHF.L.W.U32.HI R67, R75, 0x4, R78 ;  /* 0x000000044b437819 */ /* 0x000fc40000010e4e */
[C-C-:B------:R-:W-:Y:S02]  /*b240*/  SHF.L.W.U32.HI R80, R78.reuse, 0x1e, R75.reuse ;  /* 0x0000001e4e507819 */ /* 0x140fe40000010e4b */
[----:B------:R-:W-:Y:S02]  /*b250*/  SHF.L.W.U32.HI R81, R78, 0x19, R75 ;  /* 0x000000194e517819 */ /* 0x000fe40000010e4b */
[C-C-:B------:R-:W-:Y:S02]  /*b260*/  SHF.L.W.U32.HI R82, R65.reuse, 0x12, R68.reuse ;  /* 0x0000001241527819 */ /* 0x140fe40000010e44 */
[----:B------:R-:W-:Y:S02]  /*b270*/  SHF.L.W.U32.HI R83, R65, 0xe, R68 ;  /* 0x0000000e41537819 */ /* 0x000fe40000010e44 */
[----:B------:R-:W-:Y:S02]  /*b280*/  SHF.L.W.U32.HI R84, R68, 0x17, R65 ;  /* 0x0000001744547819 */ /* 0x000fe40000010e41 */
[----:B------:R-:W-:-:S02]  /*b290*/  SHF.L.W.U32.HI R5, R7, 0xd, R32 ;  /* 0x0000000d07057819 */ /* 0x000fc40000010e20 */
[--C-:B------:R-:W-:Y:S02]  /*b2a0*/  SHF.L.W.U32.HI R6, R32, 0x3, R7.reuse ;  /* 0x0000000320067819 */ /* 0x100fe40000010e07 */
[----:B------:R-:W-:Y:S02]  /*b2b0*/  SHF.R.U32.HI R85, RZ, 0x6, R7 ;  /* 0x00000006ff557819 */ /* 0x000fe40000011607 */
[----:B------:R-:W-:Y:S02]  /*b2c0*/  LOP3.LUT R79, R79, R25, R70, 0x96, !PT ;  /* 0x000000194f4f7212 */ /* 0x000fe400078e9646 */
        /* <DEDUP_REMOVED lines=8> */
[----:B------:R-:W-:-:S02]  /*b350*/  IADD3 R70, P0, P1, R61, R80, R70 ;  /* 0x000000503d467210 */ /* 0x000fc4000791e046 */
[----:B------:R-:W-:Y:S02]  /*b360*/  IADD3 R61, P2, P3, R82, R67, R66 ;  /* 0x00000043523d7210 */ /* 0x000fe40007b5e042 */
[----:B------:R-:W-:Y:S02]  /*b370*/  LOP3.LUT R67, R71, R76, R78, 0xe8, !PT ;  /* 0x0000004c47437212 */ /* 0x000fe400078ee84e */
        /* <DEDUP_REMOVED lines=65> */
[----:B------:R-:W-:Y:S01]  /*b790*/  IADD3.X R52, PT, PT, R27, UR7, R42, P2, P3 ;  /* 0x000000071b347c10 */ /* 0x000fe200097e642a */
[----:B------:R-:W0:Y:S01]  /*b7a0*/  LDCU.128 UR4, c[0x3][0x5190] ;  /* 0x00ca3200ff0477ac */ /* 0x000e220008000c00 */
[----:B------:R-:W-:-:S02]  /*b7b0*/  IADD3 R64, P0, PT, R57, R73, RZ ;  /* 0x0000004939407210 */ /* 0x000fc40007f1e0ff */
[----:B------:R-:W-:Y:S02]  /*b7c0*/  SHF.L.W.U32.HI R76, R22, 0xd, R43 ;  /* 0x0000000d164c7819 */ /* 0x000fe40000010e2b */
[----:B------:R-:W-:Y:S01]  /*b7d0*/  SHF.L.W.U32.HI R21, R43, 0x3, R22 ;  /* 0x000000032b157819 */ /* 0x000fe20000010e16 */
[----:B------:R-:W-:Y:S01]  /*b7e0*/  IMAD.X R69, R52, 0x1, R74, P0 ;  /* 0x0000000134457824 */ /* 0x000fe200000e064a */
[----:B------:R-:W-:Y:S02]  /*b7f0*/  SHF.R.U32.HI R72, RZ, 0x6, R22 ;  /* 0x00000006ff487819 */ /* 0x000fe40000011616 */
[----:B------:R-:W-:Y:S02]  /*b800*/  SHF.L.W.U32.HI R42, R47, 0x3, R44 ;  /* 0x000000032f2a7819 */ /* 0x000fe40000010e2c */
[----:B------:R-:W-:Y:S02]  /*b810*/  LOP3.LUT R76, R72, R76, R21, 0x96, !PT ;  /* 0x0000004c484c7212 */ /* 0x000fe400078e9615 */
        /* <DEDUP_REMOVED lines=15> */
[----:B------:R-:W-:Y:S02]  /*b910*/  LOP3.LUT R75, R70, R75, R73, 0xe8, !PT ;  /* 0x0000004b464b7212 */ /* 0x000fe400078ee849 */
[C-C-:B------:R-:W-:Y:S02]  /*b920*/  SHF.L.W.U32.HI R21, R69.reuse, 0x12, R64.reuse ;  /* 0x0000001245157819 */ /* 0x140fe40000010e40 */
[----:B------:R-:W-:Y:S02]  /*b930*/  SHF.L.W.U32.HI R42, R69, 0xe, R64 ;  /* 0x0000000e452a7819 */ /* 0x000fe40000010e40 */
[----:B------:R-:W-:-:S02]  /*b940*/  SHF.L.W.U32.HI R46, R64, 0x17, R69 ;  /* 0x00000017402e7819 */ /* 0x000fc40000010e45 */
[----:B------:R-:W-:Y:S02]  /*b950*/  LOP3.LUT R82, R65, R64, R66, 0xb8, !PT ;  /* 0x0000004041527212 */ /* 0x000fe400078eb842 */
[----:B------:R-:W-:Y:S02]  /*b960*/  IADD3 R72, P0, P1, R62, R72, R75 ;  /* 0x000000483e487210 */ /* 0x000fe4000791e04b */
[----:B------:R-:W-:Y:S02]  /*b970*/  LOP3.LUT R71, R67, R78, R74, 0xe8, !PT ;  /* 0x0000004e43477212 */ /* 0x000fe400078ee84a */
[----:B------:R-:W-:Y:S02]  /*b980*/  LOP3.LUT R62, R46, R21, R42, 0x96, !PT ;  /* 0x000000152e3e7212 */ /* 0x000fe400078e962a */
[----:B------:R-:W-:Y:S02]  /*b990*/  IADD3 R75, P2, P3, R83, R82, R63 ;  /* 0x00000052534b7210 */ /* 0x000fe40007b5e03f */
        /* <DEDUP_REMOVED lines=24> */
[C-C-:B------:R-:W-:Y:S02]  /*bb20*/  SHF.L.W.U32.HI R77, R47.reuse, 0x18, R44.reuse ;  /* 0x000000182f4d7819 */ /* 0x140fe40000010e2c */
[----:B------:R-:W-:Y:S02]  /*bb30*/  SHF.R.U64 R78, R47, 0x7, R44 ;  /* 0x000000072f4e7819 */ /* 0x000fe4000000122c */
[----:B------:R-:W-:-:S02]  /*bb40*/  SHF.L.W.U32.HI R29, R63, 0x12, R58 ;  /* 0x000000123f1d7819 */ /* 0x000fc40000010e3a */
[----:B------:R-:W-:Y:S02]  /*bb50*/  SHF.L.W.U32.HI R76, R63, 0xe, R58 ;  /* 0x0000000e3f4c7819 */ /* 0x000fe40000010e3a */
[----:B------:R-:W-:Y:S01]  /*bb60*/  SHF.L.W.U32.HI R75, R58, 0x17, R63 ;  /* 0x000000173a4b7819 */ /* 0x000fe20000010e3f */
[----:B------:R-:W-:Y:S01]  /*bb70*/  IMAD.X R38, R38, 0x1, R85, P1 ;  /* 0x0000000126267824 */ /* 0x000fe200008e0655 */
[----:B------:R-:W-:Y:S02]  /*bb80*/  LOP3.LUT R46, R78, R46, R77, 0x96, !PT ;  /* 0x0000002e4e2e7212 */ /* 0x000fe400078e964d */
        /* <DEDUP_REMOVED lines=26> */
[----:B------:R-:W-:-:S02]  /*bd30*/  SHF.L.W.U32.HI R78, R51, 0xd, R38 ;  /* 0x0000000d334e7819 */ /* 0x000fc40000010e26 */
[----:B------:R-:W-:Y:S02]  /*bd40*/  SHF.L.W.U32.HI R29, R38, 0x3, R51 ;  /* 0x00000003261d7819 */ /* 0x000fe40000010e33 */
[----:B------:R-:W-:Y:S02]  /*bd50*/  SHF.R.U64 R65, R51, 0x6, R38 ;  /* 0x0000000633417819 */ /* 0x000fe40000001226 */
[----:B------:R-:W-:Y:S02]  /*bd60*/  LOP3.LUT R67, R74, R67, R71, 0xe8, !PT ;  /* 0x000000434a437212 */ /* 0x000fe400078ee847 */
[----:B------:R-:W-:Y:S02]  /*bd70*/  IADD3 R55, P2, P3, R32, UR6, R79 ;  /* 0x0000000620377c10 */ /* 0x000fe4000fb5e04f */
[----:B------:R-:W-:Y:S02]  /*bd80*/  LOP3.LUT R78, R65, R78, R29, 0x96, !PT ;  /* 0x0000004e414e7212 */ /* 0x000fe400078e961d */
[----:B------:R-:W-:-:S02]  /*bd90*/  IADD3.X R76, PT, PT, R60, R33, R67, P0, P1 ;  /* 0x000000213c4c7210 */ /* 0x000fc400007e2443 */
[----:B------:R-:W-:Y:S01]  /*bda0*/  IADD3.X R60, PT, PT, R7, UR7, R68, P2, P3 ;  /* 0x00000007073c7c10 */ /* 0x000fe200097e6444 */
[----:B------:R-:W0:Y:S01]  /*bdb0*/  LDCU.128 UR4, c[0x3][0x51a0] ;  /* 0x00ca3400ff0477ac */ /* 0x000e220008000c00 */
[----:B------:R-:W-:Y:S02]  /*bdc0*/  IADD3 R65, P0, PT, R55, R75, RZ ;  /* 0x0000004b37417210 */ /* 0x000fe40007f1e0ff */
[----:B------:R-:W-:Y:S02]  /*bdd0*/  SHF.L.W.U32.HI R77, R23, 0xd, R34 ;  /* 0x0000000d174d7819 */ /* 0x000fe40000010e22 */
[--C-:B------:R-:W-:Y:S01]  /*bde0*/  SHF.L.W.U32.HI R4, R34, 0x3, R23.reuse ;  /* 0x0000000322047819 */ /* 0x100fe20000010e17 */
[----:B------:R-:W-:Y:S01]  /*bdf0*/  IMAD.X R68, R60, 0x1, R76, P0 ;  /* 0x000000013c447824 */ /* 0x000fe200000e064c */
[----:B------:R-:W-:Y:S02]  /*be00*/  SHF.R.U32.HI R70, RZ, 0x6, R23 ;  /* 0x00000006ff467819 */ /* 0x000fe40000011617 */
[----:B------:R-:W-:-:S02]  /*be10*/  SHF.L.W.U32.HI R29, R51, 0x3, R38 ;  /* 0x00000003331d7819 */ /* 0x000fc40000010e26 */
[----:B------:R-:W-:Y:S02]  /*be20*/  LOP3.LUT R77, R70, R77, R4, 0x96, !PT ;  /* 0x0000004d464d7212 */ /* 0x000fe400078e9604 */
[----:B------:R-:W-:Y:S02]  /*be30*/  SHF.L.W.U32.HI R4, R38, 0xd, R51 ;  /* 0x0000000d26047819 */ /* 0x000fe40000010e33 */
        /* <DEDUP_REMOVED lines=29> */
[C-C-:B------:R-:W-:Y:S02]  /*c010*/  SHF.L.W.U32.HI R29, R23.reuse, 0x1f, R34.reuse ;  /* 0x0000001f171d7819 */ /* 0x140fe40000010e22 */
[----:B------:R-:W-:Y:S02]  /*c020*/  SHF.L.W.U32.HI R66, R23, 0x18, R34 ;  /* 0x0000001817427819 */ /* 0x000fe40000010e22 */
[----:B------:R-:W-:Y:S02]  /*c030*/  SHF.R.U32.HI R80, RZ, 0x7, R23 ;  /* 0x00000007ff507819 */ /* 0x000fe40000011617 */
        /* <DEDUP_REMOVED lines=11> */
[----:B------:R-:W-:Y:S01]  /*c0f0*/  IADD3 R11, P1, PT, R11, R78, RZ ;  /* 0x0000004e0b0b7210 */ /* 0x000fe20007f3e0ff */
[----:B------:R-:W-:Y:S01]  /*c100*/  IMAD.X R18, R18, 0x1, R77, P0 ;  /* 0x0000000112127824 */ /* 0x000fe200000e064d */
[----:B------:R-:W-:Y:S02]  /*c110*/  IADD3 R36, P0, P2, R13, R36, R35 ;  /* 0x000000240d247210 */ /* 0x000fe40007a1e023 */
[C-C-:B------:R-:W-:Y:S02]  /*c120*/  SHF.L.W.U32.HI R35, R66.reuse, 0x12, R59.reuse ;  /* 0x0000001242237819 */ /* 0x140fe40000010e3b */
[----:B------:R-:W-:-:S02]  /*c130*/  SHF.L.W.U32.HI R74, R66, 0xe, R59 ;  /* 0x0000000e424a7819 */ /* 0x000fc40000010e3b */
[----:B------:R-:W-:Y:S02]  /*c140*/  SHF.L.W.U32.HI R73, R59, 0x17, R66 ;  /* 0x000000173b497819 */ /* 0x000fe40000010e42 */
[C-C-:B------:R-:W-:Y:S02]  /*c150*/  SHF.L.W.U32.HI R33, R51.reuse, 0x1f, R38.reuse ;  /* 0x0000001f33217819 */ /* 0x140fe40000010e26 */
[C-C-:B------:R-:W-:Y:S02]  /*c160*/  SHF.L.W.U32.HI R80, R51.reuse, 0x18, R38.reuse ;  /* 0x0000001833507819 */ /* 0x140fe40000010e26 */
[----:B------:R-:W-:Y:S01]  /*c170*/  SHF.R.U64 R79, R51, 0x7, R38 ;  /* 0x00000007334f7819 */ /* 0x000fe20000001226 */
[----:B------:R-:W-:Y:S01]  /*c180*/  IMAD.X R40, R40, 0x1, R85, P1 ;  /* 0x0000000128287824 */ /* 0x000fe200008e0655 */
[----:B------:R-:W-:Y:S02]  /*c190*/  LOP3.LUT R78, R73, R35, R74, 0x96, !PT ;  /* 0x00000023494e7212 */ /* 0x000fe400078e964a */
[----:B------:R-:W-:-:S02]  /*c1a0*/  LOP3.LUT R33, R79, R33, R80, 0x96, !PT ;  /* 0x000000214f217212 */ /* 0x000fc400078e9650 */
[----:B------:R-:W-:Y:S02]  /*c1b0*/  IADD3 R41, P1, P3, R11, R41, R48 ;  /* 0x000000290b297210 */ /* 0x000fe40007b3e030 */
[C-C-:B------:R-:W-:Y:S02]  /*c1c0*/  SHF.L.W.U32.HI R73, R59.reuse, 0x12, R66.reuse ;  /* 0x000000123b497819 */ /* 0x140fe40000010e42 */
[----:B------:R-:W-:Y:S02]  /*c1d0*/  SHF.L.W.U32.HI R74, R59, 0xe, R66 ;  /* 0x0000000e3b4a7819 */ /* 0x000fe40000010e42 */
[----:B------:R-:W-:Y:S02]  /*c1e0*/  SHF.L.W.U32.HI R77, R66, 0x17, R59 ;  /* 0x00000017424d7819 */ /* 0x000fe40000010e3b */
[----:B------:R-:W-:Y:S02]  /*c1f0*/  IADD3.X R37, PT, PT, R18, R37, R20, P0, P2 ;  /* 0x0000002512257210 */ /* 0x000fe400007e4414 */
        /* <DEDUP_REMOVED lines=8> */
[----:B------:R-:W-:Y:S02]  /*c280*/  LOP3.LUT R78, R75, R72, R70, 0xe8, !PT ;  /* 0x000000484b4e7212 */ /* 0x000fe400078ee846 */
        /* <DEDUP_REMOVED lines=23> */
[----:B------:R-:W-:Y:S01]  /*c400*/  SHF.R.U32.HI R72, RZ, 0x6, R18 ;  /* 0x00000006ff487819 */ /* 0x000fe20000011612 */
[--C-:B------:R-:W-:Y:S01]  /*c410*/  IMAD.X R69, R52, 0x1, R74.reuse, P0 ;  /* 0x0000000134457824 */ /* 0x100fe200000e064a */
[----:B------:R-:W-:Y:S02]  /*c420*/  SHF.L.W.U32.HI R71, R73, 0x4, R74 ;  /* 0x0000000449477819 */ /* 0x000fe40000010e4a */
[----:B------:R-:W-:Y:S02]  /*c430*/  LOP3.LUT R78, R72, R78, R15, 0x96, !PT ;  /* 0x0000004e484e7212 */ /* 0x000fe400078e960f */
        /* <DEDUP_REMOVED lines=26> */
[----:B------:R-:W-:-:S02]  /*c5e0*/  IADD3.X R54, PT, PT, R62, R79, R58, P2, P3 ;  /* 0x0000004f3e367210 */ /* 0x000fc400017e643a */
[C-C-:B------:R-:W-:Y:S02]  /*c5f0*/  SHF.L.W.U32.HI R20, R13.reuse, 0x1f, R18.reuse ;  /* 0x0000001f0d147819 */ /* 0x140fe40000010e12 */
[C-C-:B------:R-:W-:Y:S02]  /*c600*/  SHF.L.W.U32.HI R63, R13.reuse, 0x18, R18.reuse ;  /* 0x000000180d3f7819 */ /* 0x140fe40000010e12 */
[----:B------:R-:W-:Y:S02]  /*c610*/  SHF.R.U64 R80, R13, 0x7, R18 ;  /* 0x000000070d507819 */ /* 0x000fe40000001212 */
        /* <DEDUP_REMOVED lines=49> */
[----:B------:R-:W-:Y:S02]  /*c930*/  IADD3.X R27, PT, PT, R80, R77, R68, P2, P3 ;  /* 0x0000004d501b7210 */ /* 0x000fe400017e6444 */
[----:B------:R-:W-:Y:S02]  /*c940*/  IADD3 R75, P0, P1, R55, R81, R70 ;  /* 0x00000051374b7210 */ /* 0x000fe4000791e046 */
        /* <DEDUP_REMOVED lines=11> */
[--C-:B------:R-:W-:Y:S01]  /*ca00*/  SHF.L.W.U32.HI R8, R10, 0x3, R9.reuse ;  /* 0x000000030a087819 */ /* 0x100fe20000010e09 */
[--C-:B------:R-:W-:Y:S01]  /*ca10*/  IMAD.X R65, R60, 0x1, R76.reuse, P0 ;  /* 0x000000013c417824 */ /* 0x100fe200000e064c */
[----:B------:R-:W-:Y:S02]  /*ca20*/  SHF.R.U32.HI R70, RZ, 0x6, R9 ;  /* 0x00000006ff467819 */ /* 0x000fe40000011609 */
[----:B------:R-:W-:Y:S02]  /*ca30*/  SHF.L.W.U32.HI R67, R75, 0x4, R76 ;  /* 0x000000044b437819 */ /* 0x000fe40000010e4c */
[----:B------:R-:W-:Y:S02]  /*ca40*/  LOP3.LUT R77, R70, R77, R8, 0x96, !PT ;  /* 0x0000004d464d7212 */ /* 0x000fe400078e9608 */
        /* <DEDUP_REMOVED lines=8> */
[----:B------:R-:W-:Y:S02]  /*cad0*/  SHF.L.W.U32.HI R8, R45, 0xd, R50 ;  /* 0x0000000d2d087819 */ /* 0x000fe40000010e32 */
[--C-:B------:R-:W-:Y:S02]  /*cae0*/  SHF.L.W.U32.HI R27, R50, 0x3, R45.reuse ;  /* 0x00000003321b7819 */ /* 0x100fe40000010e2d */
[----:B------:R-:W-:Y:S02]  /*caf0*/  SHF.R.U32.HI R86, RZ, 0x6, R45 ;  /* 0x00000006ff567819 */ /* 0x000fe4000001162d */
[----:B------:R-:W-:Y:S02]  /*cb00*/  LOP3.LUT R78, R81, R67, R78, 0x96, !PT ;  /* 0x00000043514e7212 */ /* 0x000fe400078e964e */
[----:B------:R-:W-:-:S02]  /*cb10*/  LOP3.LUT R81, R80, R39, R70, 0x96, !PT ;  /* 0x0000002750517212 */ /* 0x000fc400078e9646 */
[----:B------:R-:W-:Y:S02]  /*cb20*/  LOP3.LUT R80, R84, R82, R83, 0x96, !PT ;  /* 0x0000005254507212 */ /* 0x000fe400078e9653 */
[----:B------:R-:W-:Y:S02]  /*cb30*/  LOP3.LUT R67, R64, R68, R63, 0xb8, !PT ;  /* 0x0000004440437212 */ /* 0x000fe400078eb83f */
[----:B------:R-:W-:Y:S02]  /*cb40*/  LOP3.LUT R86, R86, R8, R27, 0x96, !PT ;  /* 0x0000000856567212 */ /* 0x000fe400078e961b */
[----:B------:R-:W-:Y:S02]  /*cb50*/  LOP3.LUT R70, R72, R73, R75, 0xe8, !PT ;  /* 0x0000004948467212 */ /* 0x000fe400078ee84b */
[C-C-:B------:R-:W-:Y:S02]  /*cb60*/  SHF.L.W.U32.HI R8, R65.reuse, 0x12, R68.reuse ;  /* 0x0000001241087819 */ /* 0x140fe40000010e44 */
[----:B------:R-:W-:-:S02]  /*cb70*/  SHF.L.W.U32.HI R27, R65, 0xe, R68 ;  /* 0x0000000e411b7819 */ /* 0x000fc40000010e44 */
[----:B------:R-:W-:Y:S02]  /*cb80*/  SHF.L.W.U32.HI R39, R68, 0x17, R65 ;  /* 0x0000001744277819 */ /* 0x000fe40000010e41 */
[----:B------:R-:W-:Y:S02]  /*cb90*/  IADD3 R80, P2, P3, R80, R67, R66 ;  /* 0x0000004350507210 */ /* 0x000fe40007b5e042 */
[----:B------:R-:W-:Y:S02]  /*cba0*/  LOP3.LUT R67, R71, R74, R76, 0xe8, !PT ;  /* 0x0000004a47437212 */ /* 0x000fe400078ee84c */
[----:B------:R-:W-:Y:S02]  /*cbb0*/  IADD3 R70, P0, P1, R61, R78, R70 ;  /* 0x0000004e3d467210 */ /* 0x000fe4000791e046 */
[----:B------:R-:W-:Y:S02]  /*cbc0*/  LOP3.LUT R73, R39, R8, R27, 0x96, !PT ;  /* 0x0000000827497212 */ /* 0x000fe400078e961b */
[----:B------:R-:W-:-:S02]  /*cbd0*/  LOP3.LUT R74, R69, R65, R58, 0xb8, !PT ;  /* 0x00000041454a7212 */ /* 0x000fc400078eb83a */
[----:B------:R-:W-:Y:S02]  /*cbe0*/  IADD3.X R67, PT, PT, R56, R81, R67, P0, P1 ;  /* 0x0000005138437210 */ /* 0x000fe400007e2443 */
[----:B------:R-:W-:Y:S02]  /*cbf0*/  IADD3.X R73, PT, PT, R73, R74, R59, P2, P3 ;  /* 0x0000004a49497210 */ /* 0x000fe400017e643b */
[C-C-:B------:R-:W-:Y:S02]  /*cc00*/  SHF.L.W.U32.HI R8, R10.reuse, 0x1f, R9.reuse ;  /* 0x0000001f0a087819 */ /* 0x140fe40000010e09 */
[C-C-:B------:R-:W-:Y:S02]  /*cc10*/  SHF.L.W.U32.HI R39, R10.reuse, 0x18, R9.reuse ;  /* 0x000000180a277819 */ /* 0x140fe40000010e09 */
[----:B------:R-:W-:Y:S02]  /*cc20*/  SHF.R.U64 R61, R10, 0x7, R9 ;  /* 0x000000070a3d7819 */ /* 0x000fe40000001209 */
[----:B------:R-:W-:-:S02]  /*cc30*/  SHF.L.W.U32.HI R27, R9, 0x1f, R10 ;  /* 0x0000001f091b7819 */ /* 0x000fc40000010e0a */
[----:B------:R-:W-:Y:S02]  /*cc40*/  SHF.L.W.U32.HI R66, R9, 0x18, R10 ;  /* 0x0000001809427819 */ /* 0x000fe40000010e0a */
[----:B------:R-:W-:Y:S02]  /*cc50*/  SHF.R.U32.HI R78, RZ, 0x7, R9 ;  /* 0x00000007ff4e7819 */ /* 0x000fe40000011609 */
[----:B0-----:R-:W-:Y:S02]  /*cc60*/  IADD3 R59, P0, P1, R13, UR4, R80 ;  /* 0x000000040d3b7c10 */ /* 0x001fe4000f91e050 */
[----:B------:R-:W-:Y:S02]  /*cc70*/  LOP3.LUT R8, R61, R8, R39, 0x96, !PT ;  /* 0x000000083d087212 */ /* 0x000fe400078e9627 */
[----:B------:R-:W-:Y:S02]  /*cc80*/  LOP3.LUT R27, R78, R27, R66, 0x96, !PT ;  /* 0x0000001b4e1b7212 */ /* 0x000fe400078e9642 */
[----:B------:R-:W-:-:S02]  /*cc90*/  IADD3.X R56, PT, PT, R18, UR5, R73, P0, P1 ;  /* 0x0000000512387c10 */ /* 0x000fc400087e2449 */
[C-C-:B------:R-:W-:Y:S02]  /*cca0*/  SHF.L.W.U32.HI R61, R45.reuse, 0x1f, R50.reuse ;  /* 0x0000001f2d3d7819 */ /* 0x140fe40000010e32 */
[----:B------:R-:W-:Y:S02]  /*ccb0*/  SHF.L.W.U32.HI R74, R45, 0x18, R50 ;  /* 0x000000182d4a7819 */ /* 0x000fe40000010e32 */
[----:B------:R-:W-:Y:S02]  /*ccc0*/  SHF.R.U32.HI R80, RZ, 0x7, R45 ;  /* 0x00000007ff507819 */ /* 0x000fe4000001162d */
[----:B------:R-:W-:Y:S02]  /*ccd0*/  IADD3 R66, P1, PT, R59, R70, RZ ;  /* 0x000000463b427210 */ /* 0x000fe40007f3e0ff */
[----:B------:R-:W-:Y:S02]  /*cce0*/  IADD3 R31, P0, PT, R31, R12, RZ ;  /* 0x0000000c1f1f7210 */ /* 0x000fe40007f1e0ff */
[----:B------:R-:W-:Y:S01]  /*ccf0*/  LOP3.LUT R12, R80, R61, R74, 0x96, !PT ;  /* 0x0000003d500c7212 */ /* 0x000fe200078e964a */
[----:B------:R-:W-:Y:S01]  /*cd00*/  IMAD.X R61, R56, 0x1, R67, P1 ;  /* 0x00000001383d7824 */ /* 0x000fe200008e0643 */
[----:B------:R-:W-:Y:S01]  /*cd10*/  SHF.L.W.U32.HI R39, R50, 0x1f, R45 ;  /* 0x0000001f32277819 */ /* 0x000fe20000010e2d */
[----:B------:R-:W-:Y:S01]  /*cd20*/  IMAD.X R28, R28, 0x1, R77, P0 ;  /* 0x000000011c1c7824 */ /* 0x000fe200000e064d */
[----:B------:R-:W-:-:S02]  /*cd30*/  SHF.L.W.U32.HI R78, R50, 0x18, R45 ;  /* 0x00000018324e7819 */ /* 0x000fc40000010e2d */
[----:B------:R-:W-:Y:S02]  /*cd40*/  SHF.R.U64 R81, R50, 0x7, R45 ;  /* 0x0000000732517819 */ /* 0x000fe4000000122d */
[----:B------:R-:W-:Y:S02]  /*cd50*/  IADD3 R16, P1, PT, R16, R79, RZ ;  /* 0x0000004f10107210 */ /* 0x000fe40007f3e0ff */
[----:B------:R-:W-:Y:S02]  /*cd60*/  IADD3 R21, P0, P2, R31, R21, R32 ;  /* 0x000000151f157210 */ /* 0x000fe40007a1e020 */
[C-C-:B------:R-:W-:Y:S02]  /*cd70*/  SHF.L.W.U32.HI R32, R66.reuse, 0x12, R61.reuse ;  /* 0x0000001242207819 */ /* 0x140fe40000010e3d */
[----:B------:R-:W-:Y:S02]  /*cd80*/  SHF.L.W.U32.HI R73, R66, 0xe, R61 ;  /* 0x0000000e42497819 */ /* 0x000fe40000010e3d */
[----:B------:R-:W-:Y:S01]  /*cd90*/  SHF.L.W.U32.HI R74, R61, 0x17, R66 ;  /* 0x000000173d4a7819 */ /* 0x000fe20000010e42 */
[----:B------:R-:W-:Y:S01]  /*cda0*/  IMAD.X R49, R49, 0x1, R86, P1 ;  /* 0x0000000131317824 */ /* 0x000fe200008e0656 */
[----:B------:R-:W-:-:S02]  /*cdb0*/  LOP3.LUT R39, R81, R39, R78, 0x96, !PT ;  /* 0x0000002751277212 */ /* 0x000fc400078e964e */
[----:B------:R-:W-:Y:S02]  /*cdc0*/  LOP3.LUT R78, R74, R32, R73, 0x96, !PT ;  /* 0x000000204a4e7212 */ /* 0x000fe400078e9649 */
[----:B------:R-:W-:Y:S02]  /*cdd0*/  IADD3 R46, P1, P3, R16, R46, R43 ;  /* 0x0000002e102e7210 */ /* 0x000fe40007b3e02b */
[----:B------:R-:W-:Y:S02]  /*cde0*/  IADD3.X R42, PT, PT, R28, R42, R7, P0, P2 ;  /* 0x0000002a1c2a7210 */ /* 0x000fe400007e4407 */
        /* <DEDUP_REMOVED lines=11> */
[----:B------:R-:W-:Y:S02]  /*cea0*/  LOP3.LUT R74, R58, R61, R65, 0xb8, !PT ;  /* 0x0000003d3a4a7212 */ /* 0x000fe400078eb841 */
[----:B------:R-:W-:Y:S02]  /*ceb0*/  SHF.L.W.U32.HI R22, R67, 0x4, R70 ;  /* 0x0000000443167819 */ /* 0x000fe40000010e46 */
[C-C-:B------:R-:W-:Y:S02]  /*cec0*/  SHF.L.W.U32.HI R43, R70.reuse, 0x1e, R67.reuse ;  /* 0x0000001e462b7819 */ /* 0x140fe40000010e43 */
[----:B------:R-:W-:-:S02]  /*ced0*/  SHF.L.W.U32.HI R32, R70, 0x19, R67 ;  /* 0x0000001946207819 */ /* 0x000fc40000010e43 */
[----:B------:R-:W-:Y:S02]  /*cee0*/  LOP3.LUT R72, R75, R72, R70, 0xe8, !PT ;  /* 0x000000484b487212 */ /* 0x000fe400078ee846 */
[----:B------:R-:W-:Y:S02]  /*cef0*/  IADD3.X R69, PT, PT, R73, R74, R69, P2, P3 ;  /* 0x0000004a49457210 */ /* 0x000fe400017e6445 */
[----:B------:R-:W-:Y:S02]  /*cf00*/  LOP3.LUT R43, R32, R22, R43, 0x96, !PT ;  /* 0x00000016202b7212 */ /* 0x000fe400078e962b */
[----:B------:R-:W-:Y:S02]  /*cf10*/  IADD3 R72, P0, P1, R57, R80, R72 ;  /* 0x0000005039487210 */ /* 0x000fe4000791e048 */
[----:B------:R-:W-:Y:S02]  /*cf20*/  LOP3.LUT R73, R76, R71, R67, 0xe8, !PT ;  /* 0x000000474c497212 */ /* 0x000fe400078ee843 */
[----:B------:R-:W-:-:S02]  /*cf30*/  IADD3 R57, P2, P3, R11, UR6, R64 ;  /* 0x000000060b397c10 */ /* 0x000fc4000fb5e040 */
[C-C-:B------:R-:W-:Y:S02]  /*cf40*/  SHF.L.W.U32.HI R78, R31.reuse, 0xd, R28.reuse ;  /* 0x0000000d1f4e7819 */ /* 0x140fe40000010e1c */
[----:B------:R-:W-:Y:S02]  /*cf50*/  SHF.L.W.U32.HI R7, R28, 0x3, R31 ;  /* 0x000000031c077819 */ /* 0x000fe40000010e1f */
[----:B------:R-:W-:Y:S02]  /*cf60*/  SHF.R.U64 R77, R31, 0x6, R28 ;  /* 0x000000061f4d7819 */ /* 0x000fe4000000121c */
[----:B------:R-:W-:Y:S02]  /*cf70*/  IADD3.X R73, PT, PT, R52, R43, R73, P0, P1 ;  /* 0x0000002b34497210 */ /* 0x000fe400007e2449 */
[----:B------:R-:W-:Y:S01]  /*cf80*/  IADD3.X R52, PT, PT, R40, UR7, R69, P2, P3 ;  /* 0x0000000728347c10 */ /* 0x000fe200097e6445 */
[----:B------:R-:W0:Y:S01]  /*cf90*/  LDCU.128 UR4, c[0x3][0x51d0] ;  /* 0x00ca3a00ff0477ac */ /* 0x000e220008000c00 */
[----:B------:R-:W-:-:S02]  /*cfa0*/  IADD3 R69, P0, PT, R57, R72, RZ ;  /* 0x0000004839457210 */ /* 0x000fc40007f1e0ff */
[----:B------:R-:W-:Y:S02]  /*cfb0*/  LOP3.LUT R78, R77, R78, R7, 0x96, !PT ;  /* 0x0000004e4d4e7212 */ /* 0x000fe400078e9607 */
[C-C-:B------:R-:W-:Y:S02]  /*cfc0*/  SHF.L.W.U32.HI R79, R16.reuse, 0xd, R49.reuse ;  /* 0x0000000d104f7819 */ /* 0x140fe40000010e31 */
[----:B------:R-:W-:Y:S02]  /*cfd0*/  SHF.L.W.U32.HI R32, R49, 0x3, R16 ;  /* 0x0000000331207819 */ /* 0x000fe40000010e10 */
[----:B------:R-:W-:Y:S01]  /*cfe0*/  SHF.R.U64 R7, R16, 0x6, R49 ;  /* 0x0000000610077819 */ /* 0x000fe20000001231 */
[----:B------:R-:W-:Y:S01]  /*cff0*/  IMAD.X R64, R52, 0x1, R73, P0 ;  /* 0x0000000134407824 */ /* 0x000fe200000e0649 */
[----:B------:R-:W-:Y:S02]  /*d000*/  SHF.L.W.U32.HI R77, R28, 0xd, R31 ;  /* 0x0000000d1c4d7819 */ /* 0x000fe40000010e1f */
[----:B------:R-:W-:-:S02]  /*d010*/  SHF.L.W.U32.HI R22, R31, 0x3, R28 ;  /* 0x000000031f167819 */ /* 0x000fc40000010e1c */
[----:B------:R-:W-:Y:S02]  /*d020*/  SHF.R.U32.HI R74, RZ, 0x6, R28 ;  /* 0x00000006ff4a7819 */ /* 0x000fe4000001161c */
[----:B------:R-:W-:Y:S02]  /*d030*/  LOP3.LUT R79, R7, R79, R32, 0x96, !PT ;  /* 0x0000004f074f7212 */ /* 0x000fe400078e9620 */
[----:B------:R-:W-:Y:S02]  /*d040*/  LOP3.LUT R77, R74, R77, R22, 0x96, !PT ;  /* 0x0000004d4a4d7212 */ /* 0x000fe400078e9616 */
[----:B------:R-:W-:Y:S02]  /*d050*/  SHF.L.W.U32.HI R32, R73, 0x4, R72 ;  /* 0x0000000449207819 */ /* 0x000fe40000010e48 */
        /* <DEDUP_REMOVED lines=36> */
[C-C-:B------:R-:W-:Y:S02]  /*d2a0*/  SHF.L.W.U32.HI R32, R16.reuse, 0x1f, R49.reuse ;  /* 0x0000001f10207819 */ /* 0x140fe40000010e31 */
[----:B------:R-:W-:-:S02]  /*d2b0*/  SHF.L.W.U32.HI R75, R16, 0x18, R49 ;  /* 0x00000018104b7819 */ /* 0x000fc40000010e31 */
[----:B------:R-:W-:Y:S02]  /*d2c0*/  SHF.R.U64 R58, R16, 0x7, R49 ;  /* 0x00000007103a7819 */ /* 0x000fe40000001231 */
[----:B------:R-:W-:Y:S02]  /*d2d0*/  IADD3 R63, P1, PT, R62, R71, RZ ;  /* 0x000000473e3f7210 */ /* 0x000fe40007f3e0ff */
[----:B------:R-:W-:Y:S02]  /*d2e0*/  LOP3.LUT R22, R82, R22, R7, 0x96, !PT ;  /* 0x0000001652167212 */ /* 0x000fe400078e9607 */
[----:B------:R-:W-:Y:S01]  /*d2f0*/  LOP3.LUT R32, R58, R32, R75, 0x96, !PT ;  /* 0x000000203a207212 */ /* 0x000fe200078e964b */
[----:B------:R-:W-:Y:S01]  /*d300*/  IMAD.X R58, R54, 0x1, R74, P1 ;  /* 0x00000001363a7824 */ /* 0x000fe200008e064a */
[----:B------:R-:W-:Y:S02]  /*d310*/  IADD3 R53, P0, PT, R53, R78, RZ ;  /* 0x0000004e35357210 */ /* 0x000fe40007f1e0ff */
[----:B------:R-:W-:-:S02]  /*d320*/  SHF.L.W.U32.HI R7, R49, 0x1f, R16 ;  /* 0x0000001f31077819 */ /* 0x000fc40000010e10 */
[----:B------:R-:W-:Y:S02]  /*d330*/  SHF.L.W.U32.HI R76, R49, 0x18, R16 ;  /* 0x00000018314c7819 */ /* 0x000fe40000010e10 */
[----:B------:R-:W-:Y:S01]  /*d340*/  SHF.R.U32.HI R80, RZ, 0x7, R49 ;  /* 0x00000007ff507819 */ /* 0x000fe20000011631 */
[----:B------:R-:W-:Y:S01]  /*d350*/  IMAD.X R30, R30, 0x1, R77, P0 ;  /* 0x000000011e1e7824 */ /* 0x000fe200000e064d */
[----:B------:R-:W-:Y:S02]  /*d360*/  IADD3 R36, P1, PT, R36, R79, RZ ;  /* 0x0000004f24247210 */ /* 0x000fe40007f3e0ff */
[----:B------:R-:W-:Y:S02]  /*d370*/  LOP3.LUT R7, R80, R7, R76, 0x96, !PT ;  /* 0x0000000750077212 */ /* 0x000fe400078e964c */
[C-C-:B------:R-:W-:Y:S02]  /*d380*/  SHF.L.W.U32.HI R75, R63.reuse, 0x12, R58.reuse ;  /* 0x000000123f4b7819 */ /* 0x140fe40000010e3a */
[----:B------:R-:W-:-:S02]  /*d390*/  SHF.L.W.U32.HI R76, R63, 0xe, R58 ;  /* 0x0000000e3f4c7819 */ /* 0x000fc40000010e3a */
[----:B------:R-:W-:Y:S01]  /*d3a0*/  SHF.L.W.U32.HI R77, R58, 0x17, R63 ;  /* 0x000000173a4d7819 */ /* 0x000fe20000010e3f */
[----:B------:R-:W-:Y:S01]  /*d3b0*/  IMAD.X R37, R37, 0x1, R86, P1 ;  /* 0x0000000125257824 */ /* 0x000fe200008e0656 */
[----:B------:R-:W-:Y:S02]  /*d3c0*/  IADD3 R4, P0, P1, R53, R4, R47 ;  /* 0x0000000435047210 */ /* 0x000fe4000791e02f */
[----:B------:R-:W-:Y:S02]  /*d3d0*/  IADD3 R33, P2, P3, R36, R33, R34 ;  /* 0x0000002124217210 */ /* 0x000fe40007b5e022 */
[----:B------:R-:W-:Y:S02]  /*d3e0*/  LOP3.LUT R80, R77, R75, R76, 0x96, !PT ;  /* 0x0000004b4d507212 */ /* 0x000fe400078e964c */
[----:B------:R-:W-:Y:S02]  /*d3f0*/  SHF.L.W.U32.HI R34, R71, 0x4, R74 ;  /* 0x0000000447227819 */ /* 0x000fe40000010e4a */
[----:B------:R-:W-:-:S02]  /*d400*/  SHF.L.W.U32.HI R47, R74, 0x1e, R71 ;  /* 0x0000001e4a2f7819 */ /* 0x000fc40000010e47 */
[----:B------:R-:W-:Y:S02]  /*d410*/  SHF.L.W.U32.HI R75, R74, 0x19, R71 ;  /* 0x000000194a4b7819 */ /* 0x000fe40000010e47 */
[----:B------:R-:W-:Y:S02]  /*d420*/  LOP3.LUT R79, R66, R63, R69, 0xb8, !PT ;  /* 0x0000003f424f7212 */ /* 0x000fe400078eb845 */
[C-C-:B------:R-:W-:Y:S02]  /*d430*/  SHF.L.W.U32.HI R76, R58.reuse, 0x12, R63.reuse ;  /* 0x000000123a4c7819 */ /* 0x140fe40000010e3f */
[----:B------:R-:W-:Y:S02]  /*d440*/  SHF.L.W.U32.HI R77, R58, 0xe, R63 ;  /* 0x0000000e3a4d7819 */ /* 0x000fe40000010e3f */
[----:B------:R-:W-:Y:S02]  /*d450*/  SHF.L.W.U32.HI R78, R63, 0x17, R58 ;  /* 0x000000173f4e7819 */ /* 0x000fe40000010e3a */
[----:B------:R-:W-:-:S02]  /*d460*/  IADD3.X R29, PT, PT, R30, R29, R44, P0, P1 ;  /* 0x0000001d1e1d7210 */ /* 0x000fc400007e242c */
[----:B------:R-:W-:Y:S02]  /*d470*/  LOP3.LUT R81, R75, R34, R47, 0x96, !PT ;  /* 0x000000224b517212 */ /* 0x000fe400078e962f */
[----:B------:R-:W-:Y:S02]  /*d480*/  IADD3 R75, P4, P5, R80, R79, R68 ;  /* 0x0000004f504b7210 */ /* 0x000fe40007d9e044 */
[--C-:B------:R-:W-:Y:S02]  /*d490*/  SHF.L.W.U32.HI R34, R74, 0x4, R71.reuse ;  /* 0x000000044a227819 */ /* 0x100fe40000010e47 */
[C-C-:B------:R-:W-:Y:S02]  /*d4a0*/  SHF.L.W.U32.HI R47, R71.reuse, 0x1e, R74.reuse ;  /* 0x0000001e472f7819 */ /* 0x140fe40000010e4a */
[----:B------:R-:W-:Y:S02]  /*d4b0*/  SHF.L.W.U32.HI R44, R71, 0x19, R74 ;  /* 0x00000019472c7819 */ /* 0x000fe40000010e4a */
[----:B------:R-:W-:-:S02]  /*d4c0*/  LOP3.LUT R70, R72, R70, R71, 0xe8, !PT ;  /* 0x0000004648467212 */ /* 0x000fc400078ee847 */
[----:B------:R-:W-:Y:S02]  /*d4d0*/  LOP3.LUT R76, R78, R76, R77, 0x96, !PT ;  /* 0x0000004c4e4c7212 */ /* 0x000fe400078e964d */
[----:B------:R-:W-:Y:S02]  /*d4e0*/  LOP3.LUT R68, R61, R58, R64, 0xb8, !PT ;  /* 0x0000003a3d447212 */ /* 0x000fe400078eb840 */
[----:B------:R-:W-:Y:S02]  /*d4f0*/  IADD3.X R26, PT, PT, R37, R26, R23, P2, P3 ;  /* 0x0000001a251a7210 */ /* 0x000fe400017e6417 */
[----:B------:R-:W-:Y:S02]  /*d500*/  LOP3.LUT R77, R44, R34, R47, 0x96, !PT ;  /* 0x000000222c4d7212 */ /* 0x000fe400078e962f */
[----:B------:R-:W-:Y:S02]  /*d510*/  IADD3 R70, P0, P1, R55, R81, R70 ;  /* 0x0000005137467210 */ /* 0x000fe4000791e046 */
[----:B------:R-:W-:-:S02]  /*d520*/  LOP3.LUT R67, R73, R67, R74, 0xe8, !PT ;  /* 0x0000004349437212 */ /* 0x000fc400078ee84a */
[----:B------:R-:W-:Y:S02]  /*d530*/  IADD3.X R68, PT, PT, R76, R68, R65, P4, P5 ;  /* 0x000000444c447210 */ /* 0x000fe400027ea441 */
[----:B------:R-:W-:Y:S02]  /*d540*/  IADD3 R47, P2, P3, R50, UR6, R75 ;  /* 0x00000006322f7c10 */ /* 0x000fe4000fb5e04b */
[----:B------:R-:W-:Y:S02]  /*d550*/  IADD3.X R67, PT, PT, R60, R77, R67, P0, P1 ;  /* 0x0000004d3c437210 */ /* 0x000fe400007e2443 */
[----:B------:R-:W-:Y:S01]  /*d560*/  IADD3.X R60, PT, PT, R45, UR7, R68, P2, P3 ;  /* 0x000000072d3c7c10 */ /* 0x000fe200097e6444 */
[----:B------:R-:W0:Y:S01]  /*d570*/  LDCU.128 UR4, c[0x3][0x51e0] ;  /* 0x00ca3c00ff0477ac */ /* 0x000e220008000c00 */
[----:B------:R-:W-:Y:S02]  /*d580*/  IADD3 R68, P0, PT, R47, R70, RZ ;  /* 0x000000462f447210 */ /* 0x000fe40007f1e0ff */
[----:B------:R-:W-:-:S02]  /*d590*/  SHF.L.W.U32.HI R23, R30, 0xd, R53 ;  /* 0x0000000d1e177819 */ /* 0x000fc40000010e35 */
[C-C-:B------:R-:W-:Y:S02]  /*d5a0*/  SHF.L.W.U32.HI R44, R53.reuse, 0x3, R30.reuse ;  /* 0x00000003352c7819 */ /* 0x140fe40000010e1e */
[--C-:B------:R-:W-:Y:S01]  /*d5b0*/  SHF.R.U32.HI R85, RZ, 0x6, R30.reuse ;  /* 0x00000006ff557819 */ /* 0x100fe2000001161e */
[----:B------:R-:W-:Y:S01]  /*d5c0*/  IMAD.X R65, R60, 0x1, R67, P0 ;  /* 0x000000013c417824 */ /* 0x000fe200000e0643 */
[C-C-:B------:R-:W-:Y:S02]  /*d5d0*/  SHF.L.W.U32.HI R34, R53.reuse, 0xd, R30.reuse ;  /* 0x0000000d35227819 */ /* 0x140fe40000010e1e */
[----:B------:R-:W-:Y:S02]  /*d5e0*/  SHF.L.W.U32.HI R55, R30, 0x3, R53 ;  /* 0x000000031e377819 */ /* 0x000fe40000010e35 */
[----:B------:R-:W-:Y:S02]  /*d5f0*/  SHF.R.U64 R86, R53, 0x6, R30 ;  /* 0x0000000635567819 */ /* 0x000fe4000000121e */
[----:B------:R-:W-:-:S02]  /*d600*/  LOP3.LUT R85, R85, R23, R44, 0x96, !PT ;  /* 0x0000001755557212 */ /* 0x000fc400078e962c */
[----:B------:R-:W-:Y:S02]  /*d610*/  SHF.L.W.U32.HI R23, R37, 0xd, R36 ;  /* 0x0000000d25177819 */ /* 0x000fe40000010e24 */
[--C-:B------:R-:W-:Y:S02]  /*d620*/  SHF.L.W.U32.HI R44, R36, 0x3, R37.reuse ;  /* 0x00000003242c7819 */ /* 0x100fe40000010e25 */
[----:B------:R-:W-:Y:S02]  /*d630*/  SHF.R.U32.HI R83, RZ, 0x6, R37 ;  /* 0x00000006ff537819 */ /* 0x000fe40000011625 */
[----:B------:R-:W-:Y:S02]  /*d640*/  LOP3.LUT R86, R86, R34, R55, 0x96, !PT ;  /* 0x0000002256567212 */ /* 0x000fe400078e9637 */
[C-C-:B------:R-:W-:Y:S02]  /*d650*/  SHF.L.W.U32.HI R75, R53.reuse, 0x1f, R30.reuse ;  /* 0x0000001f354b7819 */ /* 0x140fe40000010e1e */
[----:B------:R-:W-:-:S02]  /*d660*/  SHF.L.W.U32.HI R76, R53, 0x18, R30 ;  /* 0x00000018354c7819 */ /* 0x000fc40000010e1e */
[----:B------:R-:W-:Y:S02]  /*d670*/  SHF.R.U64 R80, R53, 0x7, R30 ;  /* 0x0000000735507819 */ /* 0x000fe4000000121e */
[C-C-:B------:R-:W-:Y:S02]  /*d680*/  SHF.L.W.U32.HI R34, R36.reuse, 0xd, R37.reuse ;  /* 0x0000000d24227819 */ /* 0x140fe40000010e25 */
[----:B------:R-:W-:Y:S02]  /*d690*/  SHF.L.W.U32.HI R55, R37, 0x3, R36 ;  /* 0x0000000325377819 */ /* 0x000fe40000010e24 */
        /* <DEDUP_REMOVED lines=10> */
[----:B------:R-:W-:Y:S02]  /*d740*/  SHF.R.U32.HI R82, RZ, 0x7, R30 ;  /* 0x00000007ff527819 */ /* 0x000fe4000001161e */
[C-C-:B------:R-:W-:Y:S02]  /*d750*/  SHF.L.W.U32.HI R77, R65.reuse, 0x12, R68.reuse ;  /* 0x00000012414d7819 */ /* 0x140fe40000010e44 */
[----:B------:R-:W-:Y:S02]  /*d760*/  SHF.L.W.U32.HI R78, R65, 0xe, R68 ;  /* 0x0000000e414e7819 */ /* 0x000fe40000010e44 */
[----:B------:R-:W-:Y:S02]  /*d770*/  SHF.L.W.U32.HI R79, R68, 0x17, R65 ;  /* 0x00000017444f7819 */ /* 0x000fe40000010e41 */
        /* <DEDUP_REMOVED lines=14> */
[----:B------:R-:W-:Y:S02]  /*d860*/  IADD3 R75, P0, P1, R59, R82, R80 ;  /* 0x000000523b4b7210 */ /* 0x000fe4000791e050 */
[----:B------:R-:W-:Y:S02]  /*d870*/  LOP3.LUT R73, R74, R73, R67, 0xe8, !PT ;  /* 0x000000494a497212 */ /* 0x000fe400078ee843 */
[----:B------:R-:W-:Y:S02]  /*d880*/  IADD3.X R61, PT, PT, R77, R72, R61, P2, P3 ;  /* 0x000000484d3d7210 */ /* 0x000fe400017e643d */
[----:B0-----:R-:W-:Y:S02]  /*d890*/  IADD3 R59, P4, P5, R31, UR4, R78 ;  /* 0x000000041f3b7c10 */ /* 0x001fe4000fd9e04e */
[----:B------:R-:W-:-:S02]  /*d8a0*/  SHF.L.W.U32.HI R44, R36, 0x1f, R37 ;  /* 0x0000001f242c7819 */ /* 0x000fc40000010e25 */
[C-C-:B------:R-:W-:Y:S02]  /*d8b0*/  SHF.L.W.U32.HI R55, R36.reuse, 0x18, R37.reuse ;  /* 0x0000001824377819 */ /* 0x140fe40000010e25 */
[----:B------:R-:W-:Y:S02]  /*d8c0*/  SHF.R.U64 R79, R36, 0x7, R37 ;  /* 0x00000007244f7819 */ /* 0x000fe40000001225 */
[----:B------:R-:W-:Y:S02]  /*d8d0*/  IADD3.X R72, PT, PT, R56, R66, R73, P0, P1 ;  /* 0x0000004238487210 */ /* 0x000fe400007e2449 */
[----:B------:R-:W-:Y:S02]  /*d8e0*/  IADD3.X R56, PT, PT, R28, UR5, R61, P4, P5 ;  /* 0x000000051c387c10 */ /* 0x000fe4000a7ea43d */
[----:B------:R-:W-:Y:S02]  /*d8f0*/  IADD3 R61, P0, PT, R59, R75, RZ ;  /* 0x0000004b3b3d7210 */ /* 0x000fe40007f1e0ff */
[----:B------:R-:W-:-:S02]  /*d900*/  LOP3.LUT R44, R79, R44, R55, 0x96, !PT ;  /* 0x0000002c4f2c7212 */ /* 0x000fc400078e9637 */
[----:B------:R-:W-:Y:S02]  /*d910*/  IADD3 R41, P2, PT, R41, R86, RZ ;  /* 0x0000005629297210 */ /* 0x000fe40007f5e0ff */
[----:B------:R-:W-:Y:S01]  /*d920*/  IADD3 R55, P3, PT, R5, R84, RZ ;  /* 0x0000005405377210 */ /* 0x000fe20007f7e0ff */
[--C-:B------:R-:W-:Y:S02]  /*d930*/  IMAD.X R66, R56, 0x1, R72.reuse, P0 ;  /* 0x0000000138427824 */ /* 0x100fe400000e0648 */
[----:B------:R-:W-:Y:S02]  /*d940*/  IMAD.X R14, R14, 0x1, R85, P2 ;  /* 0x000000010e0e7824 */ /* 0x000fe400010e0655 */
[----:B------:R-:W-:Y:S01]  /*d950*/  IMAD.X R6, R6, 0x1, R83, P3 ;  /* 0x0000000106067824 */ /* 0x000fe200018e0653 */
[----:B------:R-:W-:Y:S02]  /*d960*/  IADD3 R20, P2, P3, R41, R20, R51 ;  /* 0x0000001429147210 */ /* 0x000fe40007b5e033 */
[----:B------:R-:W-:-:S02]  /*d970*/  SHF.L.W.U32.HI R5, R75, 0x4, R72 ;  /* 0x000000044b057819 */ /* 0x000fc40000010e48 */
[C-C-:B------:R-:W-:Y:S02]  /*d980*/  SHF.L.W.U32.HI R76, R72.reuse, 0x1e, R75.reuse ;  /* 0x0000001e484c7819 */ /* 0x140fe40000010e4b */
[----:B------:R-:W-:Y:S02]  /*d990*/  SHF.L.W.U32.HI R51, R72, 0x19, R75 ;  /* 0x0000001948337819 */ /* 0x000fe40000010e4b */
[C-C-:B------:R-:W-:Y:S02]  /*d9a0*/  SHF.L.W.U32.HI R73, R61.reuse, 0x12, R66.reuse ;  /* 0x000000123d497819 */ /* 0x140fe40000010e42 */
[----:B------:R-:W-:Y:S02]  /*d9b0*/  SHF.L.W.U32.HI R78, R61, 0xe, R66 ;  /* 0x0000000e3d4e7819 */ /* 0x000fe40000010e42 */
[----:B------:R-:W-:Y:S02]  /*d9c0*/  SHF.L.W.U32.HI R77, R66, 0x17, R61 ;  /* 0x00000017424d7819 */ /* 0x000fe40000010e3d */
[----:B------:R-:W-:-:S02]  /*d9d0*/  IADD3 R48, P1, P0, R55, R48, R13 ;  /* 0x0000003037307210 */ /* 0x000fc4000783e00d */
[----:B------:R-:W-:Y:S02]  /*d9e0*/  IADD3.X R15, PT, PT, R14, R15, R38, P2, P3 ;  /* 0x0000000f0e0f7210 */ /* 0x000fe400017e6426 */
[----:B------:R-:W-:Y:S02]  /*d9f0*/  LOP3.LUT R79, R51, R5, R76, 0x96, !PT ;  /* 0x00000005334f7212 */ /* 0x000fe400078e964c */
[----:B------:R-:W-:Y:S02]  /*da00*/  LOP3.LUT R77, R77, R73, R78, 0x96, !PT ;  /* 0x000000494d4d7212 */ /* 0x000fe400078e964e */
        /* <DEDUP_REMOVED lines=10> */
[----:B------:R-:W-:Y:S02]  /*dab0*/  IADD3 R69, P4, P5, R77, R78, R69 ;  /* 0x0000004e4d457210 */ /* 0x000fe40007d9e045 */
[----:B------:R-:W-:Y:S02]  /*dac0*/  LOP3.LUT R13, R58, R66, R65, 0xb8, !PT ;  /* 0x000000423a0d7212 */ /* 0x000fe400078eb841 */
[----:B------:R-:W-:Y:S02]  /*dad0*/  IADD3 R71, P2, P3, R57, R79, R80 ;  /* 0x0000004f39477210 */ /* 0x000fe40007b5e050 */
[----:B------:R-:W-:Y:S02]  /*dae0*/  IADD3.X R64, PT, PT, R51, R13, R64, P4, P5 ;  /* 0x0000000d33407210 */ /* 0x000fe400027ea440 */
[----:B------:R-:W-:-:S02]  /*daf0*/  SHF.L.W.U32.HI R5, R37, 0x1f, R36 ;  /* 0x0000001f25057819 */ /* 0x000fc40000010e24 */
[----:B------:R-:W-:Y:S02]  /*db00*/  SHF.L.W.U32.HI R76, R37, 0x18, R36 ;  /* 0x00000018254c7819 */ /* 0x000fe40000010e24 */
[----:B------:R-:W-:Y:S02]  /*db10*/  SHF.R.U32.HI R57, RZ, 0x7, R37 ;  /* 0x00000007ff397819 */ /* 0x000fe40000011625 */
[----:B------:R-:W-:Y:S02]  /*db20*/  LOP3.LUT R13, R67, R74, R72, 0xe8, !PT ;  /* 0x0000004a430d7212 */ /* 0x000fe400078ee848 */
[----:B------:R-:W-:Y:S02]  /*db30*/  IADD3 R38, P4, P5, R16, UR6, R69 ;  /* 0x0000000610267c10 */ /* 0x000fe4000fd9e045 */
[----:B------:R-:W-:Y:S02]  /*db40*/  IADD3.X R35, PT, PT, R6, R35, R18, P1, P0 ;  /* 0x0000002306237210 */ /* 0x000fe40000fe0412 */
[----:B------:R-:W-:-:S02]  /*db50*/  LOP3.LUT R5, R57, R5, R76, 0x96, !PT ;  /* 0x0000000539057212 */ /* 0x000fc400078e964c */
[----:B------:R-:W-:Y:S02]  /*db60*/  IADD3.X R18, PT, PT, R52, R81, R13, P2, P3 ;  /* 0x0000005134127210 */ /* 0x000fe400017e640d */
[----:B------:R-:W-:Y:S01]  /*db70*/  IADD3.X R57, PT, PT, R49, UR7, R64, P4, P5 ;  /* 0x0000000731397c10 */ /* 0x000fe2000a7ea440 */
[----:B------:R-:W0:Y:S01]  /*db80*/  LDCU.128 UR4, c[0x3][0x51f0] ;  /* 0x00ca3e00ff0477ac */ /* 0x000e220008000c00 */
[----:B------:R-:W-:Y:S02]  /*db90*/  IADD3 R52, P0, PT, R38, R71, RZ ;  /* 0x0000004726347210 */ /* 0x000fe40007f1e0ff */
[----:B------:R-:W-:Y:S02]  /*dba0*/  SHF.L.W.U32.HI R74, R41, 0xd, R14 ;  /* 0x0000000d294a7819 */ /* 0x000fe40000010e0e */
[----:B------:R-:W-:Y:S01]  /*dbb0*/  SHF.L.W.U32.HI R51, R14, 0x3, R41 ;  /* 0x000000030e337819 */ /* 0x000fe20000010e29 */
[----:B------:R-:W-:Y:S01]  /*dbc0*/  IMAD.X R13, R57, 0x1, R18, P0 ;  /* 0x00000001390d7824 */ /* 0x000fe200000e0612 */
[----:B------:R-:W-:-:S02]  /*dbd0*/  SHF.R.U64 R82, R41, 0x6, R14 ;  /* 0x0000000629527819 */ /* 0x000fc4000000120e */
        /* <DEDUP_REMOVED lines=17> */
[----:B------:R-:W-:-:S02]  /*dcf0*/  LOP3.LUT R76, R68, R52, R61, 0xb8, !PT ;  /* 0x00000034444c7212 */ /* 0x000fc400078eb83d */
[----:B------:R-:W-:Y:S02]  /*dd00*/  IADD3 R64, P0, P1, R62, R78, R73 ;  /* 0x0000004e3e407210 */ /* 0x000fe4000791e049 */
[----:B------:R-:W-:Y:S02]  /*dd10*/  LOP3.LUT R69, R69, R51, R70, 0x96, !PT ;  /* 0x0000003345457212 */ /* 0x000fe400078e9646 */
[----:B------:R-:W-:Y:S02]  /*dd20*/  IADD3 R76, P2, P3, R79, R76, R63 ;  /* 0x0000004c4f4c7210 */ /* 0x000fe40007b5e03f */
[----:B------:R-:W-:Y:S02]  /*dd30*/  SHF.L.W.U32.HI R77, R14, 0xd, R41 ;  /* 0x0000000d0e4d7819 */ /* 0x000fe40000010e29 */
[--C-:B------:R-:W-:Y:S02]  /*dd40*/  SHF.L.W.U32.HI R62, R41, 0x3, R14.reuse ;  /* 0x00000003293e7819 */ /* 0x100fe40000010e0e */
[----:B------:R-:W-:-:S02]  /*dd50*/  SHF.R.U32.HI R78, RZ, 0x6, R14 ;  /* 0x00000006ff4e7819 */ /* 0x000fc4000001160e */
[C-C-:B------:R-:W-:Y:S02]  /*dd60*/  SHF.L.W.U32.HI R51, R55.reuse, 0xd, R6.reuse ;  /* 0x0000000d37337819 */ /* 0x140fe40000010e06 */
[----:B------:R-:W-:Y:S02]  /*dd70*/  SHF.L.W.U32.HI R70, R6, 0x3, R55 ;  /* 0x0000000306467819 */ /* 0x000fe40000010e37 */
[----:B------:R-:W-:Y:S02]  /*dd80*/  SHF.R.U64 R86, R55, 0x6, R6 ;  /* 0x0000000637567819 */ /* 0x000fe40000001206 */
[----:B------:R-:W-:Y:S02]  /*dd90*/  LOP3.LUT R73, R72, R67, R18, 0xe8, !PT ;  /* 0x0000004348497212 */ /* 0x000fe400078ee812 */
        /* <DEDUP_REMOVED lines=8> */
[--C-:B------:R-:W-:Y:S02]  /*de20*/  SHF.L.W.U32.HI R54, R55, 0x3, R6.reuse ;  /* 0x0000000337367819 */ /* 0x100fe40000010e06 */
[----:B------:R-:W-:Y:S02]  /*de30*/  SHF.R.U32.HI R69, RZ, 0x6, R6 ;  /* 0x00000006ff457819 */ /* 0x000fe40000011606 */
[----:B------:R-:W-:Y:S02]  /*de40*/  IADD3 R51, P0, PT, R62, R64, RZ ;  /* 0x000000403e337210 */ /* 0x000fe40007f1e0ff */
[----:B------:R-:W-:Y:S02]  /*de50*/  SHF.L.W.U32.HI R63, R64, 0x4, R73 ;  /* 0x00000004403f7819 */ /* 0x000fe40000010e49 */
[C-C-:B------:R-:W-:Y:S02]  /*de60*/  SHF.L.W.U32.HI R70, R73.reuse, 0x1e, R64.reuse ;  /* 0x0000001e49467819 */ /* 0x140fe40000010e40 */
[----:B------:R-:W-:-:S02]  /*de70*/  SHF.L.W.U32.HI R67, R73, 0x19, R64 ;  /* 0x0000001949437819 */ /* 0x000fc40000010e40 */
[----:B------:R-:W-:Y:S01]  /*de80*/  LOP3.LUT R79, R69, R79, R54, 0x96, !PT ;  /* 0x0000004f454f7212 */ /* 0x000fe200078e9636 */
[--C-:B------:R-:W-:Y:S01]  /*de90*/  IMAD.X R54, R58, 0x1, R73.reuse, P0 ;  /* 0x000000013a367824 */ /* 0x100fe200000e0649 */
        /* <DEDUP_REMOVED lines=15> */
[----:B------:R-:W-:Y:S02]  /*df90*/  LOP3.LUT R67, R18, R72, R73, 0xe8, !PT ;  /* 0x0000004812437212 */ /* 0x000fe400078ee849 */
[----:B------:R-:W-:-:S02]  /*dfa0*/  IADD3 R63, P2, P3, R76, R63, R68 ;  /* 0x0000003f4c3f7210 */ /* 0x000fc40007b5e044 */
[----:B------:R-:W-:Y:S02]  /*dfb0*/  LOP3.LUT R75, R80, R75, R78, 0x96, !PT ;  /* 0x0000004b504b7212 */ /* 0x000fe400078e964e */
[----:B------:R-:W-:Y:S02]  /*dfc0*/  LOP3.LUT R68, R66, R54, R13, 0xb8, !PT ;  /* 0x0000003642447212 */ /* 0x000fe400078eb80d */
[----:B------:R-:W-:Y:S02]  /*dfd0*/  IADD3.X R72, PT, PT, R60, R83, R67, P0, P1 ;  /* 0x000000533c487210 */ /* 0x000fe400007e2443 */
[----:B------:R-:W-:Y:S02]  /*dfe0*/  IADD3.X R60, PT, PT, R75, R68, R65, P2, P3 ;  /* 0x000000444b3c7210 */ /* 0x000fe400017e6441 */
[C-C-:B------:R-:W-:Y:S02]  /*dff0*/  SHF.L.W.U32.HI R47, R41.reuse, 0x1f, R14.reuse ;  /* 0x0000001f292f7819 */ /* 0x140fe40000010e0e */
[----:B------:R-:W-:-:S02]  /*e000*/  SHF.L.W.U32.HI R70, R41, 0x18, R14 ;  /* 0x0000001829467819 */ /* 0x000fc40000010e0e */
[----:B------:R-:W-:Y:S02]  /*e010*/  SHF.R.U64 R78, R41, 0x7, R14 ;  /* 0x00000007294e7819 */ /* 0x000fe4000000120e */
[----:B------:R-:W-:Y:S02]  /*e020*/  IADD3 R68, P1, P2, R36, UR6, R63 ;  /* 0x0000000624447c10 */ /* 0x000fe4000fa3e03f */
[----:B------:R-:W-:Y:S02]  /*e030*/  LOP3.LUT R47, R78, R47, R70, 0x96, !PT ;  /* 0x0000002f4e2f7212 */ /* 0x000fe400078e9646 */
[----:B------:R-:W-:Y:S02]  /*e040*/  IADD3 R67, P0, PT, R25, R74, RZ ;  /* 0x0000004a19437210 */ /* 0x000fe40007f1e0ff */
[----:B------:R-:W-:Y:S01]  /*e050*/  IADD3.X R65, PT, PT, R37, UR7, R60, P1, P2 ;  /* 0x0000000725417c10 */ /* 0x000fe20008fe443c */
[----:B------:R-:W0:Y:S01]  /*e060*/  LDCU.128 UR4, c[0x3][0x5200] ;  /* 0x00ca4000ff0477ac */ /* 0x000e220008000c00 */
[----:B------:R-:W-:-:S02]  /*e070*/  SHF.L.W.U32.HI R63, R69, 0x4, R72 ;  /* 0x00000004453f7819 */ /* 0x000fc40000010e48 */
[C-C-:B------:R-:W-:Y:S02]  /*e080*/  SHF.L.W.U32.HI R70, R72.reuse, 0x1e, R69.reuse ;  /* 0x0000001e48467819 */ /* 0x140fe40000010e45 */
[----:B------:R-:W-:Y:S02]  /*e090*/  SHF.L.W.U32.HI R74, R72, 0x19, R69 ;  /* 0x00000019484a7819 */ /* 0x000fe40000010e45 */
[----:B------:R-:W-:Y:S02]  /*e0a0*/  IADD3 R60, P2, PT, R68, R69, RZ ;  /* 0x00000045443c7210 */ /* 0x000fe40007f5e0ff */
[----:B------:R-:W-:-:S03]  /*e0b0*/  LOP3.LUT R80, R74, R63, R70, 0x96, !PT ;  /* 0x0000003f4a507212 */ /* 0x000fc600078e9646 */
[--C-:B------:R-:W-:Y:S01]  /*e0c0*/  IMAD.X R63, R65, 0x1, R72.reuse, P2 ;  /* 0x00000001413f7824 */ /* 0x100fe200010e0648 */
[----:B------:R-:W-:Y:S02]  /*e0d0*/  IADD3 R25, P1, PT, R21, R86, RZ ;  /* 0x0000005615197210 */ /* 0x000fe40007f3e0ff */
[--C-:B------:R-:W-:Y:S02]  /*e0e0*/  LOP3.LUT R78, R64, R71, R69.reuse, 0xe8, !PT ;  /* 0x00000047404e7212 */ /* 0x100fe400078ee845 */
[----:B------:R-:W-:Y:S02]  /*e0f0*/  SHF.L.W.U32.HI R21, R72, 0x4, R69 ;  /* 0x0000000448157819 */ /* 0x000fe40000010e45 */
[C-C-:B------:R-:W-:Y:S02]  /*e100*/  SHF.L.W.U32.HI R70, R69.reuse, 0x1e, R72.reuse ;  /* 0x0000001e45467819 */ /* 0x140fe40000010e48 */
[----:B------:R-:W-:Y:S02]  /*e110*/  SHF.L.W.U32.HI R71, R69, 0x19, R72 ;  /* 0x0000001945477819 */ /* 0x000fe40000010e48 */
[----:B------:R-:W-:-:S02]  /*e120*/  SHF.L.W.U32.HI R74, R60, 0x12, R63 ;  /* 0x000000123c4a7819 */ /* 0x000fc40000010e3f */
[----:B------:R-:W-:Y:S02]  /*e130*/  SHF.L.W.U32.HI R75, R60, 0xe, R63 ;  /* 0x0000000e3c4b7819 */ /* 0x000fe40000010e3f */
[----:B------:R-:W-:Y:S02]  /*e140*/  SHF.L.W.U32.HI R76, R63, 0x17, R60 ;  /* 0x000000173f4c7819 */ /* 0x000fe40000010e3c */
[----:B------:R-:W-:Y:S02]  /*e150*/  LOP3.LUT R81, R71, R21, R70, 0x96, !PT ;  /* 0x0000001547517212 */ /* 0x000fe400078e9646 */
[----:B------:R-:W-:Y:S02]  /*e160*/  IADD3 R70, P2, P3, R59, R80, R78 ;  /* 0x000000503b467210 */ /* 0x000fe40007b5e04e */
[----:B------:R-:W-:Y:S02]  /*e170*/  LOP3.LUT R71, R73, R18, R72, 0xe8, !PT ;  /* 0x0000001249477212 */ /* 0x000fe400078ee848 */
[----:B------:R-:W-:-:S02]  /*e180*/  LOP3.LUT R75, R76, R74, R75, 0x96, !PT ;  /* 0x0000004a4c4b7212 */ /* 0x000fc400078e964b */
[C-C-:B------:R-:W-:Y:S02]  /*e190*/  SHF.L.W.U32.HI R18, R63.reuse, 0x12, R60.reuse ;  /* 0x000000123f127819 */ /* 0x140fe40000010e3c */
[----:B------:R-:W-:Y:S02]  /*e1a0*/  SHF.L.W.U32.HI R21, R63, 0xe, R60 ;  /* 0x0000000e3f157819 */ /* 0x000fe40000010e3c */
[----:B------:R-:W-:Y:S02]  /*e1b0*/  SHF.L.W.U32.HI R59, R60, 0x17, R63 ;  /* 0x000000173c3b7819 */ /* 0x000fe40000010e3f */
[----:B------:R-:W-:Y:S01]  /*e1c0*/  LOP3.LUT R76, R52, R60, R51, 0xb8, !PT ;  /* 0x0000003c344c7212 */ /* 0x000fe200078eb833 */
[----:B------:R-:W-:Y:S01]  /*e1d0*/  IMAD.X R74, R24, 0x1, R77, P0 ;  /* 0x00000001184a7824 */ /* 0x000fe200000e064d */
[----:B------:R-:W-:Y:S02]  /*e1e0*/  IADD3.X R71, PT, PT, R56, R81, R71, P2, P3 ;  /* 0x0000005138477210 */ /* 0x000fe400017e6447 */
[----:B------:R-:W-:-:S02]  /*e1f0*/  LOP3.LUT R77, R59, R18, R21, 0x96, !PT ;  /* 0x000000123b4d7212 */ /* 0x000fc400078e9615 */
[----:B------:R-:W-:Y:S02]  /*e200*/  IADD3 R24, P0, P2, R75, R76, R61 ;  /* 0x0000004c4b187210 */ /* 0x000fe40007a1e03d */
[----:B------:R-:W-:Y:S01]  /*e210*/  LOP3.LUT R59, R13, R63, R54, 0xb8, !PT ;  /* 0x0000003f0d3b7212 */ /* 0x000fe200078eb836 */
[----:B------:R-:W-:Y:S01]  /*e220*/  IMAD.X R42, R42, 0x1, R79, P1 ;  /* 0x000000012a2a7824 */ /* 0x000fe200008e064f */
[----:B------:R-:W-:Y:S02]  /*e230*/  SHF.L.W.U32.HI R18, R70, 0x4, R71 ;  /* 0x0000000446127819 */ /* 0x000fe40000010e47 */
[C-C-:B------:R-:W-:Y:S02]  /*e240*/  SHF.L.W.U32.HI R21, R71.reuse, 0x1e, R70.reuse ;  /* 0x0000001e47157819 */ /* 0x140fe40000010e46 */
[----:B------:R-:W-:Y:S02]  /*e250*/  SHF.L.W.U32.HI R56, R71, 0x19, R70 ;  /* 0x0000001947387819 */ /* 0x000fe40000010e46 */
[----:B------:R-:W-:-:S02]  /*e260*/  IADD3.X R59, PT, PT, R77, R59, R66, P0, P2 ;  /* 0x0000003b4d3b7210 */ /* 0x000fc400007e4442 */
[----:B0-----:R-:W-:Y:S02]  /*e270*/  IADD3 R24, P0, P1, R41, UR4, R24 ;  /* 0x0000000429187c10 */ /* 0x001fe4000f91e018 */
[----:B------:R-:W-:Y:S02]  /*e280*/  LOP3.LUT R76, R56, R18, R21, 0x96, !PT ;  /* 0x00000012384c7212 */ /* 0x000fe400078e9615 */
[----:B------:R-:W-:Y:S02]  /*e290*/  IADD3.X R56, PT, PT, R14, UR5, R59, P0, P1 ;  /* 0x000000050e387c10 */ /* 0x000fe400087e243b */
[----:B------:R-:W-:Y:S02]  /*e2a0*/  IADD3 R59, P2, PT, R24, R70, RZ ;  /* 0x00000046183b7210 */ /* 0x000fe40007f5e0ff */
[--C-:B------:R-:W-:Y:S02]  /*e2b0*/  LOP3.LUT R75, R69, R64, R70.reuse, 0xe8, !PT ;  /* 0x00000040454b7212 */ /* 0x100fe400078ee846 */
[----:B------:R-:W-:-:S02]  /*e2c0*/  SHF.L.W.U32.HI R21, R71, 0x4, R70 ;  /* 0x0000000447157819 */ /* 0x000fc40000010e46 */
[C-C-:B------:R-:W-:Y:S02]  /*e2d0*/  SHF.L.W.U32.HI R66, R70.reuse, 0x1e, R71.reuse ;  /* 0x0000001e46427819 */ /* 0x140fe40000010e47 */
[----:B------:R-:W-:Y:S02]  /*e2e0*/  SHF.L.W.U32.HI R61, R70, 0x19, R71 ;  /* 0x00000019463d7819 */ /* 0x000fe40000010e47 */
[----:B------:R-:W-:Y:S01]  /*e2f0*/  IADD3 R18, P0, P1, R67, R8, R11 ;  /* 0x0000000843127210 */ /* 0x000fe2000791e00b */
[----:B------:R-:W-:Y:S01]  /*e300*/  IMAD.X R8, R56, 0x1, R71, P2 ;  /* 0x0000000138087824 */ /* 0x000fe200010e0647 */
[----:B------:R-:W-:Y:S02]  /*e310*/  IADD3 R11, P2, P3, R38, R76, R75 ;  /* 0x0000004c260b7210 */ /* 0x000fe40007b5e04b */
[----:B------:R-:W-:Y:S02]  /*e320*/  LOP3.LUT R66, R61, R21, R66, 0x96, !PT ;  /* 0x000000153d427212 */ /* 0x000fe400078e9642 */
[----:B------:R-:W-:-:S02]  /*e330*/  LOP3.LUT R38, R72, R73, R71, 0xe8, !PT ;  /* 0x0000004948267212 */ /* 0x000fc400078ee847 */
[C-C-:B------:R-:W-:Y:S02]  /*e340*/  SHF.L.W.U32.HI R21, R59.reuse, 0x12, R8.reuse ;  /* 0x000000123b157819 */ /* 0x140fe40000010e08 */
[----:B------:R-:W-:Y:S02]  /*e350*/  SHF.L.W.U32.HI R64, R59, 0xe, R8 ;  /* 0x0000000e3b407819 */ /* 0x000fe40000010e08 */
[----:B------:R-:W-:Y:S02]  /*e360*/  SHF.L.W.U32.HI R61, R8, 0x17, R59 ;  /* 0x00000017083d7819 */ /* 0x000fe40000010e3b */
[----:B------:R-:W-:Y:S02]  /*e370*/  IADD3.X R38, PT, PT, R57, R66, R38, P2, P3 ;  /* 0x0000004239267210 */ /* 0x000fe400017e6426 */
        /* <DEDUP_REMOVED lines=25> */
[----:B------:R-:W-:-:S02]  /*e510*/  IADD3 R62, P0, P1, R62, R76, R69 ;  /* 0x0000004c3e3e7210 */ /* 0x000fc4000791e045 */
[----:B------:R-:W-:Y:S02]  /*e520*/  LOP3.LUT R57, R71, R72, R38, 0xe8, !PT ;  /* 0x0000004847397212 */ /* 0x000fe400078ee826 */
[----:B------:R-:W-:Y:S02]  /*e530*/  IADD3 R10, P2, P3, R55, UR6, R52 ;  /* 0x00000006370a7c10 */ /* 0x000fe4000fb5e034 */
[----:B------:R-:W-:Y:S02]  /*e540*/  IADD3.X R57, PT, PT, R58, R66, R57, P0, P1 ;  /* 0x000000423a397210 */ /* 0x000fe400007e2439 */
[----:B------:R-:W-:Y:S01]  /*e550*/  IADD3.X R55, PT, PT, R6, UR7, R61, P2, P3 ;  /* 0x0000000706377c10 */ /* 0x000fe200097e643d */
[----:B------:R-:W0:Y:S01]  /*e560*/  LDCU.128 UR4, c[0x3][0x5210] ;  /* 0x00ca4200ff0477ac */ /* 0x000e220008000c00 */
[----:B------:R-:W-:Y:S02]  /*e570*/  SHF.L.W.U32.HI R9, R74, 0xd, R67 ;  /* 0x0000000d4a097819 */ /* 0x000fe40000010e43 */
[----:B------:R-:W-:-:S02]  /*e580*/  SHF.L.W.U32.HI R12, R67, 0x3, R74 ;  /* 0x00000003430c7819 */ /* 0x000fc40000010e4a */
[----:B------:R-:W-:Y:S02]  /*e590*/  SHF.R.U32.HI R78, RZ, 0x6, R74 ;  /* 0x00000006ff4e7819 */ /* 0x000fe4000001164a */
[----:B------:R-:W-:Y:S02]  /*e5a0*/  IADD3 R6, P0, PT, R10, R11, RZ ;  /* 0x0000000b0a067210 */ /* 0x000fe40007f1e0ff */
[C-C-:B------:R-:W-:Y:S02]  /*e5b0*/  SHF.L.W.U32.HI R13, R25.reuse, 0xd, R42.reuse ;  /* 0x0000000d190d7819 */ /* 0x140fe40000010e2a */
[----:B------:R-:W-:Y:S02]  /*e5c0*/  SHF.L.W.U32.HI R40, R42, 0x3, R25 ;  /* 0x000000032a287819 */ /* 0x000fe40000010e19 */
[----:B------:R-:W-:Y:S02]  /*e5d0*/  SHF.R.U64 R75, R25, 0x6, R42 ;  /* 0x00000006194b7819 */ /* 0x000fe4000000122a */
[----:B------:R-:W-:Y:S01]  /*e5e0*/  LOP3.LUT R78, R78, R9, R12, 0x96, !PT ;  /* 0x000000094e4e7212 */ /* 0x000fe200078e960c */
[----:B------:R-:W-:Y:S01]  /*e5f0*/  IMAD.X R9, R55, 0x1, R38, P0 ;  /* 0x0000000137097824 */ /* 0x000fe200000e0626 */
[----:B------:R-:W-:-:S02]  /*e600*/  LOP3.LUT R75, R75, R13, R40, 0x96, !PT ;  /* 0x0000000d4b4b7212 */ /* 0x000fc400078e9628 */
        /* <DEDUP_REMOVED lines=21> */
[----:B------:R-:W-:Y:S02]  /*e760*/  IADD3 R12, P3, P4, R69, R64, R51 ;  /* 0x00000040450c7210 */ /* 0x000fe40007c7e033 */
[----:B------:R-:W-:Y:S02]  /*e770*/  LOP3.LUT R13, R63, R9, R8, 0xb8, !PT ;  /* 0x000000093f0d7212 */ /* 0x000fe400078eb808 */
[----:B------:R-:W-:-:S02]  /*e780*/  LOP3.LUT R73, R11, R70, R62, 0xe8, !PT ;  /* 0x000000460b497212 */ /* 0x000fc400078ee83e */
[----:B------:R-:W-:Y:S02]  /*e790*/  IADD3 R46, P0, PT, R46, R77, RZ ;  /* 0x0000004d2e2e7210 */ /* 0x000fe40007f1e0ff */
[----:B------:R-:W-:Y:S02]  /*e7a0*/  IADD3.X R13, PT, PT, R52, R13, R54, P3, P4 ;  /* 0x0000000d340d7210 */ /* 0x000fe40001fe8436 */
[----:B0-----:R-:W-:Y:S02]  /*e7b0*/  IADD3 R67, P3, P4, R67, UR4, R12 ;  /* 0x0000000443437c10 */ /* 0x001fe4000fc7e00c */
[----:B------:R-:W-:Y:S02]  /*e7c0*/  IADD3 R68, P1, P2, R68, R66, R73 ;  /* 0x0000004244447210 */ /* 0x000fe40007a3e049 */
[----:B------:R-:W-:Y:S01]  /*e7d0*/  LOP3.LUT R40, R38, R71, R57, 0xe8, !PT ;  /* 0x0000004726287212 */ /* 0x000fe200078ee839 */
[----:B------:R-:W-:Y:S01]  /*e7e0*/  IMAD.X R51, R19, 0x1, R78, P0 ;  /* 0x0000000113337824 */ /* 0x000fe200000e064e */
[----:B------:R-:W-:-:S02]  /*e7f0*/  IADD3.X R74, PT, PT, R74, UR5, R13, P3, P4 ;  /* 0x000000054a4a7c10 */ /* 0x000fc40009fe840d */
[----:B------:R-:W-:Y:S02]  /*e800*/  IADD3 R13, P0, PT, R67, R62, RZ ;  /* 0x0000003e430d7210 */ /* 0x000fe40007f1e0ff */
[----:B------:R-:W-:Y:S02]  /*e810*/  IADD3.X R65, PT, PT, R65, R72, R40, P1, P2 ;  /* 0x0000004841417210 */ /* 0x000fe40000fe4428 */
[----:B------:R-:W-:Y:S01]  /*e820*/  IADD3 R40, P1, PT, R4, R75, RZ ;  /* 0x0000004b04287210 */ /* 0x000fe20007f3e0ff */
[----:B------:R-:W-:Y:S01]  /*e830*/  IMAD.X R4, R74, 0x1, R57, P0 ;  /* 0x000000014a047824 */ /* 0x000fe200000e0639 */
[----:B------:R-:W-:Y:S02]  /*e840*/  SHF.L.W.U32.HI R19, R68, 0x4, R65 ;  /* 0x0000000444137819 */ /* 0x000fe40000010e41 */
[C-C-:B------:R-:W-:Y:S02]  /*e850*/  SHF.L.W.U32.HI R52, R65.reuse, 0x1e, R68.reuse ;  /* 0x0000001e41347819 */ /* 0x140fe40000010e44 */
[----:B------:R-:W-:-:S02]  /*e860*/  SHF.L.W.U32.HI R58, R65, 0x19, R68 ;  /* 0x00000019413a7819 */ /* 0x000fc40000010e44 */
[----:B------:R-:W-:Y:S02]  /*e870*/  SHF.L.W.U32.HI R12, R65, 0x4, R68 ;  /* 0x00000004410c7819 */ /* 0x000fe40000010e44 */
[C-C-:B------:R-:W-:Y:S02]  /*e880*/  SHF.L.W.U32.HI R61, R68.reuse, 0x1e, R65.reuse ;  /* 0x0000001e443d7819 */ /* 0x140fe40000010e41 */
[----:B------:R-:W-:Y:S02]  /*e890*/  SHF.L.W.U32.HI R54, R68, 0x19, R65 ;  /* 0x0000001944367819 */ /* 0x000fe40000010e41 */
        /* <DEDUP_REMOVED lines=8> */
[----:B------:R-:W-:-:S02]  /*e920*/  SHF.L.W.U32.HI R11, R4, 0x12, R13 ;  /* 0x00000012040b7819 */ /* 0x000fc40000010e0d */
[----:B------:R-:W-:Y:S02]  /*e930*/  SHF.L.W.U32.HI R52, R4, 0xe, R13 ;  /* 0x0000000e04347819 */ /* 0x000fe40000010e0d */
[----:B------:R-:W-:Y:S01]  /*e940*/  SHF.L.W.U32.HI R54, R13, 0x17, R4 ;  /* 0x000000170d367819 */ /* 0x000fe20000010e04 */
[----:B------:R-:W-:Y:S01]  /*e950*/  IMAD.X R29, R29, 0x1, R76, P1 ;  /* 0x000000011d1d7824 */ /* 0x000fe200008e064c */
[----:B------:R-:W-:Y:S02]  /*e960*/  IADD3 R19, P4, P5, R24, R64, R69 ;  /* 0x0000004018137210 */ /* 0x000fe40007d9e045 */
[----:B------:R-:W-:Y:S02]  /*e970*/  LOP3.LUT R69, R57, R38, R65, 0xe8, !PT ;  /* 0x0000002639457212 */ /* 0x000fe400078ee841 */
[----:B------:R-:W-:Y:S02]  /*e980*/  IADD3 R60, P0, P1, R12, R61, R60 ;  /* 0x0000003d0c3c7210 */ /* 0x000fe4000791e03c */
[----:B------:R-:W-:-:S02]  /*e990*/  LOP3.LUT R11, R54, R11, R52, 0x96, !PT ;  /* 0x0000000b360b7212 */ /* 0x000fc400078e9634 */
[----:B------:R-:W-:Y:S02]  /*e9a0*/  LOP3.LUT R12, R8, R4, R9, 0xb8, !PT ;  /* 0x00000004080c7212 */ /* 0x000fe400078eb809 */
[----:B------:R-:W-:Y:S02]  /*e9b0*/  IADD3.X R56, PT, PT, R56, R66, R69, P4, P5 ;  /* 0x0000004238387210 */ /* 0x000fe400027ea445 */
[----:B------:R-:W-:Y:S02]  /*e9c0*/  IADD3 R32, P5, P4, R40, R32, R31 ;  /* 0x0000002028207210 */ /* 0x000fe40007cbe01f */
[----:B------:R-:W-:Y:S02]  /*e9d0*/  IADD3.X R63, PT, PT, R11, R12, R63, P0, P1 ;  /* 0x0000000c0b3f7210 */ /* 0x000fe400007e243f */
[----:B------:R-:W-:Y:S02]  /*e9e0*/  IADD3 R31, P0, P1, R25, UR6, R60 ;  /* 0x00000006191f7c10 */ /* 0x000fe4000f91e03c */
[----:B------:R-:W-:-:S02]  /*e9f0*/  SHF.L.W.U32.HI R11, R19, 0x4, R56 ;  /* 0x00000004130b7819 */ /* 0x000fc40000010e38 */
[----:B------:R-:W-:Y:S01]  /*ea00*/  IADD3.X R42, PT, PT, R42, UR7, R63, P0, P1 ;  /* 0x000000072a2a7c10 */ /* 0x000fe200087e243f */
[----:B------:R-:W0:Y:S01]  /*ea10*/  LDCU.128 UR4, c[0x3][0x5220] ;  /* 0x00ca4400ff0477ac */ /* 0x000e220008000c00 */
[C-C-:B------:R-:W-:Y:S02]  /*ea20*/  SHF.L.W.U32.HI R24, R56.reuse, 0x1e, R19.reuse ;  /* 0x0000001e38187819 */ /* 0x140fe40000010e13 */
[----:B------:R-:W-:Y:S02]  /*ea30*/  SHF.L.W.U32.HI R25, R56, 0x19, R19 ;  /* 0x0000001938197819 */ /* 0x000fe40000010e13 */
[----:B------:R-:W-:Y:S02]  /*ea40*/  IADD3 R12, P0, PT, R31, R68, RZ ;  /* 0x000000441f0c7210 */ /* 0x000fe40007f1e0ff */
[----:B------:R-:W-:-:S03]  /*ea50*/  LOP3.LUT R60, R25, R11, R24, 0x96, !PT ;  /* 0x0000000b193c7212 */ /* 0x000fc600078e9618 */
[----:B------:R-:W-:Y:S01]  /*ea60*/  IMAD.X R11, R42, 0x1, R65, P0 ;  /* 0x000000012a0b7824 */ /* 0x000fe200000e0641 */
[----:B------:R-:W-:Y:S02]  /*ea70*/  IADD3 R43, P2, P3, R46, R43, R50 ;  /* 0x0000002b2e2b7210 */ /* 0x000fe40007b5e032 */
        /* <DEDUP_REMOVED lines=10> */
[----:B------:R-:W-:-:S02]  /*eb20*/  IADD3.X R22, PT, PT, R51, R22, R45, P2, P3 ;  /* 0x0000001633167210 */ /* 0x000fc400017e642d */
        /* <DEDUP_REMOVED lines=9> */
[----:B------:R-:W-:Y:S02]  /*ebc0*/  IADD3.X R8, PT, PT, R45, R25, R8, P2, P3 ;  /* 0x000000192d087210 */ /* 0x000fe400017e6408 */
[----:B0-----:R-:W-:Y:S02]  /*ebd0*/  IADD3 R38, P0, P1, R46, UR4, R59 ;  /* 0x000000042e267c10 */ /* 0x001fe4000f91e03b */
[----:B------:R-:W-:-:S02]  /*ebe0*/  IADD3.X R28, PT, PT, R29, R7, R28, P5, P4 ;  /* 0x000000071d1c7210 */ /* 0x000fc40002fe841c */
[----:B------:R-:W-:Y:S02]  /*ebf0*/  IADD3.X R25, PT, PT, R51, UR5, R8, P0, P1 ;  /* 0x0000000533197c10 */ /* 0x000fe400087e2408 */
[----:B------:R-:W-:Y:S02]  /*ec00*/  IADD3 R7, P0, PT, R38, R19, RZ ;  /* 0x0000001326077210 */ /* 0x000fe40007f1e0ff */
[C-C-:B------:R-:W-:Y:S02]  /*ec10*/  SHF.L.W.U32.HI R24, R14.reuse, 0x1f, R41.reuse ;  /* 0x0000001f0e187819 */ /* 0x140fe40000010e29 */
[----:B------:R-:W-:Y:S02]  /*ec20*/  SHF.L.W.U32.HI R41, R14, 0x18, R41 ;  /* 0x000000180e297819 */ /* 0x000fe40000010e29 */
[----:B------:R-:W-:Y:S01]  /*ec30*/  SHF.R.U32.HI R14, RZ, 0x7, R14 ;  /* 0x00000007ff0e7819 */ /* 0x000fe2000001160e */
[----:B------:R-:W-:Y:S01]  /*ec40*/  IMAD.X R8, R25, 0x1, R56, P0 ;  /* 0x0000000119087824 */ /* 0x000fe200000e0638 */
[----:B------:R-:W-:-:S02]  /*ec50*/  SHF.L.W.U32.HI R50, R51, 0x3, R46 ;  /* 0x0000000333327819 */ /* 0x000fc40000010e2e */
[----:B------:R-:W-:Y:S02]  /*ec60*/  LOP3.LUT R14, R14, R24, R41, 0x96, !PT ;  /* 0x000000180e0e7212 */ /* 0x000fe400078e9629 */
[C-C-:B------:R-:W-:Y:S02]  /*ec70*/  SHF.L.W.U32.HI R41, R46.reuse, 0xd, R51.reuse ;  /* 0x0000000d2e297819 */ /* 0x140fe40000010e33 */
[C-C-:B------:R-:W-:Y:S02]  /*ec80*/  SHF.R.U64 R60, R46.reuse, 0x6, R51.reuse ;  /* 0x000000062e3c7819 */ /* 0x140fe40000001233 */
        /* <DEDUP_REMOVED lines=13> */
[C-C-:B------:R-:W-:Y:S02]  /*ed60*/  SHF.L.W.U32.HI R46, R8.reuse, 0x12, R7.reuse ;  /* 0x00000012082e7819 */ /* 0x140fe40000010e07 */
[----:B------:R-:W-:-:S02]  /*ed70*/  SHF.L.W.U32.HI R51, R8, 0xe, R7 ;  /* 0x0000000e08337819 */ /* 0x000fc40000010e07 */
[----:B------:R-:W-:Y:S02]  /*ed80*/  SHF.L.W.U32.HI R50, R7, 0x17, R8 ;  /* 0x0000001707327819 */ /* 0x000fe40000010e08 */
[----:B------:R-:W-:Y:S02]  /*ed90*/  SHF.L.W.U32.HI R24, R55, 0x4, R10 ;  /* 0x0000000437187819 */ /* 0x000fe40000010e0a */
[C-C-:B------:R-:W-:Y:S02]  /*eda0*/  SHF.L.W.U32.HI R41, R10.reuse, 0x1e, R55.reuse ;  /* 0x0000001e0a297819 */ /* 0x140fe40000010e37 */
[----:B------:R-:W-:Y:S02]  /*edb0*/  SHF.L.W.U32.HI R45, R10, 0x19, R55 ;  /* 0x000000190a2d7819 */ /* 0x000fe40000010e37 */
[----:B------:R-:W-:Y:S02]  /*edc0*/  LOP3.LUT R57, R13, R7, R12, 0xb8, !PT ;  /* 0x000000070d397212 */ /* 0x000fe400078eb80c */
[----:B------:R-:W-:-:S02]  /*edd0*/  LOP3.LUT R68, R19, R68, R10, 0xe8, !PT ;  /* 0x0000004413447212 */ /* 0x000fc400078ee80a */
[----:B------:R-:W-:Y:S02]  /*ede0*/  LOP3.LUT R50, R50, R46, R51, 0x96, !PT ;  /* 0x0000002e32327212 */ /* 0x000fe400078e9633 */
[----:B------:R-:W-:Y:S02]  /*edf0*/  LOP3.LUT R58, R45, R24, R41, 0x96, !PT ;  /* 0x000000182d3a7212 */ /* 0x000fe400078e9629 */
[----:B------:R-:W-:Y:S02]  /*ee00*/  IADD3 R51, P2, P3, R54, R57, R6 ;  /* 0x0000003936337210 */ /* 0x000fe40007b5e006 */
[----:B------:R-:W-:Y:S02]  /*ee10*/  IADD3 R67, P0, P1, R67, R52, R68 ;  /* 0x0000003443437210 */ /* 0x000fe4000791e044 */
[----:B------:R-:W-:Y:S02]  /*ee20*/  SHF.L.W.U32.HI R24, R40, 0xd, R29 ;  /* 0x0000000d28187819 */ /* 0x000fe40000010e1d */
[----:B------:R-:W-:-:S02]  /*ee30*/  SHF.L.W.U32.HI R45, R29, 0x3, R40 ;  /* 0x000000031d2d7819 */ /* 0x000fc40000010e28 */
[----:B------:R-:W-:Y:S02]  /*ee40*/  SHF.R.U64 R57, R40, 0x6, R29 ;  /* 0x0000000628397819 */ /* 0x000fe4000000121d */
[----:B------:R-:W-:Y:S02]  /*ee50*/  LOP3.LUT R65, R56, R65, R55, 0xe8, !PT ;  /* 0x0000004138417212 */ /* 0x000fe400078ee837 */
[----:B------:R-:W-:Y:S02]  /*ee60*/  LOP3.LUT R46, R4, R8, R11, 0xb8, !PT ;  /* 0x00000008042e7212 */ /* 0x000fe400078eb80b */
[----:B------:R-:W-:Y:S02]  /*ee70*/  LOP3.LUT R57, R57, R24, R45, 0x96, !PT ;  /* 0x0000001839397212 */ /* 0x000fe400078e962d */
[----:B------:R-:W-:Y:S02]  /*ee80*/  IADD3.X R74, PT, PT, R74, R58, R65, P0, P1 ;  /* 0x0000003a4a4a7210 */ /* 0x000fe400007e2441 */
[----:B------:R-:W-:-:S02]  /*ee90*/  IADD3.X R24, PT, PT, R50, R46, R9, P2, P3 ;  /* 0x0000002e32187210 */ /* 0x000fc400017e6409 */
[C---:B------:R-:W-:Y:S02]  /*eea0*/  IADD3 R45, P0, P1, R40.reuse, UR6, R51 ;  /* 0x00000006282d7c10 */ /* 0x040fe4000f91e033 */
[C---:B------:R-:W-:Y:S02]  /*eeb0*/  SHF.L.W.U32.HI R6, R29.reuse, 0xd, R40 ;  /* 0x0000000d1d067819 */ /* 0x040fe40000010e28 */
[--C-:B------:R-:W-:Y:S02]  /*eec0*/  SHF.L.W.U32.HI R41, R40, 0x3, R29.reuse ;  /* 0x0000000328297819 */ /* 0x100fe40000010e1d */
[----:B------:R-:W-:Y:S01]  /*eed0*/  IADD3.X R40, PT, PT, R29, UR7, R24, P0, P1 ;  /* 0x000000071d287c10 */ /* 0x000fe200087e2418 */
[----:B------:R-:W0:Y:S01]  /*eee0*/  LDCU.128 UR4, c[0x3][0x5230] ;  /* 0x00ca4600ff0477ac */ /* 0x000e220008000c00 */
[----:B------:R-:W-:Y:S02]  /*eef0*/  SHF.R.U32.HI R54, RZ, 0x6, R29 ;  /* 0x00000006ff367819 */ /* 0x000fe4000001161d */
[----:B------:R-:W-:-:S02]  /*ef00*/  IADD3 R24, P1, PT, R45, R10, RZ ;  /* 0x0000000a2d187210 */ /* 0x000fc40007f3e0ff */
[----:B------:R-:W-:Y:S02]  /*ef10*/  LOP3.LUT R54, R54, R6, R41, 0x96, !PT ;  /* 0x0000000636367212 */ /* 0x000fe400078e9629 */
[----:B------:R-:W-:Y:S01]  /*ef20*/  LOP3.LUT R52, R10, R19, R67, 0xe8, !PT ;  /* 0x000000130a347212 */ /* 0x000fe200078ee843 */
[----:B------:R-:W-:Y:S01]  /*ef30*/  IMAD.X R19, R40, 0x1, R55, P1 ;  /* 0x0000000128137824 */ /* 0x000fe200008e0637 */
[----:B------:R-:W-:Y:S02]  /*ef40*/  SHF.L.W.U32.HI R6, R67, 0x4, R74 ;  /* 0x0000000443067819 */ /* 0x000fe40000010e4a */
[C-C-:B------:R-:W-:Y:S02]  /*ef50*/  SHF.L.W.U32.HI R9, R74.reuse, 0x1e, R67.reuse ;  /* 0x0000001e4a097819 */ /* 0x140fe40000010e43 */
[----:B------:R-:W-:Y:S02]  /*ef60*/  SHF.L.W.U32.HI R46, R74, 0x19, R67 ;  /* 0x000000194a2e7819 */ /* 0x000fe40000010e43 */
[----:B------:R-:W-:-:S02]  /*ef70*/  IADD3 R41, P0, PT, R33, R60, RZ ;  /* 0x0000003c21297210 */ /* 0x000fc40007f1e0ff */
        /* <DEDUP_REMOVED lines=12> */
[----:B------:R-:W-:Y:S02]  /*f040*/  SHF.L.W.U32.HI R46, R19, 0xe, R24 ;  /* 0x0000000e132e7819 */ /* 0x000fe40000010e18 */
[----:B------:R-:W-:Y:S02]  /*f050*/  SHF.L.W.U32.HI R31, R24, 0x17, R19 ;  /* 0x00000017181f7819 */ /* 0x000fe40000010e13 */
[----:B------:R-:W-:Y:S02]  /*f060*/  LOP3.LUT R52, R12, R24, R7, 0xb8, !PT ;  /* 0x000000180c347212 */ /* 0x000fe400078eb807 */
[----:B------:R-:W-:Y:S02]  /*f070*/  IADD3.X R6, PT, PT, R42, R6, R9, P1, P2 ;  /* 0x000000062a067210 */ /* 0x000fe40000fe4409 */
[----:B------:R-:W-:Y:S02]  /*f080*/  LOP3.LUT R46, R31, R29, R46, 0x96, !PT ;  /* 0x0000001d1f2e7212 */ /* 0x000fe400078e962e */
[----:B------:R-:W-:-:S02]  /*f090*/  IADD3 R52, P2, P3, R50, R52, R13 ;  /* 0x0000003432347210 */ /* 0x000fc40007b5e00d */
[----:B------:R-:W-:Y:S01]  /*f0a0*/  LOP3.LUT R31, R11, R19, R8, 0xb8, !PT ;  /* 0x000000130b1f7212 */ /* 0x000fe200078eb808 */
[----:B------:R-:W-:Y:S01]  /*f0b0*/  IMAD.X R56, R26, 0x1, R59, P0 ;  /* 0x000000011a387824 */ /* 0x000fe200000e063b */
[----:B------:R-:W-:Y:S02]  /*f0c0*/  IADD3 R9, P1, PT, R20, R57, RZ ;  /* 0x0000003914097210 */ /* 0x000fe40007f3e0ff */
[----:B------:R-:W-:Y:S02]  /*f0d0*/  SHF.L.W.U32.HI R13, R33, 0x4, R6 ;  /* 0x00000004210d7819 */ /* 0x000fe40000010e06 */
[C-C-:B------:R-:W-:Y:S02]  /*f0e0*/  SHF.L.W.U32.HI R20, R6.reuse, 0x1e, R33.reuse ;  /* 0x0000001e06147819 */ /* 0x140fe40000010e21 */
[----:B------:R-:W-:Y:S02]  /*f0f0*/  SHF.L.W.U32.HI R29, R6, 0x19, R33 ;  /* 0x00000019061d7819 */ /* 0x000fe40000010e21 */
[----:B------:R-:W-:-:S02]  /*f100*/  IADD3.X R4, PT, PT, R46, R31, R4, P2, P3 ;  /* 0x0000001f2e047210 */ /* 0x000fc400017e6404 */
[----:B0-----:R-:W-:Y:S02]  /*f110*/  IADD3 R52, P0, P2, R41, UR4, R52 ;  /* 0x0000000429347c10 */ /* 0x001fe4000fa1e034 */
[----:B------:R-:W-:Y:S02]  /*f120*/  LOP3.LUT R42, R29, R13, R20, 0x96, !PT ;  /* 0x0000000d1d2a7212 */ /* 0x000fe400078e9614 */
[----:B------:R-:W-:Y:S02]  /*f130*/  IADD3.X R13, PT, PT, R56, UR5, R4, P0, P2 ;  /* 0x00000005380d7c10 */ /* 0x000fe400087e4404 */
[----:B------:R-:W-:Y:S01]  /*f140*/  IADD3 R20, P0, PT, R52, R67, RZ ;  /* 0x0000004334147210 */ /* 0x000fe20007f1e0ff */
[----:B------:R-:W-:Y:S01]  /*f150*/  IMAD.X R4, R15, 0x1, R54, P1 ;  /* 0x000000010f047824 */ /* 0x000fe200008e0636 */
[----:B------:R-:W-:Y:S02]  /*f160*/  SHF.L.W.U32.HI R26, R6, 0x4, R33 ;  /* 0x00000004061a7819 */ /* 0x000fe40000010e21 */
[----:B------:R-:W-:Y:S01]  /*f170*/  SHF.L.W.U32.HI R29, R33, 0x1e, R6 ;  /* 0x0000001e211d7819 */ /* 0x000fe20000010e06 */
[----:B------:R-:W-:Y:S01]  /*f180*/  IMAD.X R15, R13, 0x1, R74, P0 ;  /* 0x000000010d0f7824 */ /* 0x000fe200000e064a */
[----:B------:R-:W-:-:S02]  /*f190*/  SHF.L.W.U32.HI R31, R33, 0x19, R6 ;  /* 0x00000019211f7819 */ /* 0x000fc40000010e06 */
[----:B------:R-:W-:Y:S02]  /*f1a0*/  LOP3.LUT R51, R67, R10, R33, 0xe8, !PT ;  /* 0x0000000a43337212 */ /* 0x000fe400078ee821 */
[----:B------:R-:W-:Y:S02]  /*f1b0*/  LOP3.LUT R29, R31, R26, R29, 0x96, !PT ;  /* 0x0000001a1f1d7212 */ /* 0x000fe400078e961d */
[----:B------:R-:W-:Y:S02]  /*f1c0*/  IADD3 R42, P0, P1, R38, R42, R51 ;  /* 0x0000002a262a7210 */ /* 0x000fe4000791e033 */
[----:B------:R-:W-:Y:S02]  /*f1d0*/  LOP3.LUT R38, R74, R55, R6, 0xe8, !PT ;  /* 0x000000374a267212 */ /* 0x000fe400078ee806 */
[C-C-:B------:R-:W-:Y:S02]  /*f1e0*/  SHF.L.W.U32.HI R10, R20.reuse, 0x12, R15.reuse ;  /* 0x00000012140a7819 */ /* 0x140fe40000010e0f */
[----:B------:R-:W-:-:S02]  /*f1f0*/  SHF.L.W.U32.HI R31, R20, 0xe, R15 ;  /* 0x0000000e141f7819 */ /* 0x000fc40000010e0f */
[----:B------:R-:W-:Y:S02]  /*f200*/  SHF.L.W.U32.HI R26, R15, 0x17, R20 ;  /* 0x000000170f1a7819 */ /* 0x000fe40000010e14 */
[----:B------:R-:W-:Y:S02]  /*f210*/  IADD3.X R29, PT, PT, R25, R29, R38, P0, P1 ;  /* 0x0000001d191d7210 */ /* 0x000fe400007e2426 */
[----:B------:R-:W-:Y:S02]  /*f220*/  LOP3.LUT R50, R26, R10, R31, 0x96, !PT ;  /* 0x0000000a1a327212 */ /* 0x000fe400078e961f */
[C-C-:B------:R-:W-:Y:S02]  /*f230*/  SHF.L.W.U32.HI R26, R15.reuse, 0x12, R20.reuse ;  /* 0x000000120f1a7819 */ /* 0x140fe40000010e14 */
[----:B------:R-:W-:Y:S02]  /*f240*/  SHF.L.W.U32.HI R31, R15, 0xe, R20 ;  /* 0x0000000e0f1f7819 */ /* 0x000fe40000010e14 */
[----:B------:R-:W-:-:S02]  /*f250*/  SHF.L.W.U32.HI R38, R20, 0x17, R15 ;  /* 0x0000001714267819 */ /* 0x000fc40000010e0f */
[----:B------:R-:W-:Y:S02]  /*f260*/  LOP3.LUT R51, R7, R20, R24, 0xb8, !PT ;  /* 0x0000001407337212 */ /* 0x000fe400078eb818 */
[----:B------:R-:W-:Y:S02]  /*f270*/  IADD3 R23, P2, P3, R41, R23, R16 ;  /* 0x0000001729177210 */ /* 0x000fe40007b5e010 */
[----:B------:R-:W-:Y:S02]  /*f280*/  LOP3.LUT R38, R38, R26, R31, 0x96, !PT ;  /* 0x0000001a26267212 */ /* 0x000fe400078e961f */
[----:B------:R-:W-:Y:S02]  /*f290*/  SHF.L.W.U32.HI R10, R42, 0x4, R29 ;  /* 0x000000042a0a7819 */ /* 0x000fe40000010e1d */
[C-C-:B------:R-:W-:Y:S02]  /*f2a0*/  SHF.L.W.U32.HI R25, R29.reuse, 0x1e, R42.reuse ;  /* 0x0000001e1d197819 */ /* 0x140fe40000010e2a */
[----:B------:R-:W-:-:S02]  /*f2b0*/  SHF.L.W.U32.HI R16, R29, 0x19, R42 ;  /* 0x000000191d107819 */ /* 0x000fc40000010e2a */
[----:B------:R-:W-:Y:S02]  /*f2c0*/  IADD3 R50, P4, P5, R50, R51, R12 ;  /* 0x0000003332327210 */ /* 0x000fe40007d9e00c */
[----:B------:R-:W-:Y:S02]  /*f2d0*/  LOP3.LUT R26, R8, R15, R19, 0xb8, !PT ;  /* 0x0000000f081a7212 */ /* 0x000fe400078eb813 */
[----:B------:R-:W-:Y:S02]  /*f2e0*/  IADD3.X R34, PT, PT, R56, R34, R49, P2, P3 ;  /* 0x0000002238227210 */ /* 0x000fe400017e6431 */
[----:B------:R-:W-:Y:S02]  /*f2f0*/  IADD3 R44, P0, P1, R9, R44, R53 ;  /* 0x0000002c092c7210 */ /* 0x000fe4000791e035 */
[----:B------:R-:W-:Y:S02]  /*f300*/  LOP3.LUT R49, R16, R10, R25, 0x96, !PT ;  /* 0x0000000a10317212 */ /* 0x000fe400078e9619 */
[----:B------:R-:W-:-:S02]  /*f310*/  IADD3.X R51, PT, PT, R38, R26, R11, P4, P5 ;  /* 0x0000001a26337210 */ /* 0x000fc400027ea40b */
[C-C-:B------:R-:W-:Y:S02]  /*f320*/  SHF.L.W.U32.HI R10, R41.reuse, 0xd, R56.reuse ;  /* 0x0000000d290a7819 */ /* 0x140fe40000010e38 */
[----:B------:R-:W-:Y:S02]  /*f330*/  SHF.L.W.U32.HI R25, R56, 0x3, R41 ;  /* 0x0000000338197819 */ /* 0x000fe40000010e29 */
[----:B------:R-:W-:Y:S02]  /*f340*/  SHF.R.U64 R53, R41, 0x6, R56 ;  /* 0x0000000629357819 */ /* 0x000fe40000001238 */
[----:B------:R-:W-:Y:S02]  /*f350*/  IADD3 R50, P4, P5, R9, UR6, R50 ;  /* 0x0000000609327c10 */ /* 0x000fe4000fd9e032 */
[----:B------:R-:W-:Y:S02]  /*f360*/  SHF.L.W.U32.HI R12, R29, 0x4, R42 ;  /* 0x000000041d0c7819 */ /* 0x000fe40000010e2a */
[----:B------:R-:W-:-:S02]  /*f370*/  SHF.L.W.U32.HI R31, R42, 0x1e, R29 ;  /* 0x0000001e2a1f7819 */ /* 0x000fc40000010e1d */
[----:B------:R-:W-:Y:S02]  /*f380*/  SHF.L.W.U32.HI R16, R42, 0x19, R29 ;  /* 0x000000192a107819 */ /* 0x000fe40000010e1d */
[----:B------:R-:W-:Y:S02]  /*f390*/  LOP3.LUT R46, R33, R67, R42, 0xe8, !PT ;  /* 0x00000043212e7212 */ /* 0x000fe400078ee82a */
[----:B------:R-:W-:Y:S02]  /*f3a0*/  LOP3.LUT R53, R53, R10, R25, 0x96, !PT ;  /* 0x0000000a35357212 */ /* 0x000fe400078e9619 */
[----:B------:R-:W-:Y:S01]  /*f3b0*/  IADD3.X R51, PT, PT, R4, UR7, R51, P4, P5 ;  /* 0x0000000704337c10 */ /* 0x000fe2000a7ea433 */
[----:B------:R-:W0:Y:S01]  /*f3c0*/  LDCU.128 UR4, c[0x3][0x5240] ;  /* 0x00ca4800ff0477ac */ /* 0x000e220008000c00 */
[----:B------:R-:W-:Y:S02]  /*f3d0*/  IADD3 R25, P4, PT, R50, R33, RZ ;  /* 0x0000002132197210 */ /* 0x000fe40007f9e0ff */
[----:B------:R-:W-:-:S02]  /*f3e0*/  LOP3.LUT R12, R16, R12, R31, 0x96, !PT ;  /* 0x0000000c100c7212 */ /* 0x000fc400078e961f */
[----:B------:R-:W-:Y:S02]  /*f3f0*/  IADD3 R31, P3, P2, R45, R49, R46 ;  /* 0x000000312d1f7210 */ /* 0x000fe40007a7e02e */
[----:B------:R-:W-:Y:S01]  /*f400*/  LOP3.LUT R11, R6, R74, R29, 0xe8, !PT ;  /* 0x0000004a060b7212 */ /* 0x000fe200078ee81d */
[----:B------:R-:W-:Y:S01]  /*f410*/  IMAD.X R26, R51, 0x1, R6, P4 ;  /* 0x00000001331a7824 */ /* 0x000fe200020e0606 */
[----:B------:R-:W-:Y:S02]  /*f420*/  SHF.L.W.U32.HI R10, R56, 0xd, R41 ;  /* 0x0000000d380a7819 */ /* 0x000fe40000010e29 */
[--C-:B------:R-:W-:Y:S02]  /*f430*/  SHF.L.W.U32.HI R41, R41, 0x3, R56.reuse ;  /* 0x0000000329297819 */ /* 0x100fe40000010e38 */
[----:B------:R-:W-:Y:S02]  /*f440*/  SHF.R.U32.HI R46, RZ, 0x6, R56 ;  /* 0x00000006ff2e7819 */ /* 0x000fe40000011638 */
[----:B------:R-:W-:-:S02]  /*f450*/  IADD3.X R40, PT, PT, R40, R12, R11, P3, P2 ;  /* 0x0000000c28287210 */ /* 0x000fc40001fe440b */
[----:B------:R-:W-:Y:S02]  /*f460*/  LOP3.LUT R46, R46, R10, R41, 0x96, !PT ;  /* 0x0000000a2e2e7212 */ /* 0x000fe400078e9629 */
[C-C-:B------:R-:W-:Y:S02]  /*f470*/  SHF.L.W.U32.HI R16, R25.reuse, 0x12, R26.reuse ;  /* 0x0000001219107819 */ /* 0x140fe40000010e1a */
[----:B------:R-:W-:Y:S02]  /*f480*/  SHF.L.W.U32.HI R41, R25, 0xe, R26 ;  /* 0x0000000e19297819 */ /* 0x000fe40000010e1a */
[----:B------:R-:W-:Y:S02]  /*f490*/  SHF.L.W.U32.HI R38, R26, 0x17, R25 ;  /* 0x000000171a267819 */ /* 0x000fe40000010e19 */
[----:B------:R-:W-:Y:S02]  /*f4a0*/  SHF.L.W.U32.HI R10, R31, 0x4, R40 ;  /* 0x000000041f0a7819 */ /* 0x000fe40000010e28 */
[----:B------:R-:W-:-:S02]  /*f4b0*/  SHF.L.W.U32.HI R11, R40, 0x1e, R31 ;  /* 0x0000001e280b7819 */ /* 0x000fc40000010e1f */
[----:B------:R-:W-:Y:S02]  /*f4c0*/  SHF.L.W.U32.HI R12, R40, 0x19, R31 ;  /* 0x00000019280c7819 */ /* 0x000fe40000010e1f */
[----:B------:R-:W-:Y:S02]  /*f4d0*/  LOP3.LUT R41, R38, R16, R41, 0x96, !PT ;  /* 0x0000001026297212 */ /* 0x000fe400078e9629 */
[----:B------:R-:W-:Y:S02]  /*f4e0*/  LOP3.LUT R45, R12, R10, R11, 0x96, !PT ;  /* 0x0000000a0c2d7212 */ /* 0x000fe400078e960b */
[----:B------:R-:W-:Y:S02]  /*f4f0*/  LOP3.LUT R38, R42, R33, R31, 0xe8, !PT ;  /* 0x000000212a267212 */ /* 0x000fe400078ee81f */
[----:B------:R-:W-:Y:S02]  /*f500*/  SHF.L.W.U32.HI R16, R25, 0x17, R26 ;  /* 0x0000001719107819 */ /* 0x000fe40000010e1a */
[----:B------:R-:W-:-:S02]  /*f510*/  SHF.L.W.U32.HI R12, R26, 0x12, R25 ;  /* 0x000000121a0c7819 */ /* 0x000fc40000010e19 */
[----:B------:R-:W-:-:S04]  /*f520*/  SHF.L.W.U32.HI R33, R26, 0xe, R25 ;  /* 0x0000000e1a217819 */ /* 0x000fc80000010e19 */
[----:B------:R-:W-:Y:S02]  /*f530*/  LOP3.LUT R12, R16, R12, R33, 0x96, !PT ;  /* 0x0000000c100c7212 */ /* 0x000fe400078e9621 */
[----:B------:R-:W2:Y:S01]  /*f540*/  LDL.U16 R16, [R1+0x256] ;  /* 0x0002560001107983 */ /* 0x000ea20000100400 */
[----:B------:R-:W-:Y:S02]  /*f550*/  IADD3 R48, P2, PT, R48, R53, RZ ;  /* 0x0000003530307210 */ /* 0x000fe40007f5e0ff */
[----:B------:R-:W-:-:S03]  /*f560*/  IADD3.X R30, PT, PT, R4, R5, R30, P0, P1 ;  /* 0x00000005041e7210 */ /* 0x000fc600007e241e */
[----:B------:R-:W-:Y:S01]  /*f570*/  IMAD.X R35, R35, 0x1, R46, P2 ;  /* 0x0000000123237824 */ /* 0x000fe200010e062e */
[----:B------:R-:W-:Y:S02]  /*f580*/  LOP3.LUT R46, R24, R25, R20, 0xb8, !PT ;  /* 0x00000019182e7212 */ /* 0x000fe400078eb814 */
[----:B------:R-:W-:Y:S02]  /*f590*/  IADD3 R38, P0, P1, R52, R45, R38 ;  /* 0x0000002d34267210 */ /* 0x000fe4000791e026 */
[----:B------:R-:W-:Y:S02]  /*f5a0*/  SHF.L.W.U32.HI R5, R40, 0x4, R31 ;  /* 0x0000000428057819 */ /* 0x000fe40000010e1f */
[C-C-:B------:R-:W-:Y:S02]  /*f5b0*/  SHF.L.W.U32.HI R10, R31.reuse, 0x1e, R40.reuse ;  /* 0x0000001e1f0a7819 */ /* 0x140fe40000010e28 */
[----:B------:R-:W-:Y:S02]  /*f5c0*/  SHF.L.W.U32.HI R11, R31, 0x19, R40 ;  /* 0x000000191f0b7819 */ /* 0x000fe40000010e28 */
[----:B------:R-:W-:-:S02]  /*f5d0*/  IADD3 R45, P2, P3, R41, R46, R7 ;  /* 0x0000002e292d7210 */ /* 0x000fc40007b5e007 */
[----:B------:R-:W-:Y:S02]  /*f5e0*/  LOP3.LUT R7, R19, R26, R15, 0xb8, !PT ;  /* 0x0000001a13077212 */ /* 0x000fe400078eb80f */
[----:B------:R-:W-:Y:S02]  /*f5f0*/  LOP3.LUT R11, R11, R5, R10, 0x96, !PT ;  /* 0x000000050b0b7212 */ /* 0x000fe400078e960a */
[C-C-:B------:R-:W-:Y:S02]  /*f600*/  SHF.L.W.U32.HI R5, R9.reuse, 0xd, R4.reuse ;  /* 0x0000000d09057819 */ /* 0x140fe40000010e04 */
[----:B------:R-:W-:Y:S02]  /*f610*/  SHF.L.W.U32.HI R10, R4, 0x3, R9 ;  /* 0x00000003040a7819 */ /* 0x000fe40000010e09 */
[----:B------:R-:W-:Y:S02]  /*f620*/  SHF.R.U64 R53, R9, 0x6, R4 ;  /* 0x0000000609357819 */ /* 0x000fe40000001204 */
[----:B------:R-:W-:-:S02]  /*f630*/  LOP3.LUT R6, R29, R6, R40, 0xe8, !PT ;  /* 0x000000061d067212 */ /* 0x000fc400078ee828 */
[----:B------:R-:W-:Y:S02]  /*f640*/  IADD3.X R12, PT, PT, R12, R7, R8, P2, P3 ;  /* 0x000000070c0c7210 */ /* 0x000fe400017e6408 */
[----:B0-----:R-:W-:Y:S02]  /*f650*/  IADD3 R45, P2, P3, R48, UR4, R45 ;  /* 0x00000004302d7c10 */ /* 0x001fe4000fb5e02d */
[----:B------:R-:W-:Y:S02]  /*f660*/  LOP3.LUT R53, R53, R5, R10, 0x96, !PT ;  /* 0x0000000535357212 */ /* 0x000fe400078e960a */
[----:B------:R-:W-:Y:S02]  /*f670*/  IADD3.X R33, PT, PT, R13, R11, R6, P0, P1 ;  /* 0x0000000b0d217210 */ /* 0x000fe400007e2406 */
[----:B------:R-:W-:Y:S02]  /*f680*/  IADD3.X R12, PT, PT, R35, UR5, R12, P2, P3 ;  /* 0x00000005230c7c10 */ /* 0x000fe400097e640c */
[----:B------:R-:W-:-:S02]  /*f690*/  IADD3 R5, P0, PT, R45, R42, RZ ;  /* 0x0000002a2d057210 */ /* 0x000fc40007f1e0ff */
[----:B------:R-:W-:Y:S02]  /*f6a0*/  SHF.L.W.U32.HI R6, R4, 0xd, R9 ;  /* 0x0000000d04067819 */ /* 0x000fe40000010e09 */
[--C-:B------:R-:W-:Y:S02]  /*f6b0*/  SHF.L.W.U32.HI R7, R9, 0x3, R4.reuse ;  /* 0x0000000309077819 */ /* 0x100fe40000010e04 */
[----:B------:R-:W-:Y:S01]  /*f6c0*/  SHF.R.U32.HI R13, RZ, 0x6, R4 ;  /* 0x00000006ff0d7819 */ /* 0x000fe20000011604 */
[----:B------:R-:W-:Y:S01]  /*f6d0*/  IMAD.X R4, R12, 0x1, R29, P0 ;  /* 0x000000010c047824 */ /* 0x000fe200000e061d */
        /* <DEDUP_REMOVED lines=8> */
[----:B------:R-:W-:-:S02]  /*f760*/  SHF.L.W.U32.HI R6, R33, 0x4, R38 ;  /* 0x0000000421067819 */ /* 0x000fc40000010e26 */
[C-C-:B------:R-:W-:Y:S02]  /*f770*/  SHF.L.W.U32.HI R7, R38.reuse, 0x1e, R33.reuse ;  /* 0x0000001e26077819 */ /* 0x140fe40000010e21 */
[----:B------:R-:W-:Y:S02]  /*f780*/  SHF.L.W.U32.HI R8, R38, 0x19, R33 ;  /* 0x0000001926087819 */ /* 0x000fe40000010e21 */
[----:B------:R-:W-:Y:S02]  /*f790*/  LOP3.LUT R42, R31, R42, R38, 0xe8, !PT ;  /* 0x0000002a1f2a7212 */ /* 0x000fe400078ee826 */
[----:B------:R-:W-:Y:S02]  /*f7a0*/  LOP3.LUT R46, R41, R11, R46, 0x96, !PT ;  /* 0x0000000b292e7212 */ /* 0x000fe400078e962e */
[C-C-:B------:R-:W-:Y:S02]  /*f7b0*/  SHF.L.W.U32.HI R9, R4.reuse, 0x12, R5.reuse ;  /* 0x0000001204097819 */ /* 0x140fe40000010e05 */
[----:B------:R-:W-:-:S02]  /*f7c0*/  SHF.L.W.U32.HI R10, R4, 0xe, R5 ;  /* 0x0000000e040a7819 */ /* 0x000fc40000010e05 */
[----:B------:R-:W-:Y:S02]  /*f7d0*/  SHF.L.W.U32.HI R11, R5, 0x17, R4 ;  /* 0x00000017050b7819 */ /* 0x000fe40000010e04 */
[----:B------:R-:W-:Y:S02]  /*f7e0*/  LOP3.LUT R13, R20, R5, R25, 0xb8, !PT ;  /* 0x00000005140d7212 */ /* 0x000fe400078eb819 */
[----:B------:R-:W-:Y:S02]  /*f7f0*/  LOP3.LUT R41, R8, R6, R7, 0x96, !PT ;  /* 0x0000000608297212 */ /* 0x000fe400078e9607 */
[----:B------:R-:W-:Y:S02]  /*f800*/  IADD3 R53, P0, PT, R18, R53, RZ ;  /* 0x0000003512357210 */ /* 0x000fe40007f1e0ff */
[----:B------:R-:W-:Y:S02]  /*f810*/  IADD3 R7, P1, P2, R50, R49, R42 ;  /* 0x0000003132077210 */ /* 0x000fe40007a3e02a */
[----:B------:R-:W-:-:S02]  /*f820*/  LOP3.LUT R42, R40, R29, R33, 0xe8, !PT ;  /* 0x0000001d282a7212 */ /* 0x000fc400078ee821 */
[----:B------:R-:W-:Y:S02]  /*f830*/  LOP3.LUT R10, R11, R9, R10, 0x96, !PT ;  /* 0x000000090b0a7212 */ /* 0x000fe400078e960a */
[----:B------:R-:W-:Y:S02]  /*f840*/  IADD3 R46, P3, P4, R46, R13, R24 ;  /* 0x0000000d2e2e7210 */ /* 0x000fe40007c7e018 */
[----:B------:R-:W-:Y:S01]  /*f850*/  LOP3.LUT R8, R15, R4, R26, 0xb8, !PT ;  /* 0x000000040f087212 */ /* 0x000fe200078eb81a */
[----:B------:R-:W-:Y:S01]  /*f860*/  IMAD.X R54, R27, 0x1, R54, P0 ;  /* 0x000000011b367824 */ /* 0x000fe200000e0636 */
[----:B------:R-:W-:Y:S02]  /*f870*/  IADD3.X R42, PT, PT, R51, R41, R42, P1, P2 ;  /* 0x00000029332a7210 */ /* 0x000fe40000fe442a */
[----:B------:R-:W-:Y:S02]  /*f880*/  IADD3.X R41, PT, PT, R10, R8, R19, P3, P4 ;  /* 0x000000080a297210 */ /* 0x000fe40001fe8413 */
[----:B------:R-:W-:-:S02]  /*f890*/  IADD3 R46, P0, P1, R53, UR6, R46 ;  /* 0x00000006352e7c10 */ /* 0x000fc4000f91e02e */
[----:B------:R-:W-:Y:S02]  /*f8a0*/  SHF.L.W.U32.HI R8, R7, 0x4, R42 ;  /* 0x0000000407087819 */ /* 0x000fe40000010e2a */
[----:B------:R-:W-:Y:S01]  /*f8b0*/  IADD3.X R41, PT, PT, R54, UR7, R41, P0, P1 ;  /* 0x0000000736297c10 */ /* 0x000fe200087e2429 */
[----:B------:R-:W0:Y:S01]  /*f8c0*/  LDCU.128 UR4, c[0x3][0x5250] ;  /* 0x00ca4a00ff0477ac */ /* 0x000e220008000c00 */
[C-C-:B------:R-:W-:Y:S02]  /*f8d0*/  SHF.L.W.U32.HI R11, R42.reuse, 0x1e, R7.reuse ;  /* 0x0000001e2a0b7819 */ /* 0x140fe40000010e07 */
[----:B------:R-:W-:Y:S02]  /*f8e0*/  SHF.L.W.U32.HI R13, R42, 0x19, R7 ;  /* 0x000000192a0d7819 */ /* 0x000fe40000010e07 */
[----:B------:R-:W-:Y:S02]  /*f8f0*/  IADD3 R10, P0, PT, R46, R31, RZ ;  /* 0x0000001f2e0a7210 */ /* 0x000fe40007f1e0ff */
[----:B------:R-:W-:-:S02]  /*f900*/  SHF.L.W.U32.HI R6, R48, 0xd, R35 ;  /* 0x0000000d30067819 */ /* 0x000fc40000010e23 */
[----:B------:R-:W-:Y:S02]  /*f910*/  SHF.L.W.U32.HI R9, R35, 0x3, R48 ;  /* 0x0000000323097819 */ /* 0x000fe40000010e30 */
[----:B------:R-:W-:Y:S02]  /*f920*/  SHF.R.U64 R52, R48, 0x6, R35 ;  /* 0x0000000630347819 */ /* 0x000fe40000001223 */
[----:B------:R-:W-:Y:S01]  /*f930*/  LOP3.LUT R27, R13, R8, R11, 0x96, !PT ;  /* 0x000000080d1b7212 */ /* 0x000fe200078e960b */
[----:B------:R-:W-:Y:S01]  /*f940*/  IMAD.X R11, R41, 0x1, R40, P0 ;  /* 0x00000001290b7824 */ /* 0x000fe200000e0628 */
[----:B------:R-:W-:Y:S02]  /*f950*/  LOP3.LUT R52, R52, R6, R9, 0x96, !PT ;  /* 0x0000000634347212 */ /* 0x000fe400078e9609 */
[----:B------:R-:W-:Y:S02]  /*f960*/  SHF.L.W.U32.HI R6, R35, 0xd, R48 ;  /* 0x0000000d23067819 */ /* 0x000fe40000010e30 */
[----:B------:R-:W-:-:S02]  /*f970*/  SHF.L.W.U32.HI R9, R48, 0x3, R35 ;  /* 0x0000000330097819 */ /* 0x000fc40000010e23 */
[----:B------:R-:W-:Y:S02]  /*f980*/  SHF.R.U32.HI R50, RZ, 0x6, R35 ;  /* 0x00000006ff327819 */ /* 0x000fe40000011623 */
[----:B------:R-:W-:Y:S02]  /*f990*/  SHF.L.W.U32.HI R13, R10, 0x12, R11 ;  /* 0x000000120a0d7819 */ /* 0x000fe40000010e0b */
[----:B------:R-:W-:Y:S02]  /*f9a0*/  LOP3.LUT R50, R50, R6, R9, 0x96, !PT ;  /* 0x0000000632327212 */ /* 0x000fe400078e9609 */
[----:B------:R-:W-:Y:S02]  /*f9b0*/  SHF.L.W.U32.HI R18, R10, 0xe, R11 ;  /* 0x0000000e0a127819 */ /* 0x000fe40000010e0b */
[----:B------:R-:W-:Y:S02]  /*f9c0*/  SHF.L.W.U32.HI R19, R11, 0x17, R10 ;  /* 0x000000170b137819 */ /* 0x000fe40000010e0a */
[----:B------:R-:W-:-:S02]  /*f9d0*/  LOP3.LUT R24, R38, R31, R7, 0xe8, !PT ;  /* 0x0000001f26187212 */ /* 0x000fc400078ee807 */
[----:B------:R-:W-:Y:S02]  /*f9e0*/  SHF.L.W.U32.HI R6, R42, 0x4, R7 ;  /* 0x000000042a067819 */ /* 0x000fe40000010e07 */
[C-C-:B------:R-:W-:Y:S02]  /*f9f0*/  SHF.L.W.U32.HI R9, R7.reuse, 0x1e, R42.reuse ;  /* 0x0000001e07097819 */ /* 0x140fe40000010e2a */
[----:B------:R-:W-:Y:S02]  /*fa00*/  SHF.L.W.U32.HI R8, R7, 0x19, R42 ;  /* 0x0000001907087819 */ /* 0x000fe40000010e2a */
[----:B------:R-:W-:Y:S02]  /*fa10*/  IADD3 R52, P0, PT, R39, R52, RZ ;  /* 0x0000003427347210 */ /* 0x000fe40007f1e0ff */
[----:B------:R-:W-:Y:S02]  /*fa20*/  LOP3.LUT R13, R19, R13, R18, 0x96, !PT ;  /* 0x0000000d130d7212 */ /* 0x000fe400078e9612 */
[----:B------:R-:W-:-:S02]  /*fa30*/  LOP3.LUT R29, R8, R6, R9, 0x96, !PT ;  /* 0x00000006081d7212 */ /* 0x000fc400078e9609 */
[----:B------:R-:W-:Y:S02]  /*fa40*/  IADD3 R24, P1, P2, R45, R27, R24 ;  /* 0x0000001b2d187210 */ /* 0x000fe40007a3e018 */
[----:B------:R-:W-:Y:S02]  /*fa50*/  LOP3.LUT R19, R33, R40, R42, 0xe8, !PT ;  /* 0x0000002821137212 */ /* 0x000fe400078ee82a */
[C-C-:B------:R-:W-:Y:S02]  /*fa60*/  SHF.L.W.U32.HI R6, R11.reuse, 0x12, R10.reuse ;  /* 0x000000120b067819 */ /* 0x140fe40000010e0a */
[----:B------:R-:W-:Y:S02]  /*fa70*/  SHF.L.W.U32.HI R9, R11, 0xe, R10 ;  /* 0x0000000e0b097819 */ /* 0x000fe40000010e0a */
[----:B------:R-:W-:Y:S02]  /*fa80*/  SHF.L.W.U32.HI R8, R10, 0x17, R11 ;  /* 0x000000170a087819 */ /* 0x000fe40000010e0b */
[----:B------:R-:W-:Y:S01]  /*fa90*/  LOP3.LUT R31, R25, R10, R5, 0xb8, !PT ;  /* 0x0000000a191f7212 */ /* 0x000fe200078eb805 */
[----:B------:R-:W-:Y:S01]  /*faa0*/  IMAD.X R49, R21, 0x1, R50, P0 ;  /* 0x0000000115317824 */ /* 0x000fe200000e0632 */
[----:B------:R-:W-:-:S02]  /*fab0*/  IADD3.X R19, PT, PT, R12, R29, R19, P1, P2 ;  /* 0x0000001d0c137210 */ /* 0x000fc40000fe4413 */
[----:B------:R-:W-:Y:S02]  /*fac0*/  LOP3.LUT R18, R8, R6, R9, 0x96, !PT ;  /* 0x0000000608127212 */ /* 0x000fe400078e9609 */
[----:B------:R-:W-:Y:S02]  /*fad0*/  IADD3 R31, P0, P1, R13, R31, R20 ;  /* 0x0000001f0d1f7210 */ /* 0x000fe4000791e014 */
[----:B------:R-:W-:Y:S02]  /*fae0*/  LOP3.LUT R40, R26, R11, R4, 0xb8, !PT ;  /* 0x0000000b1a287212 */ /* 0x000fe400078eb804 */
[----:B------:R-:W-:Y:S02]  /*faf0*/  SHF.L.W.U32.HI R8, R24, 0x4, R19 ;  /* 0x0000000418087819 */ /* 0x000fe40000010e13 */
[----:B------:R-:W-:Y:S02]  /*fb00*/  IADD3.X R40, PT, PT, R18, R40, R15, P0, P1 ;  /* 0x0000002812287210 */ /* 0x000fe400007e240f */
[----:B------:R-:W-:-:S02]  /*fb10*/  SHF.L.W.U32.HI R13, R19, 0x1e, R24 ;  /* 0x0000001e130d7819 */ /* 0x000fc40000010e18 */
[----:B------:R-:W-:Y:S02]  /*fb20*/  SHF.L.W.U32.HI R12, R19, 0x19, R24 ;  /* 0x00000019130c7819 */ /* 0x000fe40000010e18 */
[----:B0-----:R-:W-:Y:S02]  /*fb30*/  IADD3 R31, P0, P1, R52, UR4, R31 ;  /* 0x00000004341f7c10 */ /* 0x001fe4000f91e01f */
[----:B------:R-:W-:Y:S02]  /*fb40*/  LOP3.LUT R29, R12, R8, R13, 0x96, !PT ;  /* 0x000000080c1d7212 */ /* 0x000fe400078e960d */
[----:B------:R-:W-:Y:S02]  /*fb50*/  IADD3.X R40, PT, PT, R49, UR5, R40, P0, P1 ;  /* 0x0000000531287c10 */ /* 0x000fe400087e2428 */
[----:B------:R-:W-:Y:S02]  /*fb60*/  SHF.L.W.U32.HI R6, R53, 0xd, R54 ;  /* 0x0000000d35067819 */ /* 0x000fe40000010e36 */
[----:B------:R-:W-:-:S02]  /*fb70*/  SHF.L.W.U32.HI R9, R54, 0x3, R53 ;  /* 0x0000000336097819 */ /* 0x000fc40000010e35 */
[----:B------:R-:W-:Y:S02]  /*fb80*/  SHF.R.U64 R50, R53, 0x6, R54 ;  /* 0x0000000635327819 */ /* 0x000fe40000001236 */
[----:B------:R-:W-:Y:S02]  /*fb90*/  IADD3 R8, P0, PT, R31, R38, RZ ;  /* 0x000000261f087210 */ /* 0x000fe40007f1e0ff */
[----:B------:R-:W-:-:S03]  /*fba0*/  LOP3.LUT R50, R50, R6, R9, 0x96, !PT ;  /* 0x0000000632327212 */ /* 0x000fc600078e9609 */
[----:B------:R-:W-:Y:S01]  /*fbb0*/  IMAD.X R9, R40, 0x1, R33, P0 ;  /* 0x0000000128097824 */ /* 0x000fe200000e0621 */
[----:B------:R-:W-:Y:S02]  /*fbc0*/  SHF.L.W.U32.HI R12, R19, 0x4, R24 ;  /* 0x00000004130c7819 */ /* 0x000fe40000010e18 */
[C-C-:B------:R-:W-:Y:S02]  /*fbd0*/  SHF.L.W.U32.HI R15, R24.reuse, 0x1e, R19.reuse ;  /* 0x0000001e180f7819 */ /* 0x140fe40000010e13 */
[----:B------:R-:W-:Y:S02]  /*fbe0*/  SHF.L.W.U32.HI R18, R24, 0x19, R19 ;  /* 0x0000001918127819 */ /* 0x000fe40000010e13 */
[----:B------:R-:W-:Y:S02]  /*fbf0*/  SHF.L.W.U32.HI R6, R54, 0xd, R53 ;  /* 0x0000000d36067819 */ /* 0x000fe40000010e35 */
[--C-:B------:R-:W-:Y:S02]  /*fc00*/  SHF.L.W.U32.HI R13, R53, 0x3, R54.reuse ;  /* 0x00000003350d7819 */ /* 0x100fe40000010e36 */
[----:B------:R-:W-:-:S02]  /*fc10*/  SHF.R.U32.HI R45, RZ, 0x6, R54 ;  /* 0x00000006ff2d7819 */ /* 0x000fc40000011636 */
        /* <DEDUP_REMOVED lines=8> */
[C-C-:B------:R-:W-:Y:S02]  /*fca0*/  SHF.L.W.U32.HI R6, R9.reuse, 0x12, R8.reuse ;  /* 0x0000001209067819 */ /* 0x140fe40000010e08 */
[----:B------:R-:W-:Y:S02]  /*fcb0*/  SHF.L.W.U32.HI R13, R9, 0xe, R8 ;  /* 0x0000000e090d7819 */ /* 0x000fe40000010e08 */
[----:B------:R-:W-:Y:S02]  /*fcc0*/  SHF.L.W.U32.HI R12, R8, 0x17, R9 ;  /* 0x00000017080c7819 */ /* 0x000fe40000010e09 */
[----:B------:R-:W-:-:S02]  /*fcd0*/  LOP3.LUT R38, R5, R8, R10, 0xb8, !PT ;  /* 0x0000000805267212 */ /* 0x000fc400078eb80a */
[----:B------:R-:W-:Y:S02]  /*fce0*/  LOP3.LUT R18, R42, R33, R19, 0xe8, !PT ;  /* 0x000000212a127212 */ /* 0x000fe400078ee813 */
[----:B------:R-:W-:Y:S02]  /*fcf0*/  IADD3 R43, P2, PT, R43, R50, RZ ;  /* 0x000000322b2b7210 */ /* 0x000fe40007f5e0ff */
[----:B------:R-:W-:Y:S02]  /*fd00*/  LOP3.LUT R21, R12, R6, R13, 0x96, !PT ;  /* 0x000000060c157212 */ /* 0x000fe400078e960d */
[----:B------:R-:W-:Y:S02]  /*fd10*/  IADD3 R38, P3, P4, R20, R38, R25 ;  /* 0x0000002614267210 */ /* 0x000fe40007c7e019 */
[----:B------:R-:W-:Y:S02]  /*fd20*/  LOP3.LUT R33, R4, R9, R11, 0xb8, !PT ;  /* 0x0000000904217212 */ /* 0x000fe400078eb80b */
[----:B------:R-:W-:Y:S01]  /*fd30*/  IADD3.X R18, PT, PT, R41, R39, R18, P0, P1 ;  /* 0x0000002729127210 */ /* 0x000fe200007e2412 */
[----:B------:R-:W-:Y:S01]  /*fd40*/  IMAD.X R46, R22, 0x1, R45, P2 ;  /* 0x00000001162e7824 */ /* 0x000fe200010e062d */
[----:B------:R-:W-:-:S02]  /*fd50*/  IADD3.X R33, PT, PT, R21, R33, R26, P3, P4 ;  /* 0x0000002115217210 */ /* 0x000fc40001fe841a */
[----:B------:R-:W-:Y:S02]  /*fd60*/  SHF.L.W.U32.HI R6, R15, 0x4, R18 ;  /* 0x000000040f067819 */ /* 0x000fe40000010e12 */
[C-C-:B------:R-:W-:Y:S02]  /*fd70*/  SHF.L.W.U32.HI R13, R18.reuse, 0x1e, R15.reuse ;  /* 0x0000001e120d7819 */ /* 0x140fe40000010e0f */
[----:B------:R-:W-:Y:S02]  /*fd80*/  SHF.L.W.U32.HI R12, R18, 0x19, R15 ;  /* 0x00000019120c7819 */ /* 0x000fe40000010e0f */
[----:B------:R-:W-:Y:S02]  /*fd90*/  IADD3 R38, P4, P5, R43, UR6, R38 ;  /* 0x000000062b267c10 */ /* 0x000fe4000fd9e026 */
[----:B------:R-:W-:Y:S02]  /*fda0*/  LOP3.LUT R25, R12, R6, R13, 0x96, !PT ;  /* 0x000000060c197212 */ /* 0x000fe400078e960d */
[----:B------:R-:W-:-:S02]  /*fdb0*/  LOP3.LUT R22, R24, R7, R15, 0xe8, !PT ;  /* 0x0000000718167212 */ /* 0x000fc400078ee80f */
[----:B------:R-:W-:Y:S01]  /*fdc0*/  IADD3.X R33, PT, PT, R46, UR7, R33, P4, P5 ;  /* 0x000000072e217c10 */ /* 0x000fe2000a7ea421 */
[----:B------:R-:W0:Y:S01]  /*fdd0*/  LDCU.128 UR4, c[0x3][0x5260] ;  /* 0x00ca4c00ff0477ac */ /* 0x000e220008000c00 */
[C-C-:B------:R-:W-:Y:S02]  /*fde0*/  SHF.L.W.U32.HI R6, R52.reuse, 0xd, R49.reuse ;  /* 0x0000000d34067819 */ /* 0x140fe40000010e31 */
[----:B------:R-:W-:Y:S02]  /*fdf0*/  SHF.L.W.U32.HI R13, R49, 0x3, R52 ;  /* 0x00000003310d7819 */ /* 0x000fe40000010e34 */
[----:B------:R-:W-:Y:S02]  /*fe00*/  SHF.R.U64 R39, R52, 0x6, R49 ;  /* 0x0000000634277819 */ /* 0x000fe40000001231 */
[----:B------:R-:W-:Y:S02]  /*fe10*/  IADD3 R7, P4, PT, R38, R7, RZ ;  /* 0x0000000726077210 */ /* 0x000fe40007f9e0ff */
[----:B------:R-:W-:-:S02]  /*fe20*/  SHF.L.W.U32.HI R12, R18, 0x4, R15 ;  /* 0x00000004120c7819 */ /* 0x000fc40000010e0f */
[C-C-:B------:R-:W-:Y:S02]  /*fe30*/  SHF.L.W.U32.HI R21, R15.reuse, 0x1e, R18.reuse ;  /* 0x0000001e0f157819 */ /* 0x140fe40000010e12 */
[----:B------:R-:W-:Y:S02]  /*fe40*/  SHF.L.W.U32.HI R20, R15, 0x19, R18 ;  /* 0x000000190f147819 */ /* 0x000fe40000010e12 */
[----:B------:R-:W-:Y:S01]  /*fe50*/  LOP3.LUT R39, R39, R6, R13, 0x96, !PT ;  /* 0x0000000627277212 */ /* 0x000fe200078e960d */
[----:B------:R-:W-:Y:S01]  /*fe60*/  IMAD.X R6, R33, 0x1, R42, P4 ;  /* 0x0000000121067824 */ /* 0x000fe200020e062a */
[----:B------:R-:W-:Y:S02]  /*fe70*/  LOP3.LUT R29, R20, R12, R21, 0x96, !PT ;  /* 0x0000000c141d7212 */ /* 0x000fe400078e9615 */
[----:B------:R-:W-:Y:S02]  /*fe80*/  SHF.L.W.U32.HI R13, R49, 0xd, R52 ;  /* 0x0000000d310d7819 */ /* 0x000fe40000010e34 */
[----:B------:R-:W-:-:S02]  /*fe90*/  SHF.L.W.U32.HI R20, R52, 0x3, R49 ;  /* 0x0000000334147819 */ /* 0x000fc40000010e31 */
[----:B------:R-:W-:Y:S02]  /*fea0*/  SHF.R.U32.HI R41, RZ, 0x6, R49 ;  /* 0x00000006ff297819 */ /* 0x000fe40000011631 */
[----:B------:R-:W-:Y:S02]  /*feb0*/  IADD3 R12, P2, P3, R31, R25, R22 ;  /* 0x000000191f0c7210 */ /* 0x000fe40007b5e016 */
[----:B------:R-:W-:Y:S02]  /*fec0*/  LOP3.LUT R42, R19, R42, R18, 0xe8, !PT ;  /* 0x0000002a132a7212 */ /* 0x000fe400078ee812 */
[C-C-:B------:R-:W-:Y:S02]  /*fed0*/  SHF.L.W.U32.HI R25, R7.reuse, 0x12, R6.reuse ;  /* 0x0000001207197819 */ /* 0x140fe40000010e06 */
[----:B------:R-:W-:Y:S02]  /*fee0*/  SHF.L.W.U32.HI R26, R7, 0xe, R6 ;  /* 0x0000000e071a7819 */ /* 0x000fe40000010e06 */
[----:B------:R-:W-:-:S02]  /*fef0*/  SHF.L.W.U32.HI R27, R6, 0x17, R7 ;  /* 0x00000017061b7819 */ /* 0x000fc40000010e07 */
[----:B------:R-:W-:Y:S02]  /*ff00*/  LOP3.LUT R41, R41, R13, R20, 0x96, !PT ;  /* 0x0000000d29297212 */ /* 0x000fe400078e9614 */
[----:B------:R-:W-:Y:S02]  /*ff10*/  IADD3.X R13, PT, PT, R40, R29, R42, P2, P3 ;  /* 0x0000001d280d7210 */ /* 0x000fe400017e642a */
[----:B------:R-:W-:Y:S02]  /*ff20*/  LOP3.LUT R29, R27, R25, R26, 0x96, !PT ;  /* 0x000000191b1d7212 */ /* 0x000fe400078e961a */
[----:B------:R-:W-:Y:S02]  /*ff30*/  IADD3 R47, P1, P0, R48, R47, R36 ;  /* 0x0000002f302f7210 */ /* 0x000fe4000783e024 */
[C-C-:B------:R-:W-:Y:S02]  /*ff40*/  SHF.L.W.U32.HI R25, R6.reuse, 0x12, R7.reuse ;  /* 0x0000001206197819 */ /* 0x140fe40000010e07 */
[----:B------:R-:W-:-:S02]  /*ff50*/  SHF.L.W.U32.HI R26, R6, 0xe, R7 ;  /* 0x0000000e061a7819 */ /* 0x000fc40000010e07 */
[----:B------:R-:W-:Y:S02]  /*ff60*/  SHF.L.W.U32.HI R27, R7, 0x17, R6 ;  /* 0x00000017071b7819 */ /* 0x000fe40000010e06 */
[C-C-:B------:R-:W-:Y:S02]  /*ff70*/  SHF.L.W.U32.HI R21, R43.reuse, 0xd, R46.reuse ;  /* 0x0000000d2b157819 */ /* 0x140fe40000010e2e */
[----:B------:R-:W-:Y:S02]  /*ff80*/  SHF.L.W.U32.HI R22, R46, 0x3, R43 ;  /* 0x000000032e167819 */ /* 0x000fe40000010e2b */
[----:B------:R-:W-:Y:S02]  /*ff90*/  SHF.R.U64 R31, R43, 0x6, R46 ;  /* 0x000000062b1f7819 */ /* 0x000fe4000000122e */
[----:B------:R-:W-:Y:S02]  /*ffa0*/  LOP3.LUT R36, R10, R7, R8, 0xb8, !PT ;  /* 0x000000070a247212 */ /* 0x000fe400078eb808 */
[----:B------:R-:W-:-:S02]  /*ffb0*/  IADD3 R32, P2, PT, R32, R39, RZ ;  /* 0x0000002720207210 */ /* 0x000fc40007f5e0ff */
[----:B------:R-:W-:Y:S02]  /*ffc0*/  LOP3.LUT R26, R27, R25, R26, 0x96, !PT ;  /* 0x000000191b1a7212 */ /* 0x000fe400078e961a */
[----:B------:R-:W-:Y:S02]  /*ffd0*/  LOP3.LUT R40, R31, R21, R22, 0x96, !PT ;  /* 0x000000151f287212 */ /* 0x000fe400078e9616 */
[----:B------:R-:W-:Y:S02]  /*ffe0*/  IADD3 R29, P4, P5, R29, R36, R5 ;  /* 0x000000241d1d7210 */ /* 0x000fe40007d9e005 */
[----:B------:R-:W-:Y:S02]  /*fff0*/  LOP3.LUT R25, R11, R6, R9, 0xb8, !PT ;  /* 0x000000060b197212 */ /* 0x000fe400078eb809 */
[----:B------:R-:W-:Y:S02]  /*10000*/  SHF.L.W.U32.HI R20, R12, 0x4, R13 ;  /* 0x000000040c147819 */ /* 0x000fe40000010e0d */
[----:B------:R-:W-:-:S02]  /*10010*/  SHF.L.W.U32.HI R21, R13, 0x1e, R12 ;  /* 0x0000001e0d157819 */ /* 0x000fc40000010e0c */
[C---:B------:R-:W-:Y:S01]  /*10020*/  SHF.L.W.U32.HI R22, R13.reuse, 0x19, R12 ;  /* 0x000000190d167819 */ /* 0x040fe20000010e0c */
[----:B------:R-:W-:Y:S01]  /*10030*/  IMAD.X R41, R28, 0x1, R41, P2 ;  /* 0x000000011c297824 */ /* 0x000fe200010e0629 */
[----:B------:R-:W-:Y:S02]  /*10040*/  IADD3.X R36, PT, PT, R26, R25, R4, P4, P5 ;  /* 0x000000191a247210 */ /* 0x000fe400027ea404 */
[----:B------:R-:W-:Y:S02]  /*10050*/  LOP3.LUT R31, R22, R20, R21, 0x96, !PT ;  /* 0x00000014161f7212 */ /* 0x000fe400078e9615 */
[----:B0-----:R-:W-:Y:S02]  /*10060*/  IADD3 R29, P4, P5, R32, UR4, R29 ;  /* 0x00000004201d7c10 */ /* 0x001fe4000fd9e01d */
[----:B------:R-:W-:Y:S02]  /*10070*/  SHF.L.W.U32.HI R5, R13, 0x4, R12 ;  /* 0x000000040d057819 */ /* 0x000fe40000010e0c */
[----:B------:R-:W-:-:S02]  /*10080*/  SHF.L.W.U32.HI R20, R12, 0x1e, R13 ;  /* 0x0000001e0c147819 */ /* 0x000fc40000010e0d */
[----:B------:R-:W-:Y:S02]  /*10090*/  SHF.L.W.U32.HI R21, R12, 0x19, R13 ;  /* 0x000000190c157819 */ /* 0x000fe40000010e0d */
[-C--:B------:R-:W-:Y:S02]  /*100a0*/  LOP3.LUT R22, R15, R24.reuse, R12, 0xe8, !PT ;  /* 0x000000180f167212 */ /* 0x080fe400078ee80c */
[----:B------:R-:W-:Y:S02]  /*100b0*/  IADD3.X R36, PT, PT, R41, UR5, R36, P4, P5 ;  /* 0x0000000529247c10 */ /* 0x000fe4000a7ea424 */
[----:B------:R-:W-:Y:S02]  /*100c0*/  LOP3.LUT R27, R21, R5, R20, 0x96, !PT ;  /* 0x00000005151b7212 */ /* 0x000fe400078e9614 */
[----:B------:R-:W-:Y:S02]  /*100d0*/  IADD3 R24, P4, PT, R29, R24, RZ ;  /* 0x000000181d187210 */ /* 0x000fe40007f9e0ff */
[----:B------:R-:W-:-:S02]  /*100e0*/  IADD3 R5, P3, P2, R38, R31, R22 ;  /* 0x0000001f26057210 */ /* 0x000fc40007a7e016 */
[----:B------:R-:W-:Y:S01]  /*100f0*/  LOP3.LUT R38, R18, R19, R13, 0xe8, !PT ;  /* 0x0000001312267212 */ /* 0x000fe200078ee80d */
[----:B------:R-:W-:Y:S01]  /*10100*/  IMAD.X R19, R36, 0x1, R19, P4 ;  /* 0x0000000124137824 */ /* 0x000fe200020e0613 */
[----:B------:R-:W-:Y:S02]  /*10110*/  SHF.L.W.U32.HI R4, R46, 0xd, R43 ;  /* 0x0000000d2e047819 */ /* 0x000fe40000010e2b */
[--C-:B------:R-:W-:Y:S02]  /*10120*/  SHF.L.W.U32.HI R21, R43, 0x3, R46.reuse ;  /* 0x000000032b157819 */ /* 0x100fe40000010e2e */
[----:B------:R-:W-:Y:S02]  /*10130*/  SHF.R.U32.HI R20, RZ, 0x6, R46 ;  /* 0x00000006ff147819 */ /* 0x000fe4000001162e */
[----:B------:R-:W-:Y:S02]  /*10140*/  IADD3.X R38, PT, PT, R33, R27, R38, P3, P2 ;  /* 0x0000001b21267210 */ /* 0x000fe40001fe4426 */
[----:B------:R-:W-:-:S02]  /*10150*/  LOP3.LUT R27, R20, R4, R21, 0x96, !PT ;  /* 0x00000004141b7212 */ /* 0x000fc400078e9615 */
[----:B------:R-:W-:Y:S02]  /*10160*/  IADD3 R39, P2, PT, R23, R40, RZ ;  /* 0x0000002817277210 */ /* 0x000fe40007f5e0ff */
[----:B------:R-:W-:Y:S02]  /*10170*/  SHF.L.W.U32.HI R4, R5, 0x4, R38 ;  /* 0x0000000405047819 */ /* 0x000fe40000010e26 */
[C-C-:B------:R-:W-:Y:S02]  /*10180*/  SHF.L.W.U32.HI R21, R38.reuse, 0x1e, R5.reuse ;  /* 0x0000001e26157819 */ /* 0x140fe40000010e05 */
[----:B------:R-:W-:Y:S02]  /*10190*/  SHF.L.W.U32.HI R20, R38, 0x19, R5 ;  /* 0x0000001926147819 */ /* 0x000fe40000010e05 */
[C-C-:B------:R-:W-:Y:S02]  /*101a0*/  SHF.L.W.U32.HI R22, R24.reuse, 0x12, R19.reuse ;  /* 0x0000001218167819 */ /* 0x140fe40000010e13 */
[----:B------:R-:W-:-:S02]  /*101b0*/  SHF.L.W.U32.HI R23, R24, 0xe, R19 ;  /* 0x0000000e18177819 */ /* 0x000fc40000010e13 */
[----:B------:R-:W-:Y:S02]  /*101c0*/  SHF.L.W.U32.HI R25, R19, 0x17, R24 ;  /* 0x0000001713197819 */ /* 0x000fe40000010e18 */
[----:B------:R-:W-:Y:S02]  /*101d0*/  IADD3.X R35, PT, PT, R35, R14, R37, P1, P0 ;  /* 0x0000000e23237210 */ /* 0x000fe40000fe0425 */
[----:B------:R-:W-:Y:S02]  /*101e0*/  LOP3.LUT R26, R20, R4, R21, 0x96, !PT ;  /* 0x00000004141a7212 */ /* 0x000fe400078e9615 */
[----:B------:R-:W-:Y:S02]  /*101f0*/  LOP3.LUT R28, R25, R22, R23, 0x96, !PT ;  /* 0x00000016191c7212 */ /* 0x000fe400078e9617 */
[----:B------:R-:W-:Y:S02]  /*10200*/  SHF.L.W.U32.HI R4, R38, 0x4, R5 ;  /* 0x0000000426047819 */ /* 0x000fe40000010e05 */
[----:B------:R-:W-:-:S02]  /*10210*/  SHF.L.W.U32.HI R21, R5, 0x1e, R38 ;  /* 0x0000001e05157819 */ /* 0x000fc40000010e26 */
[----:B------:R-:W-:Y:S02]  /*10220*/  SHF.L.W.U32.HI R14, R5, 0x19, R38 ;  /* 0x00000019050e7819 */ /* 0x000fe40000010e26 */
[C-C-:B------:R-:W-:Y:S02]  /*10230*/  SHF.L.W.U32.HI R20, R19.reuse, 0x12, R24.reuse ;  /* 0x0000001213147819 */ /* 0x140fe40000010e18 */
[----:B------:R-:W-:Y:S02]  /*10240*/  SHF.L.W.U32.HI R23, R19, 0xe, R24 ;  /* 0x0000000e13177819 */ /* 0x000fe40000010e18 */
[----:B------:R-:W-:Y:S02]  /*10250*/  SHF.L.W.U32.HI R22, R24, 0x17, R19 ;  /* 0x0000001718167819 */ /* 0x000fe40000010e13 */
[----:B------:R-:W-:Y:S01]  /*10260*/  LOP3.LUT R25, R8, R24, R7, 0xb8, !PT ;  /* 0x0000001808197212 */ /* 0x000fe200078eb807 */
[----:B------:R-:W-:Y:S01]  /*10270*/  IMAD.X R40, R34, 0x1, R27, P2 ;  /* 0x0000000122287824 */ /* 0x000fe200010e061b */
[----:B------:R-:W-:-:S02]  /*10280*/  LOP3.LUT R31, R12, R15, R5, 0xe8, !PT ;  /* 0x0000000f0c1f7212 */ /* 0x000fc400078ee805 */
[----:B------:R-:W-:Y:S02]  /*10290*/  LOP3.LUT R27, R14, R4, R21, 0x96, !PT ;  /* 0x000000040e1b7212 */ /* 0x000fe400078e9615 */
[----:B------:R-:W-:Y:S02]  /*102a0*/  LOP3.LUT R20, R22, R20, R23, 0x96, !PT ;  /* 0x0000001416147212 */ /* 0x000fe400078e9617 */
[----:B------:R-:W-:Y:S02]  /*102b0*/  IADD3 R28, P2, P3, R28, R25, R10 ;  /* 0x000000191c1c7210 */ /* 0x000fe40007b5e00a */
[C-C-:B------:R-:W-:Y:S02]  /*102c0*/  SHF.L.W.U32.HI R10, R32.reuse, 0xd, R41.reuse ;  /* 0x0000000d200a7819 */ /* 0x140fe40000010e29 */
[----:B------:R-:W-:Y:S02]  /*102d0*/  SHF.L.W.U32.HI R23, R41, 0x3, R32 ;  /* 0x0000000329177819 */ /* 0x000fe40000010e20 */
[----:B------:R-:W-:-:S02]  /*102e0*/  SHF.R.U64 R22, R32, 0x6, R41 ;  /* 0x0000000620167819 */ /* 0x000fc40000001229 */
[----:B------:R-:W-:Y:S02]  /*102f0*/  SHF.L.W.U32.HI R4, R41, 0xd, R32 ;  /* 0x0000000d29047819 */ /* 0x000fe40000010e20 */
[----:B------:R-:W-:Y:S02]  /*10300*/  SHF.L.W.U32.HI R21, R32, 0x3, R41 ;  /* 0x0000000320157819 */ /* 0x000fe40000010e29 */
[----:B------:R-:W-:Y:S02]  /*10310*/  IADD3 R31, P0, P1, R29, R26, R31 ;  /* 0x0000001a1d1f7210 */ /* 0x000fe4000791e01f */
[----:B------:R-:W-:Y:S02]  /*10320*/  LOP3.LUT R32, R13, R18, R38, 0xe8, !PT ;  /* 0x000000120d207212 */ /* 0x000fe400078ee826 */
[----:B------:R-:W-:Y:S02]  /*10330*/  LOP3.LUT R14, R9, R19, R6, 0xb8, !PT ;  /* 0x00000013090e7212 */ /* 0x000fe400078eb806 */
[----:B------:R-:W-:-:S02]  /*10340*/  IADD3.X R32, PT, PT, R36, R27, R32, P0, P1 ;  /* 0x0000001b24207210 */ /* 0x000fc400007e2420 */
[----:B------:R-:W-:Y:S02]  /*10350*/  IADD3.X R29, PT, PT, R20, R14, R11, P2, P3 ;  /* 0x0000000e141d7210 */ /* 0x000fe400017e640b */
[----:B------:R-:W-:Y:S02]  /*10360*/  IADD3 R28, P0, P1, R39, UR6, R28 ;  /* 0x00000006271c7c10 */ /* 0x000fe4000f91e01c */
[----:B------:R-:W-:Y:S02]  /*10370*/  SHF.R.U32.HI R33, RZ, 0x6, R41 ;  /* 0x00000006ff217819 */ /* 0x000fe40000011629 */
[----:B------:R-:W-:Y:S01]  /*10380*/  IADD3.X R29, PT, PT, R40, UR7, R29, P0, P1 ;  /* 0x00000007281d7c10 */ /* 0x000fe200087e241d */
[----:B------:R-:W0:Y:S01]  /*10390*/  LDCU.128 UR4, c[0x3][0x5270] ;  /* 0x00ca4e00ff0477ac */ /* 0x000e220008000c00 */
[----:B------:R-:W-:Y:S02]  /*103a0*/  IADD3 R26, P0, PT, R28, R15, RZ ;  /* 0x0000000f1c1a7210 */ /* 0x000fe40007f1e0ff */
[----:B------:R-:W-:-:S02]  /*103b0*/  LOP3.LUT R23, R22, R10, R23, 0x96, !PT ;  /* 0x0000000a16177212 */ /* 0x000fc400078e9617 */
[----:B------:R-:W-:Y:S02]  /*103c0*/  LOP3.LUT R33, R33, R4, R21, 0x96, !PT ;  /* 0x0000000421217212 */ /* 0x000fe400078e9615 */
[C-C-:B------:R-:W-:Y:S02]  /*103d0*/  SHF.L.W.U32.HI R4, R39.reuse, 0xd, R40.reuse ;  /* 0x0000000d27047819 */ /* 0x140fe40000010e28 */
[----:B------:R-:W-:Y:S02]  /*103e0*/  SHF.L.W.U32.HI R11, R40, 0x3, R39 ;  /* 0x00000003280b7819 */ /* 0x000fe40000010e27 */
[----:B------:R-:W-:Y:S02]  /*103f0*/  SHF.R.U64 R34, R39, 0x6, R40 ;  /* 0x0000000627227819 */ /* 0x000fe40000001228 */
[----:B------:R-:W-:Y:S02]  /*10400*/  SHF.L.W.U32.HI R10, R31, 0x4, R32 ;  /* 0x000000041f0a7819 */ /* 0x000fe40000010e20 */
[----:B------:R-:W-:-:S02]  /*10410*/  SHF.L.W.U32.HI R21, R32, 0x1e, R31 ;  /* 0x0000001e20157819 */ /* 0x000fc40000010e1f */
[----:B------:R-:W-:Y:S01]  /*10420*/  SHF.L.W.U32.HI R14, R32, 0x19, R31 ;  /* 0x00000019200e7819 */ /* 0x000fe20000010e1f */
[----:B------:R-:W-:Y:S01]  /*10430*/  IMAD.X R27, R29, 0x1, R18, P0 ;  /* 0x000000011d1b7824 */ /* 0x000fe200000e0612 */
[----:B------:R-:W-:Y:S02]  /*10440*/  LOP3.LUT R34, R34, R4, R11, 0x96, !PT ;  /* 0x0000000422227212 */ /* 0x000fe400078e960b */
[----:B------:R-:W-:Y:S02]  /*10450*/  LOP3.LUT R21, R14, R10, R21, 0x96, !PT ;  /* 0x0000000a0e157212 */ /* 0x000fe400078e9615 */
[--C-:B------:R-:W-:Y:S02]  /*10460*/  LOP3.LUT R22, R5, R12, R31.reuse, 0xe8, !PT ;  /* 0x0000000c05167212 */ /* 0x100fe400078ee81f */
[----:B------:R-:W-:Y:S02]  /*10470*/  SHF.L.W.U32.HI R4, R32, 0x4, R31 ;  /* 0x0000000420047819 */ /* 0x000fe40000010e1f */
[----:B------:R-:W-:-:S02]  /*10480*/  SHF.L.W.U32.HI R11, R31, 0x1e, R32 ;  /* 0x0000001e1f0b7819 */ /* 0x000fc40000010e20 */
[----:B------:R-:W-:Y:S02]  /*10490*/  SHF.L.W.U32.HI R10, R31, 0x19, R32 ;  /* 0x000000191f0a7819 */ /* 0x000fe40000010e20 */
[C-C-:B------:R-:W-:Y:S02]  /*104a0*/  SHF.L.W.U32.HI R14, R26.reuse, 0x12, R27.reuse ;  /* 0x000000121a0e7819 */ /* 0x140fe40000010e1b */
[----:B------:R-:W-:Y:S02]  /*104b0*/  SHF.L.W.U32.HI R15, R26, 0xe, R27 ;  /* 0x0000000e1a0f7819 */ /* 0x000fe40000010e1b */
[----:B------:R-:W-:Y:S02]  /*104c0*/  SHF.L.W.U32.HI R18, R27, 0x17, R26 ;  /* 0x000000171b127819 */ /* 0x000fe40000010e1a */
[----:B------:R-:W-:Y:S02]  /*104d0*/  LOP3.LUT R20, R10, R4, R11, 0x96, !PT ;  /* 0x000000040a147212 */ /* 0x000fe400078e960b */
[----:B------:R-:W-:-:S02]  /*104e0*/  IADD3 R22, P1, P2, R28, R21, R22 ;  /* 0x000000151c167210 */ /* 0x000fc40007a3e016 */
[----:B------:R-:W-:Y:S02]  /*104f0*/  LOP3.LUT R25, R38, R13, R32, 0xe8, !PT ;  /* 0x0000000d26197212 */ /* 0x000fe400078ee820 */
[----:B------:R-:W-:Y:S02]  /*10500*/  IADD3 R44, P0, PT, R44, R23, RZ ;  /* 0x000000172c2c7210 */ /* 0x000fe40007f1e0ff */
        /* <DEDUP_REMOVED lines=8> */
[----:B------:R-:W-:Y:S02]  /*10590*/  SHF.L.W.U32.HI R8, R22, 0x4, R25 ;  /* 0x0000000416087819 */ /* 0x000fe40000010e19 */
[----:B------:R-:W-:-:S02]  /*105a0*/  SHF.L.W.U32.HI R15, R25, 0x1e, R22 ;  /* 0x0000001e190f7819 */ /* 0x000fc40000010e16 */
[----:B------:R-:W-:Y:S02]  /*105b0*/  SHF.L.W.U32.HI R10, R25, 0x19, R22 ;  /* 0x00000019190a7819 */ /* 0x000fe40000010e16 */
[----:B------:R-:W-:Y:S02]  /*105c0*/  SHF.L.W.U32.HI R4, R40, 0xd, R39 ;  /* 0x0000000d28047819 */ /* 0x000fe40000010e27 */
[--C-:B------:R-:W-:Y:S02]  /*105d0*/  SHF.L.W.U32.HI R11, R39, 0x3, R40.reuse ;  /* 0x00000003270b7819 */ /* 0x100fe40000010e28 */
[----:B------:R-:W-:Y:S02]  /*105e0*/  SHF.R.U32.HI R28, RZ, 0x6, R40 ;  /* 0x00000006ff1c7819 */ /* 0x000fe40000011628 */
[----:B------:R-:W-:Y:S02]  /*105f0*/  LOP3.LUT R14, R6, R27, R19, 0xb8, !PT ;  /* 0x0000001b060e7212 */ /* 0x000fe400078eb813 */
[----:B------:R-:W-:-:S02]  /*10600*/  LOP3.LUT R15, R10, R8, R15, 0x96, !PT ;  /* 0x000000080a0f7212 */ /* 0x000fc400078e960f */
[----:B------:R-:W-:Y:S01]  /*10610*/  LOP3.LUT R28, R28, R4, R11, 0x96, !PT ;  /* 0x000000041c1c7212 */ /* 0x000fe200078e960b */
[----:B------:R-:W-:Y:S01]  /*10620*/  IMAD.X R11, R30, 0x1, R33, P0 ;  /* 0x000000011e0b7824 */ /* 0x000fe200000e0621 */
[----:B------:R-:W-:Y:S02]  /*10630*/  IADD3.X R10, PT, PT, R18, R14, R9, P1, P2 ;  /* 0x0000000e120a7210 */ /* 0x000fe40000fe4409 */
[----:B------:R-:W-:Y:S02]  /*10640*/  SHF.L.W.U32.HI R4, R25, 0x4, R22 ;  /* 0x0000000419047819 */ /* 0x000fe40000010e16 */
[C-C-:B------:R-:W-:Y:S02]  /*10650*/  SHF.L.W.U32.HI R9, R22.reuse, 0x1e, R25.reuse ;  /* 0x0000001e16097819 */ /* 0x140fe40000010e19 */
[----:B------:R-:W-:Y:S02]  /*10660*/  SHF.L.W.U32.HI R8, R22, 0x19, R25 ;  /* 0x0000001916087819 */ /* 0x000fe40000010e19 */
[----:B0-----:R-:W-:-:S02]  /*10670*/  IADD3 R23, P1, P2, R44, UR4, R23 ;  /* 0x000000042c177c10 */ /* 0x001fc4000fa3e017 */
[----:B------:R-:W-:Y:S02]  /*10680*/  LOP3.LUT R18, R31, R5, R22, 0xe8, !PT ;  /* 0x000000051f127212 */ /* 0x000fe400078ee816 */
[----:B------:R-:W-:Y:S02]  /*10690*/  LOP3.LUT R4, R8, R4, R9, 0x96, !PT ;  /* 0x0000000408047212 */ /* 0x000fe400078e9609 */
[----:B------:R-:W-:Y:S02]  /*106a0*/  IADD3.X R8, PT, PT, R11, UR5, R10, P1, P2 ;  /* 0x000000050b087c10 */ /* 0x000fe40008fe440a */
[C---:B------:R-:W-:Y:S02]  /*106b0*/  IADD3 R18, P2, P3, R23.reuse, R15, R18 ;  /* 0x0000000f17127210 */ /* 0x040fe40007b5e012 */
[----:B------:R-:W-:Y:S02]  /*106c0*/  IADD3 R23, P1, PT, R23, R12, RZ ;  /* 0x0000000c17177210 */ /* 0x000fe40007f3e0ff */
[----:B------:R-:W-:-:S03]  /*106d0*/  LOP3.LUT R21, R32, R38, R25, 0xe8, !PT ;  /* 0x0000002620157212 */ /* 0x000fc600078ee819 */
[C---:B------:R-:W-:Y:S01]  /*106e0*/  IMAD.X R20, R8.reuse, 0x1, R13, P1 ;  /* 0x0000000108147824 */ /* 0x040fe200008e060d */
[----:B------:R-:W-:Y:S02]  /*106f0*/  IADD3.X R21, PT, PT, R8, R4, R21, P2, P3 ;  /* 0x0000000408157210 */ /* 0x000fe400017e6415 */
[----:B------:R-:W-:Y:S02]  /*10700*/  IADD3 R47, P0, PT, R47, R34, RZ ;  /* 0x000000222f2f7210 */ /* 0x000fe40007f1e0ff */
[C-C-:B------:R-:W-:Y:S02]  /*10710*/  SHF.L.W.U32.HI R5, R23.reuse, 0x12, R20.reuse ;  /* 0x0000001217057819 */ /* 0x140fe40000010e14 */
[----:B------:R-:W-:Y:S02]  /*10720*/  SHF.L.W.U32.HI R8, R23, 0xe, R20 ;  /* 0x0000000e17087819 */ /* 0x000fe40000010e14 */
[----:B------:R-:W-:Y:S02]  /*10730*/  SHF.L.W.U32.HI R11, R20, 0x17, R23 ;  /* 0x00000017140b7819 */ /* 0x000fe40000010e17 */
[----:B------:R-:W-:-:S02]  /*10740*/  LOP3.LUT R24, R24, R23, R26, 0xb8, !PT ;  /* 0x0000001718187212 */ /* 0x000fc400078eb81a */
[C-C-:B------:R-:W-:Y:S02]  /*10750*/  SHF.L.W.U32.HI R4, R20.reuse, 0x12, R23.reuse ;  /* 0x0000001214047819 */ /* 0x140fe40000010e17 */
[----:B------:R-:W-:Y:S02]  /*10760*/  SHF.L.W.U32.HI R9, R20, 0xe, R23 ;  /* 0x0000000e14097819 */ /* 0x000fe40000010e17 */
[----:B------:R-:W-:Y:S02]  /*10770*/  SHF.L.W.U32.HI R10, R23, 0x17, R20 ;  /* 0x00000017170a7819 */ /* 0x000fe40000010e14 */
[----:B------:R-:W-:Y:S01]  /*10780*/  LOP3.LUT R8, R11, R5, R8, 0x96, !PT ;  /* 0x000000050b087212 */ /* 0x000fe200078e9608 */
[----:B------:R-:W-:Y:S01]  /*10790*/  IMAD.X R28, R35, 0x1, R28, P0 ;  /* 0x00000001231c7824 */ /* 0x000fe200000e061c */
[----:B------:R-:W-:Y:S02]  /*107a0*/  SHF.L.W.U32.HI R12, R18, 0x4, R21 ;  /* 0x00000004120c7819 */ /* 0x000fe40000010e15 */
[----:B------:R-:W-:-:S02]  /*107b0*/  SHF.L.W.U32.HI R13, R21, 0x1e, R18 ;  /* 0x0000001e150d7819 */ /* 0x000fc40000010e12 */
[--C-:B------:R-:W-:Y:S02]  /*107c0*/  SHF.L.W.U32.HI R14, R21, 0x19, R18.reuse ;  /* 0x00000019150e7819 */ /* 0x100fe40000010e12 */
[----:B------:R-:W-:Y:S02]  /*107d0*/  LOP3.LUT R19, R19, R20, R27, 0xb8, !PT ;  /* 0x0000001413137212 */ /* 0x000fe400078eb81b */
[----:B------:R-:W-:Y:S02]  /*107e0*/  LOP3.LUT R9, R10, R4, R9, 0x96, !PT ;  /* 0x000000040a097212 */ /* 0x000fe400078e9609 */
[----:B------:R-:W-:Y:S02]  /*107f0*/  IADD3 R8, P0, P1, R8, R24, R7 ;  /* 0x0000001808087210 */ /* 0x000fe4000791e007 */
[----:B------:R-:W-:Y:S02]  /*10800*/  SHF.L.W.U32.HI R4, R21, 0x4, R18 ;  /* 0x0000000415047819 */ /* 0x000fe40000010e12 */
[----:B------:R-:W-:-:S02]  /*10810*/  SHF.L.W.U32.HI R5, R18, 0x1e, R21 ;  /* 0x0000001e12057819 */ /* 0x000fc40000010e15 */
[----:B------:R-:W-:Y:S02]  /*10820*/  SHF.L.W.U32.HI R7, R18, 0x19, R21 ;  /* 0x0000001912077819 */ /* 0x000fe40000010e15 */
[----:B------:R-:W-:Y:S02]  /*10830*/  LOP3.LUT R15, R22, R31, R18, 0xe8, !PT ;  /* 0x0000001f160f7212 */ /* 0x000fe400078ee812 */
[----:B------:R-:W-:Y:S02]  /*10840*/  LOP3.LUT R12, R14, R12, R13, 0x96, !PT ;  /* 0x0000000c0e0c7212 */ /* 0x000fe400078e960d */
[----:B------:R-:W-:Y:S02]  /*10850*/  IADD3 R8, P2, P3, R47, UR6, R8 ;  /* 0x000000062f087c10 */ /* 0x000fe4000fb5e008 */
[----:B------:R-:W-:Y:S02]  /*10860*/  IADD3.X R9, PT, PT, R9, R19, R6, P0, P1 ;  /* 0x0000001309097210 */ /* 0x000fe400007e2406 */
[----:B------:R-:W-:-:S02]  /*10870*/  LOP3.LUT R5, R7, R4, R5, 0x96, !PT ;  /* 0x0000000407057212 */ /* 0x000fc400078e9605 */
[----:B------:R-:W-:Y:S02]  /*10880*/  LOP3.LUT R6, R25, R32, R21, 0xe8, !PT ;  /* 0x0000002019067212 */ /* 0x000fe400078ee815 */
[----:B------:R-:W-:Y:S02]  /*10890*/  IADD3 R4, P0, P1, R8, R12, R15 ;  /* 0x0000000c08047210 */ /* 0x000fe4000791e00f */
[----:B------:R-:W-:-:S04]  /*108a0*/  IADD3.X R7, PT, PT, R28, UR7, R9, P2, P3 ;  /* 0x000000071c077c10 */ /* 0x000fc800097e6409 */
[----:B------:R-:W-:Y:S02]  /*108b0*/  IADD3.X R5, PT, PT, R7, R5, R6, P0, P1 ;  /* 0x0000000507057210 */ /* 0x000fe400007e2406 */
[----:B------:R-:W-:-:S04]  /*108c0*/  IADD3 RZ, P0, PT, R4, -0xc4336f8, RZ ;  /* 0xf3bcc90804ff7810 */ /* 0x000fc80007f1e0ff */
[----:B------:R-:W-:-:S04]  /*108d0*/  IADD3.X R4, PT, PT, R5, 0x6a09e667, RZ, P0, !PT ;  /* 0x6a09e66705047810 */ /* 0x000fc800007fe4ff */
[----:B------:R-:W-:Y:S02]  /*108e0*/  SHF.R.U32.HI R4, RZ, 0x1c, R4 ;  /* 0x0000001cff047819 */ /* 0x000fe40000011604 */
[----:B--2---:R-:W-:Y:S02]  /*108f0*/  LOP3.LUT R16, R16, 0xf, RZ, 0xc0, !PT ;  /* 0x0000000f10107812 */ /* 0x004fe400078ec0ff */
[----:B------:R-:W-:-:S04]  /*10900*/  PRMT R5, R4, 0x9910, RZ ;  /* 0x0000991004057816 */ /* 0x000fc800000000ff */
[----:B------:R-:W-:-:S13]  /*10910*/  ISETP.NE.AND P0, PT, R16, R5, PT ;  /* 0x000000051000720c */ /* 0x000fda0003f05270 */
[----:B------:R-:W-:Y:S05]  /*10920*/  @!P0 BRA `(.L_x_17) ;  /* 0x0000000000388947 */ /* 0x000fea0003800000 */
[----:B------:R-:W0:Y:S01]  /*10930*/  S2R R0, SR_LANEID ;  /* 0x0000000000007919 */ /* 0x000e220000000000 */
[----:B------:R-:W1:Y:S01]  /*10940*/  LDC.64 R2, c[0x0][0x380] ;  /* 0x0000e000ff027b82 */ /* 0x000e620000000a00 */
[----:B------:R-:W-:Y:S02]  /*10950*/  VOTEU.ANY UR4, UPT, PT ;  /* 0x0000000000047886 */ /* 0x000fe400038e0100 */
[----:B------:R-:W-:Y:S02]  /*10960*/  UPOPC UR6, UR4 ;  /* 0x00000004000672bf */ /* 0x000fe40008000000 */
[----:B------:R-:W-:Y:S02]  /*10970*/  UFLO.U32 UR5, UR4 ;  /* 0x00000004000572bd */ /* 0x000fe400080e0000 */
[----:B------:R-:W-:Y:S01]  /*10980*/  UIMAD.WIDE.U32 UR6, UR6, 0x1, URZ ;  /* 0x00000001060678a5 */ /* 0x000fe2000f8e00ff */
[----:B------:R-:W-:-:S03]  /*10990*/  UMOV UR4, URZ ;  /* 0x000000ff00047c82 */ /* 0x000fc60008000000 */
[----:B------:R-:W-:Y:S02]  /*109a0*/  UIADD3 UR4, UPT, UPT, UR7, UR4, URZ ;  /* 0x0000000407047290 */ /* 0x000fe4000fffe0ff */
[----:B------:R-:W-:Y:S02]  /*109b0*/  IMAD.U32 R5, RZ, RZ, UR7 ;  /* 0x00000007ff057e24 */ /* 0x000fe4000f8e00ff */
[----:B------:R-:W-:Y:S02]  /*109c0*/  IMAD.U32 R4, RZ, RZ, UR6 ;  /* 0x00000006ff047e24 */ /* 0x000fe4000f8e00ff */
[----:B------:R-:W-:Y:S01]  /*109d0*/  IMAD.U32 R5, RZ, RZ, UR4 ;  /* 0x00000004ff057e24 */ /* 0x000fe2000f8e00ff */
[----:B0-----:R-:W-:-:S13]  /*109e0*/  ISETP.EQ.U32.AND P0, PT, R0, UR5, PT ;  /* 0x0000000500007c0c */ /* 0x001fda000bf02070 */
[----:B-1----:R-:W-:Y:S01]  /*109f0*/  @P0 REDG.E.ADD.64.STRONG.GPU desc[UR36][R2.64], R4 ;  /* 0x000000040200098e */ /* 0x002fe2000c12e524 */
[----:B------:R-:W-:Y:S05]  /*10a00*/  EXIT ;  /* 0x000000000000794d */ /* 0x000fea0003800000 */
.L_x_17:
[----:B------:R-:W2:Y:S01]  /*10a10*/  LDL R4, [R1+0x240] ;  /* 0x0002400001047983 */ /* 0x000ea20000100800 */
[----:B------:R-:W-:Y:S01]  /*10a20*/  BSSY.RECONVERGENT B0, `(.L_x_18) ;  /* 0x0000012000007945 */ /* 0x000fe20003800200 */
[----:B------:R-:W-:Y:S02]  /*10a30*/  IMAD.MOV.U32 R6, RZ, RZ, RZ ;  /* 0x000000ffff067224 */ /* 0x000fe400078e00ff */
[----:B--2---:R-:W-:-:S04]  /*10a40*/  IMAD R4, R4, 0xa, RZ ;  /* 0x0000000a04047824 */ /* 0x004fc800078e02ff */
[----:B------:R-:W0:Y:S02]  /*10a50*/  LDC.U8 R5, c[0x3][R4] ;  /* 0x00c0000004057b82 */ /* 0x000e240000000000 */
[----:B0-----:R-:W-:-:S13]  /*10a60*/  ISETP.NE.AND P0, PT, R5, RZ, PT ;  /* 0x000000ff0500720c */ /* 0x001fda0003f05270 */
[----:B------:R-:W-:Y:S05]  /*10a70*/  @!P0 BRA `(.L_x_19) ;  /* 0x0000000000308947 */ /* 0x000fea0003800000 */
[----:B------:R-:W-:Y:S01]  /*10a80*/  BSSY.RECONVERGENT B1, `(.L_x_19) ;  /* 0x000000b000017945 */ /* 0x000fe20003800200 */
[----:B------:R-:W-:-:S07]  /*10a90*/  CS2R R6, SRZ ;  /* 0x0000000000067805 */ /* 0x000fce000001ff00 */
.L_x_20:
[----:B------:R-:W-:Y:S02]  /*10aa0*/  IMAD.IADD R8, R4, 0x1, R7 ;  /* 0x0000000104087824 */ /* 0x000fe400078e0207 */
[C---:B------:R-:W-:Y:S02]  /*10ab0*/  IMAD.IADD R10, R6.reuse, 0x1, R17 ;  /* 0x00000001060a7824 */ /* 0x040fe400078e0211 */
[----:B------:R-:W-:Y:S02]  /*10ac0*/  VIADD R7, R7, 0x1 ;  /* 0x0000000107077836 */ /* 0x000fe40000000000 */
[----:B------:R-:W0:Y:S01]  /*10ad0*/  LDC.U8 R8, c[0x3][R8+0x1] ;  /* 0x00c0004008087b82 */ /* 0x000e220000000000 */
[----:B------:R1:W-:Y:S01]  /*10ae0*/  STL.U8 [R10], R5 ;  /* 0x000000050a007387 */ /* 0x0003e20000100000 */
[----:B------:R-:W-:Y:S01]  /*10af0*/  VIADD R6, R6, 0x1 ;  /* 0x0000000106067836 */ /* 0x000fe20000000000 */
[C---:B0-----:R-:W-:Y:S02]  /*10b00*/  ISETP.NE.AND P0, PT, R8.reuse, RZ, PT ;  /* 0x000000ff0800720c */ /* 0x041fe40003f05270 */
[----:B-1----:R-:W-:-:S11]  /*10b10*/  PRMT R5, R8, 0x7610, R5 ;  /* 0x0000761008057816 */ /* 0x002fd60000000005 */
[----:B------:R-:W-:Y:S05]  /*10b20*/  @P0 BRA `(.L_x_20) ;  /* 0xfffffffc00dc0947 */ /* 0x000fea000383ffff */
[----:B------:R-:W-:Y:S05]  /*10b30*/  BSYNC.RECONVERGENT B1 ;  /* 0x0000000000017941 */ /* 0x000fea0003800200 */
.L_x_19:
[----:B------:R-:W-:Y:S05]  /*10b40*/  BSYNC.RECONVERGENT B0 ;  /* 0x0000000000007941 */ /* 0x000fea0003800200 */
.L_x_18:
[----:B------:R-:W-:Y:S02]  /*10b50*/  IMAD.MOV.U32 R7, RZ, RZ, 0x20 ;  /* 0x00000020ff077424 */ /* 0x000fe400078e00ff */
[----:B------:R-:W-:-:S05]  /*10b60*/  IMAD.IADD R8, R6, 0x1, R17 ;  /* 0x0000000106087824 */ /* 0x000fca00078e0211 */
[----:B------:R0:W-:Y:S04]  /*10b70*/  STL.U8 [R8], R7 ;  /* 0x0000000708007387 */ /* 0x0001e80000100000 */
[----:B------:R-:W2:Y:S01]  /*10b80*/  LDL R4, [R1+0x244] ;  /* 0x0002440001047983 */ /* 0x000ea20000100800 */
[----:B------:R-:W-:Y:S01]  /*10b90*/  BSSY.RECONVERGENT B0, `(.L_x_21) ;  /* 0x0000012000007945 */ /* 0x000fe20003800200 */
[----:B------:R-:W-:Y:S02]  /*10ba0*/  VIADD R6, R6, 0x1 ;  /* 0x0000000106067836 */ /* 0x000fe40000000000 */
[----:B--2---:R-:W-:-:S04]  /*10bb0*/  IMAD R4, R4, 0xa, RZ ;  /* 0x0000000a04047824 */ /* 0x004fc800078e02ff */
[----:B------:R-:W1:Y:S02]  /*10bc0*/  LDC.U8 R5, c[0x3][R4] ;  /* 0x00c0000004057b82 */ /* 0x000e640000000000 */
[----:B-1----:R-:W-:-:S13]  /*10bd0*/  ISETP.NE.AND P0, PT, R5, RZ, PT ;  /* 0x000000ff0500720c */ /* 0x002fda0003f05270 */
[----:B0-----:R-:W-:Y:S05]  /*10be0*/  @!P0 BRA `(.L_x_22) ;  /* 0x0000000000308947 */ /* 0x001fea0003800000 */
[----:B------:R-:W-:Y:S01]  /*10bf0*/  BSSY.RECONVERGENT B1, `(.L_x_22) ;  /* 0x000000b000017945 */ /* 0x000fe20003800200 */
[----:B------:R-:W-:-:S07]  /*10c00*/  IMAD.MOV.U32 R9, RZ, RZ, RZ ;  /* 0x000000ffff097224 */ /* 0x000fce00078e00ff */
.L_x_23:
        /* <DEDUP_REMOVED lines=10> */
.L_x_22:
[----:B------:R-:W-:Y:S05]  /*10cb0*/  BSYNC.RECONVERGENT B0 ;  /* 0x0000000000007941 */ /* 0x000fea0003800200 */
.L_x_21:
        /* <DEDUP_REMOVED lines=11> */
.L_x_26:
        /* <DEDUP_REMOVED lines=10> */
.L_x_25:
[----:B------:R-:W-:Y:S05]  /*10e10*/  BSYNC.RECONVERGENT B0 ;  /* 0x0000000000007941 */ /* 0x000fea0003800200 */
.L_x_24:
        /* <DEDUP_REMOVED lines=11> */
.L_x_29:
        /* <DEDUP_REMOVED lines=10> */
.L_x_28:
[----:B------:R-:W-:Y:S05]  /*10f70*/  BSYNC.RECONVERGENT B0 ;  /* 0x0000000000007941 */ /* 0x000fea0003800200 */
.L_x_27:
        /* <DEDUP_REMOVED lines=11> */
.L_x_32:
        /* <DEDUP_REMOVED lines=10> */
.L_x_31:
[----:B------:R-:W-:Y:S05]  /*110d0*/  BSYNC.RECONVERGENT B0 ;  /* 0x0000000000007941 */ /* 0x000fea0003800200 */
.L_x_30:
        /* <DEDUP_REMOVED lines=11> */
.L_x_35:
        /* <DEDUP_REMOVED lines=10> */
.L_x_34:
[----:B------:R-:W-:Y:S05]  /*11230*/  BSYNC.RECONVERGENT B0 ;  /* 0x0000000000007941 */ /* 0x000fea0003800200 */
.L_x_33:
        /* <DEDUP_REMOVED lines=11> */
.L_x_38:
        /* <DEDUP_REMOVED lines=10> */
.L_x_37:
[----:B------:R-:W-:Y:S05]  /*11390*/  BSYNC.RECONVERGENT B0 ;  /* 0x0000000000007941 */ /* 0x000fea0003800200 */
.L_x_36:
        /* <DEDUP_REMOVED lines=11> */
.L_x_41:
        /* <DEDUP_REMOVED lines=10> */
.L_x_40:
[----:B------:R-:W-:Y:S05]  /*114f0*/  BSYNC.RECONVERGENT B0 ;  /* 0x0000000000007941 */ /* 0x000fea0003800200 */
.L_x_39:
        /* <DEDUP_REMOVED lines=11> */
.L_x_44:
        /* <DEDUP_REMOVED lines=10> */
.L_x_43:
[----:B------:R-:W-:Y:S05]  /*11650*/  BSYNC.RECONVERGENT B0 ;  /* 0x0000000000007941 */ /* 0x000fea0003800200 */
.L_x_42:
        /* <DEDUP_REMOVED lines=11> */
.L_x_47:
        /* <DEDUP_REMOVED lines=10> */
.L_x_46:
[----:B------:R-:W-:Y:S05]  /*117b0*/  BSYNC.RECONVERGENT B0 ;  /* 0x0000000000007941 */ /* 0x000fea0003800200 */
.L_x_45:
        /* <DEDUP_REMOVED lines=11> */
.L_x_50:
        /* <DEDUP_REMOVED lines=10> */
.L_x_49:
[----:B------:R-:W-:Y:S05]  /*11910*/  BSYNC.RECONVERGENT B0 ;  /* 0x0000000000007941 */ /* 0x000fea0003800200 */
.L_x_48:
[----:B------:R-:W-:-:S05]  /*11920*/  IMAD.IADD R8, R6, 0x1, R17 ;  /* 0x0000000106087824 */ /* 0x000fca00078e0211 */
[----:B------:R0:W-:Y:S04]  /*11930*/  STL.U8 [R8], R7 ;  /* 0x0000000708007387 */ /* 0x0001e80000100000 */
[----:B------:R-:W2:Y:S01]  /*11940*/  LDL R4, [R1+0x26c] ;  /* 0x00026c0001047983 */ /* 0x000ea20000100800 */
[----:B------:R-:W-:Y:S01]  /*11950*/  BSSY.RECONVERGENT B0, `(.L_x_51) ;  /* 0x0000013000007945 */ /* 0x000fe20003800200 */
[----:B------:R-:W-:Y:S02]  /*11960*/  VIADD R20, R6, 0x1 ;  /* 0x0000000106147836 */ /* 0x000fe40000000000 */
[----:B------:R-:W-:Y:S02]  /*11970*/  VIADD R21, R1, 0x1c0 ;  /* 0x000001c001157836 */ /* 0x000fe40000000000 */
[----:B--2---:R-:W-:-:S04]  /*11980*/  IMAD R4, R4, 0xa, RZ ;  /* 0x0000000a04047824 */ /* 0x004fc800078e02ff */
[----:B------:R-:W1:Y:S02]  /*11990*/  LDC.U8 R5, c[0x3][R4] ;  /* 0x00c0000004057b82 */ /* 0x000e640000000000 */
[----:B-1----:R-:W-:-:S13]  /*119a0*/  ISETP.NE.AND P0, PT, R5, RZ, PT ;  /* 0x000000ff0500720c */ /* 0x002fda0003f05270 */
[----:B0-----:R-:W-:Y:S05]  /*119b0*/  @!P0 BRA `(.L_x_52) ;  /* 0x0000000000308947 */ /* 0x001fea0003800000 */
[----:B------:R-:W-:Y:S01]  /*119c0*/  BSSY.RECONVERGENT B1, `(.L_x_52) ;  /* 0x000000b000017945 */ /* 0x000fe20003800200 */
[----:B------:R-:W-:-:S07]  /*119d0*/  IMAD.MOV.U32 R7, RZ, RZ, RZ ;  /* 0x000000ffff077224 */ /* 0x000fce00078e00ff */
.L_x_53:
        /* <DEDUP_REMOVED lines=10> */
.L_x_52:
[----:B------:R-:W-:Y:S05]  /*11a80*/  BSYNC.RECONVERGENT B0 ;  /* 0x0000000000007941 */ /* 0x000fea0003800200 */
.L_x_51:
[C---:B------:R-:W-:Y:S01]  /*11a90*/  IMAD.IADD R4, R20.reuse, 0x1, R17 ;  /* 0x0000000114047824 */ /* 0x040fe200078e0211 */
[----:B------:R-:W-:Y:S01]  /*11aa0*/  ISETP.GE.AND P0, PT, R20, 0x81, PT ;  /* 0x000000811400780c */ /* 0x000fe20003f06270 */
[----:B------:R-:W-:Y:S01]  /*11ab0*/  BSSY.RECONVERGENT B0, `(.L_x_54) ;  /* 0x0000fc5000007945 */ /* 0x000fe20003800200 */
[----:B------:R-:W-:Y:S02]  /*11ac0*/  IMAD.MOV.U32 R12, RZ, RZ, R20 ;  /* 0x000000ffff0c7224 */ /* 0x000fe400078e0014 */
[----:B------:R0:W-:Y:S04]  /*11ad0*/  STL.U8 [R4], RZ ;  /* 0x000000ff04007387 */ /* 0x0001e80000100000 */
[----:B------:R0:W-:Y:S04]  /*11ae0*/  STL.128 [R1], RZ ;  /* 0x000000ff01007387 */ /* 0x0001e80000100c00 */
[----:B------:R0:W-:Y:S04]  /*11af0*/  STL.128 [R1+0x10], RZ ;  /* 0x000010ff01007387 */ /* 0x0001e80000100c00 */
        /* <DEDUP_REMOVED lines=13> */
[----:B------:R0:W-:Y:S01]  /*11bd0*/  STL.128 [R1+0x230], RZ ;  /* 0x000230ff01007387 */ /* 0x0001e20000100c00 */
[----:B------:R-:W-:Y:S05]  /*11be0*/  @!P0 BRA `(.L_x_55) ;  /* 0x000000f800c48947 */ /* 0x000fea0003800000 */
[----:B------:R-:W2:Y:S01]  /*11bf0*/  LDL.128 R12, [R17] ;  /* 0x00000000110c7983 */ /* 0x000ea20000100c00 */
[----:B------:R-:W1:Y:S03]  /*11c00*/  LDCU UR4, c[0x3][0x503c] ;  /* 0x00ca0780ff0477ac */ /* 0x000e660008000800 */
[----:B------:R-:W3:Y:S04]  /*11c10*/  LDL.128 R8, [R17+0x10] ;  /* 0x0000100011087983 */ /* 0x000ee80000100c00 */
[----:B0-----:R-:W4:Y:S01]  /*11c20*/  LDL.128 R4, [R17+0x20] ;  /* 0x0000200011047983 */ /* 0x001f220000100c00 */
[C---:B--2---:R-:W-:Y:S02]  /*11c30*/  PRMT R16, R12.reuse, 0x7771, RZ ;  /* 0x000077710c107816 */ /* 0x044fe400000000ff */
[----:B------:R-:W-:-:S02]  /*11c40*/  PRMT R18, R12, 0x7772, RZ ;  /* 0x000077720c127816 */ /* 0x000fc400000000ff */
[----:B------:R-:W-:Y:S01]  /*11c50*/  PRMT R19, R12, 0x7770, RZ ;  /* 0x000077700c137816 */ /* 0x000fe200000000ff */
[----:B------:R-:W-:Y:S01]  /*11c60*/  IMAD.U32 R16, R16, 0x10000, RZ ;  /* 0x0001000010107824 */ /* 0x000fe200078e00ff */
[----:B------:R-:W-:Y:S01]  /*11c70*/  PRMT R12, R12, 0x7773, RZ ;  /* 0x000077730c0c7816 */ /* 0x000fe200000000ff */
[----:B------:R-:W-:Y:S01]  /*11c80*/  IMAD.SHL.U32 R18, R18, 0x100, RZ ;  /* 0x0000010012127824 */ /* 0x000fe200078e00ff */
[----:B------:R-:W-:Y:S02]  /*11c90*/  PRMT R57, R13, 0x7773, RZ ;  /* 0x000077730d397816 */ /* 0x000fe400000000ff */
[----:B------:R-:W-:Y:S02]  /*11ca0*/  LOP3.LUT R22, R16, 0xff0000, RZ, 0xc0, !PT ;  /* 0x00ff000010167812 */ /* 0x000fe400078ec0ff */
[----:B------:R-:W-:Y:S02]  /*11cb0*/  PRMT R16, R14, 0x7771, RZ ;  /* 0x000077710e107816 */ /* 0x000fe400000000ff */
[----:B------:R-:W-:-:S02]  /*11cc0*/  PRMT R29, R22, 0x4210, R19 ;  /* 0x00004210161d7816 */ /* 0x000fc40000000013 */
[----:B------:R-:W-:Y:S01]  /*11cd0*/  PRMT R22, R13, 0x7772, RZ ;  /* 0x000077720d167816 */ /* 0x000fe200000000ff */
[----:B------:R-:W-:Y:S01]  /*11ce0*/  IMAD.U32 R19, R16, 0x10000, RZ ;  /* 0x0001000010137824 */ /* 0x000fe200078e00ff */
[----:B------:R-:W-:Y:S02]  /*11cf0*/  LOP3.LUT R29, R29, 0xff00, R18, 0xf8, !PT ;  /* 0x0000ff001d1d7812 */ /* 0x000fe400078ef812 */
[----:B------:R-:W-:Y:S01]  /*11d00*/  PRMT R16, R14, 0x7770, RZ ;  /* 0x000077700e107816 */ /* 0x000fe200000000ff */
[----:B------:R-:W-:Y:S01]  /*11d10*/  IMAD.WIDE.U32 R22, R22, 0x100, RZ ;  /* 0x0000010016167825 */ /* 0x000fe200078e00ff */
[----:B------:R-:W-:Y:S02]  /*11d20*/  LOP3.LUT R29, R29, 0xff, R12, 0xf8, !PT ;  /* 0x000000ff1d1d7812 */ /* 0x000fe400078ef80c */
[----:B------:R-:W-:Y:S02]  /*11d30*/  LOP3.LUT R19, R19, 0xff0000, RZ, 0xc0, !PT ;  /* 0x00ff000013137812 */ /* 0x000fe400078ec0ff */
[----:B------:R-:W-:-:S02]  /*11d40*/  PRMT R12, R13, 0x7770, RZ ;  /* 0x000077700d0c7816 */ /* 0x000fc400000000ff */
[----:B------:R-:W-:Y:S02]  /*11d50*/  PRMT R18, R13, 0x7771, RZ ;  /* 0x000077710d127816 */ /* 0x000fe400000000ff */
[----:B------:R-:W-:Y:S01]  /*11d60*/  PRMT R63, R19, 0x4210, R16 ;  /* 0x00004210133f7816 */ /* 0x000fe20000000010 */
[----:B------:R-:W-:Y:S01]  /*11d70*/  IMAD.WIDE.U32 R12, R12, 0x1000000, RZ ;  /* 0x010000000c0c7825 */ /* 0x000fe200078e00ff */
[----:B------:R-:W-:Y:S02]  /*11d80*/  PRMT R16, R14, 0x7772, RZ ;  /* 0x000077720e107816 */ /* 0x000fe400000000ff */
[C---:B------:R-:W-:Y:S01]  /*11d90*/  PRMT R24, R15.reuse, 0x7770, RZ ;  /* 0x000077700f187816 */ /* 0x040fe200000000ff */
[----:B------:R-:W-:Y:S01]  /*11da0*/  IMAD.WIDE.U32 R18, R18, 0x10000, RZ ;  /* 0x0001000012127825 */ /* 0x000fe200078e00ff */
[C---:B------:R-:W-:Y:S02]  /*11db0*/  PRMT R26, R15.reuse, 0x7771, RZ ;  /* 0x000077710f1a7816 */ /* 0x040fe400000000ff */
[----:B------:R-:W-:Y:S01]  /*11dc0*/  PRMT R32, R15, 0x7772, RZ ;  /* 0x000077720f207816 */ /* 0x000fe200000000ff */
[----:B------:R-:W-:Y:S01]  /*11dd0*/  IMAD.SHL.U32 R16, R16, 0x100, RZ ;  /* 0x0000010010107824 */ /* 0x000fe200078e00ff */
[----:B------:R-:W-:Y:S01]  /*11de0*/  LOP3.LUT R12, R22, R12, R18, 0xfe, !PT ;  /* 0x0000000c160c7212 */ /* 0x000fe200078efe12 */
[----:B------:R-:W-:Y:S01]  /*11df0*/  IMAD.WIDE.U32 R24, R24, 0x1000000, RZ ;  /* 0x0100000018187825 */ /* 0x000fe200078e00ff */
[----:B------:R-:W-:-:S02]  /*11e00*/  LOP3.LUT R19, R19, R29, R13, 0xfe, !PT ;  /* 0x0000001d13137212 */ /* 0x000fc400078efe0d */
[----:B------:R-:W-:Y:S01]  /*11e10*/  LOP3.LUT R57, R12, 0xff, R57, 0xf8, !PT ;  /* 0x000000ff0c397812 */ /* 0x000fe200078ef839 */
[----:B------:R-:W2:Y:S01]  /*11e20*/  LDL.128 R28, [R17+0x40] ;  /* 0x00004000111c7983 */ /* 0x000ea20000100c00 */
[----:B------:R-:W-:Y:S01]  /*11e30*/  LOP3.LUT R56, R19, R23, RZ, 0xfc, !PT ;  /* 0x0000001713387212 */ /* 0x000fe200078efcff */
[----:B------:R-:W-:Y:S01]  /*11e40*/  IMAD.WIDE.U32 R26, R26, 0x10000, RZ ;  /* 0x000100001a1a7825 */ /* 0x000fe200078e00ff */
[----:B------:R-:W-:Y:S02]  /*11e50*/  IADD3 R68, P0, PT, R57, UR40, RZ ;  /* 0x0000002839447c10 */ /* 0x000fe4000ff1e0ff */
[----:B------:R-:W-:Y:S01]  /*11e60*/  PRMT R14, R14, 0x7773, RZ ;  /* 0x000077730e0e7816 */ /* 0x000fe200000000ff */
[----:B------:R-:W-:Y:S01]  /*11e70*/  IMAD.WIDE.U32 R32, R32, 0x100, RZ ;  /* 0x0000010020207825 */ /* 0x000fe200078e00ff */
[----:B------:R-:W-:Y:S02]  /*11e80*/  IADD3 R18, P1, PT, R68, -0x5c738e91, RZ ;  /* 0xa38c716f44127810 */ /* 0x000fe40007f3e0ff */
[----:B------:R-:W-:-:S02]  /*11e90*/  IADD3.X R44, PT, PT, R56, UR41, RZ, P0, !PT ;  /* 0x00000029382c7c10 */ /* 0x000fc400087fe4ff */
[----:B------:R-:W-:Y:S02]  /*11ea0*/  PRMT R62, R15, 0x7773, RZ ;  /* 0x000077730f3e7816 */ /* 0x000fe400000000ff */
[----:B------:R-:W-:Y:S02]  /*11eb0*/  LOP3.LUT R63, R63, 0xff00, R16, 0xf8, !PT ;  /* 0x0000ff003f3f7812 */ /* 0x000fe400078ef810 */
[----:B------:R-:W-:Y:S02]  /*11ec0*/  LOP3.LUT R13, R32, R24, R26, 0xfe, !PT ;  /* 0x00000018200d7212 */ /* 0x000fe400078efe1a */
[----:B------:R-:W-:Y:S02]  /*11ed0*/  IADD3.X R23, PT, PT, R44, -0x4b2190e5, RZ, P1, !PT ;  /* 0xb4de6f1b2c177810 */ /* 0x000fe40000ffe4ff */
[----:B------:R-:W-:Y:S02]  /*11ee0*/  IADD3 R39, P2, PT, -R68, 0x5c738e90, RZ ;  /* 0x5c738e9044277810 */ /* 0x000fe40007f5e1ff */
[----:B------:R-:W-:-:S02]  /*11ef0*/  LOP3.LUT R63, R63, 0xff, R14, 0xf8, !PT ;  /* 0x000000ff3f3f7812 */ /* 0x000fc400078ef80e */
[----:B------:R-:W-:Y:S02]  /*11f00*/  LOP3.LUT R62, R13, 0xff, R62, 0xf8, !PT ;  /* 0x000000ff0d3e7812 */ /* 0x000fe400078ef83e */
[----:B------:R-:W-:Y:S02]  /*11f10*/  LOP3.LUT R12, R18, 0xade682d1, RZ, 0xc0, !PT ;  /* 0xade682d1120c7812 */ /* 0x000fe400078ec0ff */
[----:B------:R-:W-:Y:S02]  /*11f20*/  IADD3 R68, P0, PT, R68, -0x1a2bd02d, RZ ;  /* 0xe5d42fd344447810 */ /* 0x000fe40007f1e0ff */
[C-C-:B------:R-:W-:Y:S02]  /*11f30*/  SHF.L.W.U32.HI R13, R18.reuse, 0x12, R23.reuse ;  /* 0x00000012120d7819 */ /* 0x140fe40000010e17 */
[----:B------:R-:W-:Y:S02]  /*11f40*/  SHF.L.W.U32.HI R14, R18, 0xe, R23 ;  /* 0x0000000e120e7819 */ /* 0x000fe40000010e17 */
[----:B------:R-:W-:-:S02]  /*11f50*/  SHF.L.W.U32.HI R19, R23, 0x17, R18 ;  /* 0x0000001717137819 */ /* 0x000fc40000010e12 */
[----:B------:R-:W-:Y:S02]  /*11f60*/  LOP3.LUT R63, R27, R63, R25, 0xfe, !PT ;  /* 0x0000003f1b3f7212 */ /* 0x000fe400078efe19 */
[----:B------:R-:W-:Y:S02]  /*11f70*/  LOP3.LUT R39, R12, 0x2b3e6c1f, R39, 0xf8, !PT ;  /* 0x2b3e6c1f0c277812 */ /* 0x000fe400078ef827 */
[C---:B------:R-:W-:Y:S02]  /*11f80*/  IADD3.X R69, PT, PT, R44.reuse, 0x52c33b9f, RZ, P0, !PT ;  /* 0x52c33b9f2c457810 */ /* 0x040fe400007fe4ff */
[----:B------:R-:W-:Y:S02]  /*11f90*/  IADD3.X R44, PT, PT, ~R44, 0x4b2190e4, RZ, P2, !PT ;  /* 0x4b2190e42c2c7810 */ /* 0x000fe400017fe5ff */
[C-C-:B------:R-:W-:Y:S02]  /*11fa0*/  SHF.L.W.U32.HI R12, R23.reuse, 0x12, R18.reuse ;  /* 0x00000012170c7819 */ /* 0x140fe40000010e12 */
[----:B------:R-:W-:-:S02]  /*11fb0*/  SHF.L.W.U32.HI R15, R23, 0xe, R18 ;  /* 0x0000000e170f7819 */ /* 0x000fc40000010e12 */
[----:B------:R-:W-:Y:S02]  /*11fc0*/  SHF.L.W.U32.HI R16, R18, 0x17, R23 ;  /* 0x0000001712107819 */ /* 0x000fe40000010e17 */
[----:B------:R-:W-:Y:S02]  /*11fd0*/  LOP3.LUT R27, R23, 0x510e527f, RZ, 0xc0, !PT ;  /* 0x510e527f171b7812 */ /* 0x000fe400078ec0ff */
[----:B------:R-:W-:Y:S02]  /*11fe0*/  LOP3.LUT R14, R19, R13, R14, 0x96, !PT ;  /* 0x0000000d130e7212 */ /* 0x000fe400078e960e */
[----:B------:R-:W-:Y:S02]  /*11ff0*/  LOP3.LUT R19, R16, R12, R15, 0x96, !PT ;  /* 0x0000000c10137212 */ /* 0x000fe400078e960f */
[----:B------:R-:W-:Y:S02]  /*12000*/  LOP3.LUT R44, R27, 0x9b05688c, R44, 0xf8, !PT ;  /* 0x9b05688c1b2c7812 */ /* 0x000fe400078ef82c */
[----:B------:R-:W-:-:S02]  /*12010*/  IADD3 R39, P0, P1, R39, UR42, R14 ;  /* 0x0000002a27277c10 */ /* 0x000fc4000f91e00e */
[----:B------:R-:W-:Y:S02]  /*12020*/  LOP3.LUT R63, R63, R33, RZ, 0xfc, !PT ;  /* 0x000000213f3f7212 */ /* 0x000fe400078efcff */
[----:B------:R-:W-:Y:S02]  /*12030*/  IADD3 R39, P2, PT, R39, R62, RZ ;  /* 0x0000003e27277210 */ /* 0x000fe40007f5e0ff */
[----:B------:R-:W-:Y:S02]  /*12040*/  IADD3.X R44, PT, PT, R44, UR43, R19, P0, P1 ;  /* 0x0000002b2c2c7c10 */ /* 0x000fe400087e2413 */
[----:B------:R-:W-:Y:S02]  /*12050*/  SHF.L.W.U32.HI R22, R68, 0x4, R69 ;  /* 0x0000000444167819 */ /* 0x000fe40000010e45 */
[C-C-:B------:R-:W-:Y:S02]  /*12060*/  SHF.L.W.U32.HI R25, R69.reuse, 0x1e, R68.reuse ;  /* 0x0000001e45197819 */ /* 0x140fe40000010e44 */
[C-C-:B------:R-:W-:Y:S01]  /*12070*/  SHF.L.W.U32.HI R24, R69.reuse, 0x19, R68.reuse ;  /* 0x0000001945187819 */ /* 0x140fe20000010e44 */
[----:B------:R-:W-:Y:S01]  /*12080*/  IMAD.X R44, R44, 0x1, R63, P2 ;  /* 0x000000012c2c7824 */ /* 0x000fe200010e063f */
[----:B------:R-:W-:-:S02]  /*12090*/  SHF.L.W.U32.HI R12, R69, 0x4, R68 ;  /* 0x00000004450c7819 */ /* 0x000fc40000010e44 */
[C-C-:B------:R-:W-:Y:S02]  /*120a0*/  SHF.L.W.U32.HI R15, R68.reuse, 0x1e, R69.reuse ;  /* 0x0000001e440f7819 */ /* 0x140fe40000010e45 */
[----:B------:R-:W-:Y:S02]  /*120b0*/  SHF.L.W.U32.HI R14, R68, 0x19, R69 ;  /* 0x00000019440e7819 */ /* 0x000fe40000010e45 */
[----:B------:R-:W-:Y:S02]  /*120c0*/  LOP3.LUT R22, R24, R22, R25, 0x96, !PT ;  /* 0x0000001618167212 */ /* 0x000fe400078e9619 */
[----:B------:R-:W-:Y:S02]  /*120d0*/  LOP3.LUT R47, R68, 0x77766e33, RZ, 0xc0, !PT ;  /* 0x77766e33442f7812 */ /* 0x000fe400078ec0ff */
[C-C-:B------:R-:W-:Y:S02]  /*120e0*/  SHF.L.W.U32.HI R38, R62.reuse, 0x1f, R63.reuse ;  /* 0x0000001f3e267819 */ /* 0x140fe40000010e3f */
[----:B------:R-:W-:-:S02]  /*120f0*/  SHF.L.W.U32.HI R13, R62, 0x18, R63 ;  /* 0x000000183e0d7819 */ /* 0x000fc40000010e3f */
[----:B------:R-:W-:Y:S02]  /*12100*/  SHF.R.U64 R16, R62, 0x7, R63 ;  /* 0x000000073e107819 */ /* 0x000fe4000000123f */
[C---:B------:R-:W-:Y:S02]  /*12110*/  IADD3 R19, P2, PT, R39.reuse, -0x6294a6a, RZ ;  /* 0xf9d6b59627137810 */ /* 0x040fe40007f5e0ff */
[----:B------:R-:W-:Y:S02]  /*12120*/  LOP3.LUT R25, R14, R12, R15, 0x96, !PT ;  /* 0x0000000c0e197212 */ /* 0x000fe400078e960f */
[----:B------:R-:W-:Y:S02]  /*12130*/  SHF.R.U32.HI R24, RZ, 0x7, R63 ;  /* 0x00000007ff187819 */ /* 0x000fe4000001163f */
[----:B------:R-:W-:Y:S02]  /*12140*/  LOP3.LUT R38, R16, R38, R13, 0x96, !PT ;  /* 0x0000002610267212 */ /* 0x000fe400078e960d */
[----:B------:R-:W-:-:S02]  /*12150*/  IADD3 R47, P0, P1, R39, R22, R47 ;  /* 0x00000016272f7210 */ /* 0x000fc4000791e02f */
[C-C-:B------:R-:W-:Y:S02]  /*12160*/  SHF.L.W.U32.HI R61, R63.reuse, 0x1f, R62.reuse ;  /* 0x0000001f3f3d7819 */ /* 0x140fe40000010e3e */
[----:B------:R-:W-:Y:S02]  /*12170*/  SHF.L.W.U32.HI R12, R63, 0x18, R62 ;  /* 0x000000183f0c7819 */ /* 0x000fe40000010e3e */
[----:B------:R-:W-:Y:S02]  /*12180*/  LOP3.LUT R46, R69, 0xd16e48e2, RZ, 0xc0, !PT ;  /* 0xd16e48e2452e7812 */ /* 0x000fe400078ec0ff */
[----:B------:R-:W-:Y:S02]  /*12190*/  IADD3.X R16, PT, PT, R44, 0x5bf2cd1e, RZ, P2, !PT ;  /* 0x5bf2cd1e2c107810 */ /* 0x000fe400017fe4ff */
[----:B------:R-:W-:Y:S02]  /*121a0*/  LOP3.LUT R61, R24, R61, R12, 0x96, !PT ;  /* 0x0000003d183d7212 */ /* 0x000fe400078e960c */
[----:B------:R-:W-:-:S02]  /*121b0*/  IADD3.X R46, PT, PT, R44, R25, R46, P0, P1 ;  /* 0x000000192c2e7210 */ /* 0x000fc400007e242e */
[C-C-:B------:R-:W-:Y:S01]  /*121c0*/  SHF.L.W.U32.HI R13, R19.reuse, 0x12, R16.reuse ;  /* 0x00000012130d7819 */ /* 0x140fe20000010e10 */
[----:B------:R-:W5:Y:S01]  /*121d0*/  LDL.128 R24, [R17+0x50] ;  /* 0x0000500011187983 */ /* 0x000f620000100c00 */
[----:B------:R-:W-:Y:S02]  /*121e0*/  SHF.L.W.U32.HI R14, R19, 0xe, R16 ;  /* 0x0000000e130e7819 */ /* 0x000fe40000010e10 */
[--C-:B------:R-:W-:Y:S02]  /*121f0*/  SHF.L.W.U32.HI R15, R16, 0x17, R19.reuse ;  /* 0x00000017100f7819 */ /* 0x100fe40000010e13 */
[----:B---3--:R-:W-:Y:S02]  /*12200*/  PRMT R12, R8, 0x7771, RZ ;  /* 0x00007771080c7816 */ /* 0x008fe400000000ff */
[----:B------:R-:W-:Y:S02]  /*12210*/  LOP3.LUT R32, R15, R13, R14, 0x96, !PT ;  /* 0x0000000d0f207212 */ /* 0x000fe400078e960e */
[----:B------:R-:W-:-:S02]  /*12220*/  SHF.L.W.U32.HI R13, R16, 0x12, R19 ;  /* 0x00000012100d7819 */ /* 0x000fc40000010e13 */
[----:B------:R-:W-:Y:S02]  /*12230*/  SHF.L.W.U32.HI R14, R16, 0xe, R19 ;  /* 0x0000000e100e7819 */ /* 0x000fe40000010e13 */
[----:B------:R-:W-:-:S04]  /*12240*/  SHF.L.W.U32.HI R15, R19, 0x17, R16 ;  /* 0x00000017130f7819 */ /* 0x000fc80000010e10 */
[----:B------:R-:W-:Y:S01]  /*12250*/  LOP3.LUT R35, R15, R13, R14, 0x96, !PT ;  /* 0x0000000d0f237212 */ /* 0x000fe200078e960e */
[----:B------:R-:W-:Y:S01]  /*12260*/  IMAD.U32 R14, R12, 0x10000, RZ ;  /* 0x000100000c0e7824 */ /* 0x000fe200078e00ff */
[----:B------:R-:W-:Y:S02]  /*12270*/  IADD3 R47, P0, PT, R47, 0x7bca3e73, RZ ;  /* 0x7bca3e732f2f7810 */ /* 0x000fe40007f1e0ff */
[C---:B------:R-:W-:Y:S02]  /*12280*/  PRMT R12, R8.reuse, 0x7772, RZ ;  /* 0x00007772080c7816 */ /* 0x040fe400000000ff */
[----:B------:R-:W-:Y:S02]  /*12290*/  PRMT R13, R8, 0x7770, RZ ;  /* 0x00007770080d7816 */ /* 0x000fe400000000ff */
[----:B------:R-:W-:Y:S02]  /*122a0*/  LOP3.LUT R34, R14, 0xff0000, RZ, 0xc0, !PT ;  /* 0x00ff00000e227812 */ /* 0x000fe400078ec0ff */
[----:B------:R-:W-:-:S02]  /*122b0*/  IADD3 R39, P2, PT, -R39, 0x6294a69, RZ ;  /* 0x06294a6927277810 */ /* 0x000fc40007f5e1ff */
[----:B------:R-:W-:Y:S02]  /*122c0*/  LOP3.LUT R22, R19, R18, RZ, 0xc0, !PT ;  /* 0x0000001213167212 */ /* 0x000fe400078ec0ff */
[----:B------:R-:W-:Y:S02]  /*122d0*/  IADD3.X R46, PT, PT, R46, 0x49857fb1, RZ, P0, !PT ;  /* 0x49857fb12e2e7810 */ /* 0x000fe400007fe4ff */
[----:B------:R-:W-:Y:S01]  /*122e0*/  PRMT R34, R34, 0x4210, R13 ;  /* 0x0000421022227816 */ /* 0x000fe2000000000d */
[----:B------:R-:W-:Y:S01]  /*122f0*/  IMAD.SHL.U32 R13, R12, 0x100, RZ ;  /* 0x000001000c0d7824 */ /* 0x000fe200078e00ff */
[----:B------:R-:W-:Y:S02]  /*12300*/  LOP3.LUT R39, R22, 0xade682d1, R39, 0xf8, !PT ;  /* 0xade682d116277812 */ /* 0x000fe400078ef827 */
[----:B------:R-:W-:Y:S02]  /*12310*/  SHF.L.W.U32.HI R14, R47, 0x4, R46 ;  /* 0x000000042f0e7819 */ /* 0x000fe40000010e2e */
[----:B------:R-:W-:-:S02]  /*12320*/  SHF.L.W.U32.HI R15, R46, 0x1e, R47 ;  /* 0x0000001e2e0f7819 */ /* 0x000fc40000010e2f */
[----:B------:R-:W-:Y:S02]  /*12330*/  SHF.L.W.U32.HI R22, R46, 0x19, R47 ;  /* 0x000000192e167819 */ /* 0x000fe40000010e2f */
[----:B------:R-:W-:Y:S02]  /*12340*/  PRMT R12, R10, 0x7771, RZ ;  /* 0x000077710a0c7816 */ /* 0x000fe400000000ff */
[----:B------:R-:W-:-:S03]  /*12350*/  LOP3.LUT R37, R22, R14, R15, 0x96, !PT ;  /* 0x0000000e16257212 */ /* 0x000fc600078e960f */
[----:B------:R-:W-:Y:S01]  /*12360*/  IMAD.U32 R22, R12, 0x10000, RZ ;  /* 0x000100000c167824 */ /* 0x000fe200078e00ff */
[----:B------:R-:W-:Y:S02]  /*12370*/  LOP3.LUT R73, R34, 0xff00, R13, 0xf8, !PT ;  /* 0x0000ff0022497812 */ /* 0x000fe400078ef80d */
[----:B------:R-:W-:Y:S02]  /*12380*/  PRMT R8, R8, 0x7773, RZ ;  /* 0x0000777308087816 */ /* 0x000fe400000000ff */
[----:B------:R-:W-:Y:S02]  /*12390*/  PRMT R12, R10, 0x7770, RZ ;  /* 0x000077700a0c7816 */ /* 0x000fe400000000ff */
[----:B------:R-:W-:Y:S02]  /*123a0*/  LOP3.LUT R45, R22, 0xff0000, RZ, 0xc0, !PT ;  /* 0x00ff0000162d7812 */ /* 0x000fe400078ec0ff */
[----:B------:R-:W-:Y:S02]  /*123b0*/  SHF.L.W.U32.HI R13, R46, 0x4, R47 ;  /* 0x000000042e0d7819 */ /* 0x000fe40000010e2f */
[----:B------:R-:W-:-:S02]  /*123c0*/  SHF.L.W.U32.HI R14, R47, 0x1e, R46 ;  /* 0x0000001e2f0e7819 */ /* 0x000fc40000010e2e */
[----:B------:R-:W-:Y:S02]  /*123d0*/  SHF.L.W.U32.HI R15, R47, 0x19, R46 ;  /* 0x000000192f0f7819 */ /* 0x000fe40000010e2e */
[----:B------:R-:W-:Y:S02]  /*123e0*/  LOP3.LUT R73, R73, 0xff, R8, 0xf8, !PT ;  /* 0x000000ff49497812 */ /* 0x000fe400078ef808 */
[----:B------:R-:W-:Y:S02]  /*123f0*/  IADD3.X R44, PT, PT, ~R44, 0x240d32e1, RZ, P2, !PT ;  /* 0x240d32e12c2c7810 */ /* 0x000fe400017fe5ff */
[----:B------:R-:W-:Y:S02]  /*12400*/  LOP3.LUT R33, R16, R23, RZ, 0xc0, !PT ;  /* 0x0000001710217212 */ /* 0x000fe400078ec0ff */
[----:B------:R-:W-:Y:S02]  /*12410*/  PRMT R8, R10, 0x7772, RZ ;  /* 0x000077720a087816 */ /* 0x000fe400000000ff */
[----:B------:R-:W-:-:S02]  /*12420*/  PRMT R45, R45, 0x4210, R12 ;  /* 0x000042102d2d7816 */ /* 0x000fc4000000000c */
[----:B------:R-:W-:Y:S02]  /*12430*/  LOP3.LUT R42, R15, R13, R14, 0x96, !PT ;  /* 0x0000000d0f2a7212 */ /* 0x000fe400078e960e */
[----:B------:R-:W-:Y:S02]  /*12440*/  PRMT R12, R9, 0x7770, RZ ;  /* 0x00007770090c7816 */ /* 0x000fe400000000ff */
[----:B------:R-:W-:Y:S02]  /*12450*/  IADD3 R39, P0, P1, R39, UR44, R32 ;  /* 0x0000002c27277c10 */ /* 0x000fe4000f91e020 */
[C---:B------:R-:W-:Y:S02]  /*12460*/  PRMT R13, R9.reuse, 0x7771, RZ ;  /* 0x00007771090d7816 */ /* 0x040fe400000000ff */
[----:B------:R-:W-:Y:S01]  /*12470*/  PRMT R14, R9, 0x7772, RZ ;  /* 0x00007772090e7816 */ /* 0x000fe200000000ff */
[----:B------:R-:W-:Y:S01]  /*12480*/  IMAD.SHL.U32 R22, R8, 0x100, RZ ;  /* 0x0000010008167824 */ /* 0x000fe200078e00ff */
[----:B------:R-:W-:-:S02]  /*12490*/  LOP3.LUT R44, R33, 0x510e527f, R44, 0xf8, !PT ;  /* 0x510e527f212c7812 */ /* 0x000fc400078ef82c */
[C---:B------:R-:W-:Y:S02]  /*124a0*/  PRMT R32, R11.reuse, 0x7770, RZ ;  /* 0x000077700b207816 */ /* 0x040fe400000000ff */
[C---:B------:R-:W-:Y:S02]  /*124b0*/  PRMT R34, R11.reuse, 0x7771, RZ ;  /* 0x000077710b227816 */ /* 0x040fe400000000ff */
[----:B------:R-:W-:Y:S02]  /*124c0*/  PRMT R40, R11, 0x7772, RZ ;  /* 0x000077720b287816 */ /* 0x000fe400000000ff */
[----:B------:R-:W-:Y:S01]  /*124d0*/  PRMT R76, R9, 0x7773, RZ ;  /* 0x00007773094c7816 */ /* 0x000fe200000000ff */
[----:B------:R-:W-:Y:S01]  /*124e0*/  IMAD.WIDE.U32 R8, R12, 0x1000000, RZ ;  /* 0x010000000c087825 */ /* 0x000fe200078e00ff */
[----:B------:R-:W-:Y:S02]  /*124f0*/  IADD3.X R44, PT, PT, R44, UR45, R35, P0, P1 ;  /* 0x0000002d2c2c7c10 */ /* 0x000fe400087e2423 */
[----:B------:R-:W-:Y:S01]  /*12500*/  PRMT R43, R11, 0x7773, RZ ;  /* 0x000077730b2b7816 */ /* 0x000fe200000000ff */
[----:B------:R-:W-:Y:S01]  /*12510*/  IMAD.WIDE.U32 R12, R13, 0x10000, RZ ;  /* 0x000100000d0c7825 */ /* 0x000fe200078e00ff */
[----:B------:R-:W-:-:S03]  /*12520*/  PRMT R10, R10, 0x7773, RZ ;  /* 0x000077730a0a7816 */ /* 0x000fc600000000ff */
[----:B------:R-:W-:Y:S01]  /*12530*/  IMAD.WIDE.U32 R14, R14, 0x100, RZ ;  /* 0x000001000e0e7825 */ /* 0x000fe200078e00ff */
[----:B------:R-:W-:-:S03]  /*12540*/  LOP3.LUT R11, R45, 0xff00, R22, 0xf8, !PT ;  /* 0x0000ff002d0b7812 */ /* 0x000fc600078ef816 */
[----:B------:R-:W-:-:S04]  /*12550*/  IMAD.WIDE.U32 R32, R32, 0x1000000, RZ ;  /* 0x0100000020207825 */ /* 0x000fc800078e00ff */
[----:B------:R-:W-:-:S04]  /*12560*/  IMAD.WIDE.U32 R34, R34, 0x10000, RZ ;  /* 0x0001000022227825 */ /* 0x000fc800078e00ff */
[----:B------:R-:W-:Y:S01]  /*12570*/  IMAD.WIDE.U32 R40, R40, 0x100, RZ ;  /* 0x0000010028287825 */ /* 0x000fe200078e00ff */
[----:B------:R-:W-:Y:S02]  /*12580*/  LOP3.LUT R45, R14, R8, R12, 0xfe, !PT ;  /* 0x000000080e2d7212 */ /* 0x000fe400078efe0c */
[----:B------:R-:W-:Y:S02]  /*12590*/  LOP3.LUT R73, R13, R73, R9, 0xfe, !PT ;  /* 0x000000490d497212 */ /* 0x000fe400078efe09 */
[----:B------:R-:W-:Y:S02]  /*125a0*/  LOP3.LUT R8, R40, R32, R34, 0xfe, !PT ;  /* 0x0000002028087212 */ /* 0x000fe400078efe22 */
[----:B------:R-:W-:Y:S02]  /*125b0*/  LOP3.LUT R9, R11, 0xff, R10, 0xf8, !PT ;  /* 0x000000ff0b097812 */ /* 0x000fe400078ef80a */
[----:B------:R-:W-:Y:S02]  /*125c0*/  LOP3.LUT R43, R8, 0xff, R43, 0xf8, !PT ;  /* 0x000000ff082b7812 */ /* 0x000fe400078ef82b */
[----:B------:R-:W-:-:S02]  /*125d0*/  LOP3.LUT R40, R35, R9, R33, 0xfe, !PT ;  /* 0x0000000923287212 */ /* 0x000fc400078efe21 */
[----:B------:R-:W3:Y:S01]  /*125e0*/  LDL.128 R8, [R17+0x30] ;  /* 0x0000300011087983 */ /* 0x000ee20000100c00 */
[----:B------:R-:W-:Y:S02]  /*125f0*/  LOP3.LUT R76, R45, 0xff, R76, 0xf8, !PT ;  /* 0x000000ff2d4c7812 */ /* 0x000fe400078ef84c */
[----:B------:R-:W-:Y:S02]  /*12600*/  LOP3.LUT R73, R73, R15, RZ, 0xfc, !PT ;  /* 0x0000000f49497212 */ /* 0x000fe400078efcff */
[----:B------:R-:W-:Y:S02]  /*12610*/  IADD3 R39, P0, PT, R39, R76, RZ ;  /* 0x0000004c27277210 */ /* 0x000fe40007f1e0ff */
[C-C-:B------:R-:W-:Y:S02]  /*12620*/  SHF.L.W.U32.HI R74, R73.reuse, 0x1f, R76.reuse ;  /* 0x0000001f494a7819 */ /* 0x140fe40000010e4c */
[----:B------:R-:W-:Y:S02]  /*12630*/  SHF.L.W.U32.HI R13, R73, 0x18, R76 ;  /* 0x00000018490d7819 */ /* 0x000fe40000010e4c */
[----:B------:R-:W-:-:S02]  /*12640*/  SHF.R.U32.HI R15, RZ, 0x7, R73 ;  /* 0x00000007ff0f7819 */ /* 0x000fc40000011649 */
[C-C-:B------:R-:W-:Y:S02]  /*12650*/  SHF.L.W.U32.HI R65, R76.reuse, 0x1f, R73.reuse ;  /* 0x0000001f4c417819 */ /* 0x140fe40000010e49 */
[C-C-:B------:R-:W-:Y:S02]  /*12660*/  SHF.L.W.U32.HI R12, R76.reuse, 0x18, R73.reuse ;  /* 0x000000184c0c7819 */ /* 0x140fe40000010e49 */
[----:B------:R-:W-:Y:S02]  /*12670*/  SHF.R.U64 R14, R76, 0x7, R73 ;  /* 0x000000074c0e7819 */ /* 0x000fe40000001249 */
[----:B------:R-:W-:Y:S02]  /*12680*/  LOP3.LUT R40, R40, R41, RZ, 0xfc, !PT ;  /* 0x0000002928287212 */ /* 0x000fe400078efcff */
[----:B------:R-:W-:Y:S02]  /*12690*/  LOP3.LUT R66, R68, 0xf3bcc908, R47, 0xe8, !PT ;  /* 0xf3bcc90844427812 */ /* 0x000fe400078ee82f */
[----:B------:R-:W-:Y:S01]  /*126a0*/  LOP3.LUT R74, R15, R74, R13, 0x96, !PT ;  /* 0x0000004a0f4a7212 */ /* 0x000fe200078e960d */
[----:B------:R-:W-:Y:S01]  /*126b0*/  IMAD.X R13, R44, 0x1, R73, P0 ;  /* 0x000000012c0d7824 */ /* 0x000fe200000e0649 */
[----:B------:R-:W-:-:S02]  /*126c0*/  LOP3.LUT R65, R14, R65, R12, 0x96, !PT ;  /* 0x000000410e417212 */ /* 0x000fc400078e960c */
[----:B------:R-:W-:Y:S02]  /*126d0*/  IADD3 R36, P3, PT, R39, -0x4ff6eca6, RZ ;  /* 0xb009135a27247810 */ /* 0x000fe40007f7e0ff */
[C-C-:B------:R-:W-:Y:S02]  /*126e0*/  SHF.L.W.U32.HI R77, R43.reuse, 0x1f, R40.reuse ;  /* 0x0000001f2b4d7819 */ /* 0x140fe40000010e28 */
[C-C-:B------:R-:W-:Y:S02]  /*126f0*/  SHF.L.W.U32.HI R12, R43.reuse, 0x18, R40.reuse ;  /* 0x000000182b0c7819 */ /* 0x140fe40000010e28 */
[----:B------:R-:W-:Y:S02]  /*12700*/  SHF.R.U64 R14, R43, 0x7, R40 ;  /* 0x000000072b0e7819 */ /* 0x000fe40000001228 */
[----:B------:R-:W-:Y:S02]  /*12710*/  IADD3 R66, P1, P2, R39, R37, R66 ;  /* 0x0000002527427210 */ /* 0x000fe40007a3e042 */
[----:B------:R-:W-:-:S02]  /*12720*/  LOP3.LUT R67, R69, 0x6a09e667, R46, 0xe8, !PT ;  /* 0x6a09e66745437812 */ /* 0x000fc400078ee82e */
[----:B------:R-:W-:Y:S02]  /*12730*/  IADD3 R39, P4, PT, -R39, 0x4ff6eca5, RZ ;  /* 0x4ff6eca527277810 */ /* 0x000fe40007f9e1ff */
[C---:B------:R-:W-:Y:S02]  /*12740*/  IADD3.X R37, PT, PT, R13.reuse, 0x566d1711, RZ, P3, !PT ;  /* 0x566d17110d257810 */ /* 0x040fe40001ffe4ff */
[----:B------:R-:W-:Y:S02]  /*12750*/  LOP3.LUT R77, R14, R77, R12, 0x96, !PT ;  /* 0x0000004d0e4d7212 */ /* 0x000fe400078e960c */
[----:B------:R-:W-:Y:S02]  /*12760*/  LOP3.LUT R12, R36, R19, RZ, 0xc0, !PT ;  /* 0x00000013240c7212 */ /* 0x000fe400078ec0ff */
[----:B------:R-:W-:Y:S02]  /*12770*/  IADD3.X R67, PT, PT, R13, R42, R67, P1, P2 ;  /* 0x0000002a0d437210 */ /* 0x000fe40000fe4443 */
[----:B------:R-:W-:-:S02]  /*12780*/  IADD3 R66, P0, PT, R66, 0x2b3e6c1f, RZ ;  /* 0x2b3e6c1f42427810 */ /* 0x000fc40007f1e0ff */
[----:B------:R-:W-:Y:S02]  /*12790*/  IADD3.X R42, PT, PT, ~R13, -0x566d1712, RZ, P4, !PT ;  /* 0xa992e8ee0d2a7810 */ /* 0x000fe400027fe5ff */
[C-C-:B------:R-:W-:Y:S02]  /*127a0*/  SHF.L.W.U32.HI R13, R36.reuse, 0x12, R37.reuse ;  /* 0x00000012240d7819 */ /* 0x140fe40000010e25 */
[----:B------:R-:W-:Y:S02]  /*127b0*/  SHF.L.W.U32.HI R14, R36, 0xe, R37 ;  /* 0x0000000e240e7819 */ /* 0x000fe40000010e25 */
[----:B------:R-:W-:Y:S02]  /*127c0*/  SHF.L.W.U32.HI R32, R37, 0x17, R36 ;  /* 0x0000001725207819 */ /* 0x000fe40000010e24 */
[----:B------:R-:W-:Y:S02]  /*127d0*/  LOP3.LUT R39, R12, R18, R39, 0xf8, !PT ;  /* 0x000000120c277212 */ /* 0x000fe400078ef827 */
[----:B------:R-:W-:-:S02]  /*127e0*/  IADD3.X R67, PT, PT, R67, -0x64fa9774, RZ, P0, !PT ;  /* 0x9b05688c43437810 */ /* 0x000fc400007fe4ff */
[C-C-:B------:R-:W-:Y:S02]  /*127f0*/  SHF.L.W.U32.HI R12, R37.reuse, 0x12, R36.reuse ;  /* 0x00000012250c7819 */ /* 0x140fe40000010e24 */
[C---:B------:R-:W-:Y:S02]  /*12800*/  SHF.L.W.U32.HI R15, R37.reuse, 0xe, R36 ;  /* 0x0000000e250f7819 */ /* 0x040fe40000010e24 */
[----:B------:R-:W-:Y:S02]  /*12810*/  SHF.L.W.U32.HI R22, R36, 0x17, R37 ;  /* 0x0000001724167819 */ /* 0x000fe40000010e25 */
[----:B------:R-:W-:Y:S02]  /*12820*/  LOP3.LUT R45, R37, R16, RZ, 0xc0, !PT ;  /* 0x00000010252d7212 */ /* 0x000fe400078ec0ff */
[----:B------:R-:W-:Y:S02]  /*12830*/  LOP3.LUT R14, R32, R13, R14, 0x96, !PT ;  /* 0x0000000d200e7212 */ /* 0x000fe400078e960e */
[----:B------:R-:W-:-:S02]  /*12840*/  SHF.L.W.U32.HI R33, R66, 0x4, R67 ;  /* 0x0000000442217819 */ /* 0x000fc40000010e43 */
[C-C-:B------:R-:W-:Y:S02]  /*12850*/  SHF.L.W.U32.HI R34, R67.reuse, 0x1e, R66.reuse ;  /* 0x0000001e43227819 */ /* 0x140fe40000010e42 */
[----:B------:R-:W-:Y:S02]  /*12860*/  SHF.L.W.U32.HI R35, R67, 0x19, R66 ;  /* 0x0000001943237819 */ /* 0x000fe40000010e42 */
[----:B------:R-:W-:Y:S02]  /*12870*/  LOP3.LUT R44, R22, R12, R15, 0x96, !PT ;  /* 0x0000000c162c7212 */ /* 0x000fe400078e960f */
[----:B------:R-:W-:Y:S02]  /*12880*/  LOP3.LUT R45, R45, R23, R42, 0xf8, !PT ;  /* 0x000000172d2d7212 */ /* 0x000fe400078ef82a */
[----:B------:R-:W-:Y:S02]  /*12890*/  IADD3 R12, P0, P1, R39, UR46, R14 ;  /* 0x0000002e270c7c10 */ /* 0x000fe4000f91e00e */
[----:B------:R-:W-:-:S02]  /*128a0*/  LOP3.LUT R34, R35, R33, R34, 0x96, !PT ;  /* 0x0000002123227212 */ /* 0x000fc400078e9622 */
[----:B------:R-:W-:Y:S02]  /*128b0*/  IADD3 R35, P2, PT, R12, R43, RZ ;  /* 0x0000002b0c237210 */ /* 0x000fe40007f5e0ff */
[----:B------:R-:W-:Y:S01]  /*128c0*/  IADD3.X R45, PT, PT, R45, UR47, R44, P0, P1 ;  /* 0x0000002f2d2d7c10 */ /* 0x000fe200087e242c */
[----:B------:R-:W3:Y:S01]  /*128d0*/  LDL.128 R12, [R17+0x60] ;  /* 0x00006000110c7983 */ /* 0x000ee20000100c00 */
[----:B------:R-:W-:-:S03]  /*128e0*/  LOP3.LUT R41, R47, R68, R66, 0xe8, !PT ;  /* 0x000000442f297212 */ /* 0x000fc600078ee842 */
[----:B------:R-:W-:Y:S01]  /*128f0*/  IMAD.X R44, R45, 0x1, R40, P2 ;  /* 0x000000012d2c7824 */ /* 0x000fe200010e0628 */
[----:B------:R-:W-:Y:S02]  /*12900*/  IADD3 R71, P2, PT, R35, -0x5e5cb427, RZ ;  /* 0xa1a34bd923477810 */ /* 0x000fe40007f5e0ff */
[----:B------:R-:W-:Y:S02]  /*12910*/  SHF.L.W.U32.HI R22, R67, 0x4, R66 ;  /* 0x0000000443167819 */ /* 0x000fe40000010e42 */
[C-C-:B------:R-:W-:Y:S02]  /*12920*/  SHF.L.W.U32.HI R33, R66.reuse, 0x1e, R67.reuse ;  /* 0x0000001e42217819 */ /* 0x140fe40000010e43 */
[----:B------:R-:W-:Y:S02]  /*12930*/  SHF.L.W.U32.HI R32, R66, 0x19, R67 ;  /* 0x0000001942207819 */ /* 0x000fe40000010e43 */
[----:B------:R-:W-:Y:S02]  /*12940*/  IADD3.X R70, PT, PT, R44, -0x44e7c719, RZ, P2, !PT ;  /* 0xbb1838e72c467810 */ /* 0x000fe400017fe4ff */
[----:B------:R-:W-:-:S02]  /*12950*/  IADD3 R41, P0, P1, R35, R34, R41 ;  /* 0x0000002223297210 */ /* 0x000fc4000791e029 */
[----:B------:R-:W-:Y:S02]  /*12960*/  LOP3.LUT R39, R32, R22, R33, 0x96, !PT ;  /* 0x0000001620277212 */ /* 0x000fe400078e9621 */
[----:B------:R-:W-:Y:S02]  /*12970*/  IADD3 R34, P2, PT, -R35, 0x5e5cb426, RZ ;  /* 0x5e5cb42623227810 */ /* 0x000fe40007f5e1ff */
[C-C-:B------:R-:W-:Y:S02]  /*12980*/  SHF.L.W.U32.HI R64, R40.reuse, 0x1f, R43.reuse ;  /* 0x0000001f28407819 */ /* 0x140fe40000010e2b */
[----:B------:R-:W-:Y:S02]  /*12990*/  SHF.L.W.U32.HI R33, R40, 0x18, R43 ;  /* 0x0000001828217819 */ /* 0x000fe40000010e2b */
[----:B------:R-:W-:Y:S02]  /*129a0*/  SHF.R.U32.HI R48, RZ, 0x7, R40 ;  /* 0x00000007ff307819 */ /* 0x000fe40000011628 */
[----:B------:R-:W-:-:S02]  /*129b0*/  SHF.L.W.U32.HI R22, R70, 0x12, R71 ;  /* 0x0000001246167819 */ /* 0x000fc40000010e47 */
[----:B------:R-:W-:Y:S02]  /*129c0*/  SHF.L.W.U32.HI R35, R70, 0xe, R71 ;  /* 0x0000000e46237819 */ /* 0x000fe40000010e47 */
[C-C-:B------:R-:W-:Y:S02]  /*129d0*/  SHF.L.W.U32.HI R32, R71.reuse, 0x17, R70.reuse ;  /* 0x0000001747207819 */ /* 0x140fe40000010e46 */
[----:B------:R-:W-:Y:S02]  /*129e0*/  LOP3.LUT R42, R46, R69, R67, 0xe8, !PT ;  /* 0x000000452e2a7212 */ /* 0x000fe400078ee843 */
[----:B------:R-:W-:Y:S02]  /*129f0*/  LOP3.LUT R64, R48, R64, R33, 0x96, !PT ;  /* 0x0000004030407212 */ /* 0x000fe400078e9621 */
[----:B------:R-:W-:Y:S02]  /*12a00*/  LOP3.LUT R51, R32, R22, R35, 0x96, !PT ;  /* 0x0000001620337212 */ /* 0x000fe400078e9623 */
[----:B------:R-:W-:-:S02]  /*12a10*/  SHF.L.W.U32.HI R22, R71, 0x12, R70 ;  /* 0x0000001247167819 */ /* 0x000fc40000010e46 */
[----:B------:R-:W-:Y:S02]  /*12a20*/  SHF.L.W.U32.HI R33, R71, 0xe, R70 ;  /* 0x0000000e47217819 */ /* 0x000fe40000010e46 */
[----:B------:R-:W-:Y:S02]  /*12a30*/  SHF.L.W.U32.HI R32, R70, 0x17, R71 ;  /* 0x0000001746207819 */ /* 0x000fe40000010e47 */
[----:B------:R-:W-:Y:S02]  /*12a40*/  IADD3.X R42, PT, PT, R44, R39, R42, P0, P1 ;  /* 0x000000272c2a7210 */ /* 0x000fe400007e242a */
[----:B------:R-:W-:Y:S02]  /*12a50*/  IADD3 R41, P0, PT, R41, -0x52197d2f, RZ ;  /* 0xade682d129297810 */ /* 0x000fe40007f1e0ff */
[----:B------:R-:W-:Y:S02]  /*12a60*/  LOP3.LUT R50, R32, R22, R33, 0x96, !PT ;  /* 0x0000001620327212 */ /* 0x000fe400078e9621 */
[----:B----4-:R-:W-:-:S02]  /*12a70*/  PRMT R22, R4, 0x7771, RZ ;  /* 0x0000777104167816 */ /* 0x010fc400000000ff */
[----:B------:R-:W-:Y:S02]  /*12a80*/  IADD3.X R35, PT, PT, ~R44, 0x44e7c718, RZ, P2, !PT ;  /* 0x44e7c7182c237810 */ /* 0x000fe400017fe5ff */
[----:B------:R-:W-:Y:S02]  /*12a90*/  LOP3.LUT R45, R71, R36, RZ, 0xc0, !PT ;  /* 0x00000024472d7212 */ /* 0x000fe400078ec0ff */
[----:B------:R-:W-:Y:S02]  /*12aa0*/  LOP3.LUT R44, R70, R37, RZ, 0xc0, !PT ;  /* 0x00000025462c7212 */ /* 0x000fe400078ec0ff */
[----:B------:R-:W-:Y:S01]  /*12ab0*/  IADD3.X R42, PT, PT, R42, 0x510e527f, RZ, P0, !PT ;  /* 0x510e527f2a2a7810 */ /* 0x000fe200007fe4ff */
[----:B------:R-:W-:Y:S01]  /*12ac0*/  IMAD.U32 R39, R22, 0x10000, RZ ;  /* 0x0001000016277824 */ /* 0x000fe200078e00ff */
[----:B------:R-:W-:Y:S02]  /*12ad0*/  LOP3.LUT R45, R45, R19, R34, 0xf8, !PT ;  /* 0x000000132d2d7212 */ /* 0x000fe400078ef822 */
[----:B------:R-:W-:-:S02]  /*12ae0*/  LOP3.LUT R44, R44, R16, R35, 0xf8, !PT ;  /* 0x000000102c2c7212 */ /* 0x000fc400078ef823 */
[----:B------:R-:W-:Y:S02]  /*12af0*/  SHF.L.W.U32.HI R33, R41, 0x4, R42 ;  /* 0x0000000429217819 */ /* 0x000fe40000010e2a */
[C-C-:B------:R-:W-:Y:S02]  /*12b00*/  SHF.L.W.U32.HI R34, R42.reuse, 0x1e, R41.reuse ;  /* 0x0000001e2a227819 */ /* 0x140fe40000010e29 */
[----:B------:R-:W-:Y:S02]  /*12b10*/  SHF.L.W.U32.HI R35, R42, 0x19, R41 ;  /* 0x000000192a237819 */ /* 0x000fe40000010e29 */
[----:B------:R-:W-:Y:S02]  /*12b20*/  PRMT R22, R6, 0x7771, RZ ;  /* 0x0000777106167816 */ /* 0x000fe400000000ff */
[----:B------:R-:W-:Y:S02]  /*12b30*/  LOP3.LUT R55, R39, 0xff0000, RZ, 0xc0, !PT ;  /* 0x00ff000027377812 */ /* 0x000fe400078ec0ff */
[----:B------:R-:W-:Y:S01]  /*12b40*/  LOP3.LUT R39, R35, R33, R34, 0x96, !PT ;  /* 0x0000002123277212 */ /* 0x000fe200078e9622 */
[----:B------:R-:W-:Y:S01]  /*12b50*/  IMAD.U32 R33, R22, 0x10000, RZ ;  /* 0x0001000016217824 */ /* 0x000fe200078e00ff */
[----:B------:R-:W-:-:S02]  /*12b60*/  PRMT R32, R4, 0x7770, RZ ;  /* 0x0000777004207816 */ /* 0x000fc400000000ff */
[----:B------:R-:W-:Y:S02]  /*12b70*/  PRMT R22, R4, 0x7772, RZ ;  /* 0x0000777204167816 */ /* 0x000fe400000000ff */
[----:B------:R-:W-:Y:S02]  /*12b80*/  IADD3 R50, P0, P1, R50, R45, R18 ;  /* 0x0000002d32327210 */ /* 0x000fe4000791e012 */
[----:B------:R-:W-:Y:S01]  /*12b90*/  PRMT R55, R55, 0x4210, R32 ;  /* 0x0000421037377816 */ /* 0x000fe20000000020 */
[----:B------:R-:W-:Y:S01]  /*12ba0*/  IMAD.SHL.U32 R22, R22, 0x100, RZ ;  /* 0x0000010016167824 */ /* 0x000fe200078e00ff */
[----:B------:R-:W-:Y:S02]  /*12bb0*/  PRMT R18, R6, 0x7770, RZ ;  /* 0x0000777006127816 */ /* 0x000fe400000000ff */
[----:B------:R-:W-:Y:S02]  /*12bc0*/  LOP3.LUT R33, R33, 0xff0000, RZ, 0xc0, !PT ;  /* 0x00ff000021217812 */ /* 0x000fe400078ec0ff */
[----:B------:R-:W-:-:S02]  /*12bd0*/  PRMT R34, R5, 0x7770, RZ ;  /* 0x0000777005227816 */ /* 0x000fc400000000ff */
[C---:B------:R-:W-:Y:S02]  /*12be0*/  PRMT R48, R5.reuse, 0x7771, RZ ;  /* 0x0000777105307816 */ /* 0x040fe400000000ff */
[----:B------:R-:W-:Y:S01]  /*12bf0*/  PRMT R32, R5, 0x7772, RZ ;  /* 0x0000777205207816 */ /* 0x000fe200000000ff */
[----:B------:R-:W-:Y:S01]  /*12c00*/  IMAD.WIDE.U32 R34, R34, 0x1000000, RZ ;  /* 0x0100000022227825 */ /* 0x000fe200078e00ff */
[----:B------:R-:W-:Y:S02]  /*12c10*/  PRMT R53, R33, 0x4210, R18 ;  /* 0x0000421021357816 */ /* 0x000fe40000000012 */
[----:B------:R-:W-:Y:S01]  /*12c20*/  LOP3.LUT R55, R55, 0xff00, R22, 0xf8, !PT ;  /* 0x0000ff0037377812 */ /* 0x000fe200078ef816 */
[----:B------:R-:W-:Y:S01]  /*12c30*/  IMAD.WIDE.U32 R48, R48, 0x10000, RZ ;  /* 0x0001000030307825 */ /* 0x000fe200078e00ff */
[----:B------:R-:W-:-:S03]  /*12c40*/  PRMT R18, R4, 0x7773, RZ ;  /* 0x0000777304127816 */ /* 0x000fc600000000ff */
[----:B------:R-:W-:Y:S01]  /*12c50*/  IMAD.WIDE.U32 R32, R32, 0x100, RZ ;  /* 0x0000010020207825 */ /* 0x000fe200078e00ff */
[----:B------:R-:W-:Y:S02]  /*12c60*/  PRMT R45, R5, 0x7773, RZ ;  /* 0x00007773052d7816 */ /* 0x000fe400000000ff */
[----:B------:R-:W-:Y:S02]  /*12c70*/  LOP3.LUT R5, R55, 0xff, R18, 0xf8, !PT ;  /* 0x000000ff37057812 */ /* 0x000fe400078ef812 */
[----:B------:R-:W-:Y:S02]  /*12c80*/  LOP3.LUT R22, R32, R34, R48, 0xfe, !PT ;  /* 0x0000002220167212 */ /* 0x000fe400078efe30 */
[----:B------:R-:W-:Y:S02]  /*12c90*/  PRMT R4, R6, 0x7772, RZ ;  /* 0x0000777206047816 */ /* 0x000fe400000000ff */
[----:B------:R-:W-:Y:S02]  /*12ca0*/  LOP3.LUT R45, R22, 0xff, R45, 0xf8, !PT ;  /* 0x000000ff162d7812 */ /* 0x000fe400078ef82d */
[----:B------:R-:W-:Y:S01]  /*12cb0*/  LOP3.LUT R35, R49, R5, R35, 0xfe, !PT ;  /* 0x0000000531237212 */ /* 0x000fe200078efe23 */
[----:B------:R-:W-:Y:S01]  /*12cc0*/  IMAD.SHL.U32 R4, R4, 0x100, RZ ;  /* 0x0000010004047824 */ /* 0x000fe200078e00ff */
[----:B------:R-:W-:-:S02]  /*12cd0*/  IADD3.X R51, PT, PT, R51, R44, R23, P0, P1 ;  /* 0x0000002c33337210 */ /* 0x000fc400007e2417 */
[----:B------:R-:W-:Y:S02]  /*12ce0*/  LOP3.LUT R44, R35, R33, RZ, 0xfc, !PT ;  /* 0x00000021232c7212 */ /* 0x000fe400078efcff */
[----:B------:R-:W-:Y:S02]  /*12cf0*/  IADD3 R49, P0, P1, R45, UR48, R50 ;  /* 0x000000302d317c10 */ /* 0x000fe4000f91e032 */
[----:B------:R-:W-:Y:S02]  /*12d00*/  LOP3.LUT R53, R53, 0xff00, R4, 0xf8, !PT ;  /* 0x0000ff0035357812 */ /* 0x000fe400078ef804 */
[C---:B------:R-:W-:Y:S02]  /*12d10*/  PRMT R22, R7.reuse, 0x7770, RZ ;  /* 0x0000777007167816 */ /* 0x040fe400000000ff */
[C---:B------:R-:W-:Y:S02]  /*12d20*/  PRMT R32, R7.reuse, 0x7771, RZ ;  /* 0x0000777107207816 */ /* 0x040fe400000000ff */
[----:B------:R-:W-:-:S02]  /*12d30*/  PRMT R4, R7, 0x7772, RZ ;  /* 0x0000777207047816 */ /* 0x000fc400000000ff */
[----:B------:R-:W-:Y:S02]  /*12d40*/  IADD3.X R52, PT, PT, R44, UR49, R51, P0, P1 ;  /* 0x000000312c347c10 */ /* 0x000fe400087e2433 */
[----:B------:R-:W-:Y:S02]  /*12d50*/  SHF.L.W.U32.HI R18, R42, 0x4, R41 ;  /* 0x000000042a127819 */ /* 0x000fe40000010e29 */
[C-C-:B------:R-:W-:Y:S02]  /*12d60*/  SHF.L.W.U32.HI R35, R41.reuse, 0x1e, R42.reuse ;  /* 0x0000001e29237819 */ /* 0x140fe40000010e2a */
[----:B------:R-:W-:Y:S02]  /*12d70*/  SHF.L.W.U32.HI R34, R41, 0x19, R42 ;  /* 0x0000001929227819 */ /* 0x000fe40000010e2a */
[----:B------:R-:W-:Y:S02]  /*12d80*/  IADD3 R68, P0, PT, R49, R68, RZ ;  /* 0x0000004431447210 */ /* 0x000fe40007f1e0ff */
[----:B------:R-:W-:Y:S01]  /*12d90*/  PRMT R6, R6, 0x7773, RZ ;  /* 0x0000777306067816 */ /* 0x000fe200000000ff */
[----:B------:R-:W-:Y:S01]  /*12da0*/  IMAD.WIDE.U32 R22, R22, 0x1000000, RZ ;  /* 0x0100000016167825 */ /* 0x000fe200078e00ff */
[----:B------:R-:W-:-:S02]  /*12db0*/  LOP3.LUT R48, R34, R18, R35, 0x96, !PT ;  /* 0x0000001222307212 */ /* 0x000fc400078e9623 */
[----:B------:R-:W-:Y:S01]  /*12dc0*/  LOP3.LUT R35, R53, 0xff, R6, 0xf8, !PT ;  /* 0x000000ff35237812 */ /* 0x000fe200078ef806 */
[----:B------:R-:W-:-:S04]  /*12dd0*/  IMAD.WIDE.U32 R32, R32, 0x10000, RZ ;  /* 0x0001000020207825 */ /* 0x000fc800078e00ff */
[----:B------:R-:W-:-:S04]  /*12de0*/  IMAD.WIDE.U32 R4, R4, 0x100, RZ ;  /* 0x0000010004047825 */ /* 0x000fc800078e00ff */
[----:B------:R-:W-:Y:S01]  /*12df0*/  IMAD.X R69, R52, 0x1, R69, P0 ;  /* 0x0000000134457824 */ /* 0x000fe200000e0645 */
[----:B------:R-:W-:Y:S02]  /*12e00*/  PRMT R7, R7, 0x7773, RZ ;  /* 0x0000777307077816 */ /* 0x000fe400000000ff */
[----:B------:R-:W-:Y:S02]  /*12e10*/  LOP3.LUT R18, R4, R22, R32, 0xfe, !PT ;  /* 0x0000001604127212 */ /* 0x000fe400078efe20 */
[----:B------:R-:W-:Y:S02]  /*12e20*/  LOP3.LUT R35, R33, R35, R23, 0xfe, !PT ;  /* 0x0000002321237212 */ /* 0x000fe400078efe17 */
[C-C-:B------:R-:W-:Y:S02]  /*12e30*/  SHF.L.W.U32.HI R4, R68.reuse, 0x12, R69.reuse ;  /* 0x0000001244047819 */ /* 0x140fe40000010e45 */
[----:B------:R-:W-:Y:S02]  /*12e40*/  SHF.L.W.U32.HI R33, R68, 0xe, R69 ;  /* 0x0000000e44217819 */ /* 0x000fe40000010e45 */
[----:B------:R-:W-:-:S02]  /*12e50*/  SHF.L.W.U32.HI R6, R69, 0x17, R68 ;  /* 0x0000001745067819 */ /* 0x000fc40000010e44 */
[----:B------:R-:W-:Y:S02]  /*12e60*/  LOP3.LUT R32, R66, R47, R41, 0xe8, !PT ;  /* 0x0000002f42207212 */ /* 0x000fe400078ee829 */
[----:B------:R-:W-:Y:S02]  /*12e70*/  LOP3.LUT R23, R18, 0xff, R7, 0xf8, !PT ;  /* 0x000000ff12177812 */ /* 0x000fe400078ef807 */
[----:B------:R-:W-:Y:S02]  /*12e80*/  LOP3.LUT R18, R6, R4, R33, 0x96, !PT ;  /* 0x0000000406127212 */ /* 0x000fe400078e9621 */
[----:B------:R-:W-:Y:S02]  /*12e90*/  IADD3 R32, P0, P1, R49, R39, R32 ;  /* 0x0000002731207210 */ /* 0x000fe4000791e020 */
[----:B------:R-:W-:Y:S02]  /*12ea0*/  LOP3.LUT R33, R67, R46, R42, 0xe8, !PT ;  /* 0x0000002e43217212 */ /* 0x000fe400078ee82a */
[----:B------:R-:W-:-:S02]  /*12eb0*/  LOP3.LUT R22, R35, R5, RZ, 0xfc, !PT ;  /* 0x0000000523167212 */ /* 0x000fc400078efcff */
[C-C-:B------:R-:W-:Y:S02]  /*12ec0*/  SHF.L.W.U32.HI R50, R45.reuse, 0x1f, R44.reuse ;  /* 0x0000001f2d327819 */ /* 0x140fe40000010e2c */
[C-C-:B------:R-:W-:Y:S02]  /*12ed0*/  SHF.L.W.U32.HI R5, R45.reuse, 0x18, R44.reuse ;  /* 0x000000182d057819 */ /* 0x140fe40000010e2c */
[----:B------:R-:W-:Y:S02]  /*12ee0*/  SHF.R.U64 R35, R45, 0x7, R44 ;  /* 0x000000072d237819 */ /* 0x000fe4000000122c */
        /* <DEDUP_REMOVED lines=10> */
[----:B------:R-:W-:Y:S02]  /*12f90*/  SHF.R.U32.HI R39, RZ, 0x7, R44 ;  /* 0x00000007ff277819 */ /* 0x000fe4000001162c */
[C-C-:B------:R-:W-:Y:S02]  /*12fa0*/  SHF.L.W.U32.HI R48, R23.reuse, 0x1f, R22.reuse ;  /* 0x0000001f17307819 */ /* 0x140fe40000010e16 */
[C-C-:B------:R-:W-:Y:S02]  /*12fb0*/  SHF.L.W.U32.HI R5, R23.reuse, 0x18, R22.reuse ;  /* 0x0000001817057819 */ /* 0x140fe40000010e16 */
[----:B------:R-:W-:Y:S02]  /*12fc0*/  SHF.R.U64 R19, R23, 0x7, R22 ;  /* 0x0000000717137819 */ /* 0x000fe40000001216 */
[----:B------:R-:W-:-:S02]  /*12fd0*/  SHF.L.W.U32.HI R6, R32, 0x4, R33 ;  /* 0x0000000420067819 */ /* 0x000fc40000010e21 */
[C-C-:B------:R-:W-:Y:S02]  /*12fe0*/  SHF.L.W.U32.HI R7, R33.reuse, 0x1e, R32.reuse ;  /* 0x0000001e21077819 */ /* 0x140fe40000010e20 */
[----:B------:R-:W-:Y:S02]  /*12ff0*/  SHF.L.W.U32.HI R18, R33, 0x19, R32 ;  /* 0x0000001921127819 */ /* 0x000fe40000010e20 */
[----:B------:R-:W-:Y:S02]  /*13000*/  LOP3.LUT R51, R39, R51, R4, 0x96, !PT ;  /* 0x0000003327337212 */ /* 0x000fe400078e9604 */
[----:B------:R-:W-:Y:S02]  /*13010*/  LOP3.LUT R48, R19, R48, R5, 0x96, !PT ;  /* 0x0000003013307212 */ /* 0x000fe400078e9605 */
[----:B------:R-:W-:Y:S02]  /*13020*/  LOP3.LUT R18, R18, R6, R7, 0x96, !PT ;  /* 0x0000000612127212 */ /* 0x000fe400078e9607 */
[----:B------:R-:W-:-:S02]  /*13030*/  SHF.L.W.U32.HI R4, R22, 0x18, R23 ;  /* 0x0000001816047819 */ /* 0x000fc40000010e17 */
[----:B------:R-:W-:Y:S02]  /*13040*/  SHF.L.W.U32.HI R5, R33, 0x4, R32 ;  /* 0x0000000421057819 */ /* 0x000fe40000010e20 */
[C-C-:B------:R-:W-:Y:S02]  /*13050*/  SHF.L.W.U32.HI R6, R32.reuse, 0x1e, R33.reuse ;  /* 0x0000001e20067819 */ /* 0x140fe40000010e21 */
[----:B------:R-:W-:Y:S02]  /*13060*/  SHF.L.W.U32.HI R7, R32, 0x19, R33 ;  /* 0x0000001920077819 */ /* 0x000fe40000010e21 */
[----:B------:R-:W-:Y:S02]  /*13070*/  SHF.L.W.U32.HI R49, R22, 0x1f, R23 ;  /* 0x0000001f16317819 */ /* 0x000fe40000010e17 */
[----:B------:R-:W-:Y:S02]  /*13080*/  SHF.R.U32.HI R19, RZ, 0x7, R22 ;  /* 0x00000007ff137819 */ /* 0x000fe40000011616 */
[----:B------:R-:W-:-:S02]  /*13090*/  LOP3.LUT R55, R7, R5, R6, 0x96, !PT ;  /* 0x0000000507377212 */ /* 0x000fc400078e9606 */
[----:B------:R-:W-:Y:S02]  /*130a0*/  LOP3.LUT R49, R19, R49, R4, 0x96, !PT ;  /* 0x0000003113317212 */ /* 0x000fe400078e9604 */
[----:B------:R0:W4:Y:S01]  /*130b0*/  LDL.128 R4, [R17+0x70] ;  /* 0x0000700011047983 */ /* 0x0001220000100c00 */
[----:B------:R-:W-:-:S04]  /*130c0*/  LOP3.LUT R59, R37, R69, R70, 0xb8, !PT ;  /* 0x00000045253b7212 */ /* 0x000fc800078eb846 */
[----:B------:R-:W-:Y:S02]  /*130d0*/  IADD3.X R59, PT, PT, R35, R59, R16, P0, P1 ;  /* 0x0000003b233b7210 */ /* 0x000fe400007e2410 */
[----:B------:R-:W-:-:S04]  /*130e0*/  IADD3 R16, P0, P1, R23, UR50, R34 ;  /* 0x0000003217107c10 */ /* 0x000fc8000f91e022 */
[----:B------:R-:W-:Y:S02]  /*130f0*/  IADD3.X R59, PT, PT, R22, UR51, R59, P0, P1 ;  /* 0x00000033163b7c10 */ /* 0x000fe400087e243b */
[----:B------:R-:W-:Y:S02]  /*13100*/  IADD3 R47, P0, PT, R16, R47, RZ ;  /* 0x0000002f102f7210 */ /* 0x000fe40007f1e0ff */
[----:B------:R-:W-:-:S03]  /*13110*/  LOP3.LUT R35, R41, R66, R32, 0xe8, !PT ;  /* 0x0000004229237212 */ /* 0x000fc600078ee820 */
[----:B------:R-:W-:Y:S01]  /*13120*/  IMAD.X R46, R59, 0x1, R46, P0 ;  /* 0x000000013b2e7824 */ /* 0x000fe200000e062e */
[----:B------:R-:W-:Y:S02]  /*13130*/  IADD3 R35, P1, P2, R16, R18, R35 ;  /* 0x0000001210237210 */ /* 0x000fe40007a3e023 */
[----:B--2---:R-:W-:Y:S02]  /*13140*/  PRMT R16, R28, 0x7771, RZ ;  /* 0x000077711c107816 */ /* 0x004fe400000000ff */
[C-C-:B------:R-:W-:Y:S02]  /*13150*/  SHF.L.W.U32.HI R19, R47.reuse, 0x12, R46.reuse ;  /* 0x000000122f137819 */ /* 0x140fe40000010e2e */
[----:B------:R-:W-:Y:S02]  /*13160*/  SHF.L.W.U32.HI R52, R47, 0xe, R46 ;  /* 0x0000000e2f347819 */ /* 0x000fe40000010e2e */
[----:B------:R-:W-:-:S04]  /*13170*/  SHF.L.W.U32.HI R54, R46, 0x17, R47 ;  /* 0x000000172e367819 */ /* 0x000fc80000010e2f */
[----:B------:R-:W-:Y:S01]  /*13180*/  LOP3.LUT R54, R54, R19, R52, 0x96, !PT ;  /* 0x0000001336367212 */ /* 0x000fe200078e9634 */
[----:B------:R-:W-:Y:S01]  /*13190*/  IMAD.U32 R19, R16, 0x10000, RZ ;  /* 0x0001000010137824 */ /* 0x000fe200078e00ff */
[----:B------:R-:W-:Y:S02]  /*131a0*/  LOP3.LUT R34, R42, R67, R33, 0xe8, !PT ;  /* 0x000000432a227212 */ /* 0x000fe400078ee821 */
[C---:B------:R-:W-:Y:S02]  /*131b0*/  PRMT R16, R28.reuse, 0x7772, RZ ;  /* 0x000077721c107816 */ /* 0x040fe400000000ff */
[----:B0-----:R-:W-:Y:S02]  /*131c0*/  PRMT R17, R28, 0x7770, RZ ;  /* 0x000077701c117816 */ /* 0x001fe400000000ff */
[----:B------:R-:W-:Y:S02]  /*131d0*/  LOP3.LUT R58, R19, 0xff0000, RZ, 0xc0, !PT ;  /* 0x00ff0000133a7812 */ /* 0x000fe400078ec0ff */
[----:B------:R-:W-:-:S02]  /*131e0*/  SHF.L.W.U32.HI R18, R46, 0x12, R47 ;  /* 0x000000122e127819 */ /* 0x000fc40000010e2f */
[----:B------:R-:W-:Y:S02]  /*131f0*/  SHF.L.W.U32.HI R39, R46, 0xe, R47 ;  /* 0x0000000e2e277819 */ /* 0x000fe40000010e2f */
[----:B------:R-:W-:Y:S02]  /*13200*/  SHF.L.W.U32.HI R53, R47, 0x17, R46 ;  /* 0x000000172f357819 */ /* 0x000fe40000010e2e */
[----:B------:R-:W-:Y:S02]  /*13210*/  IADD3.X R34, PT, PT, R59, R55, R34, P1, P2 ;  /* 0x000000373b227210 */ /* 0x000fe40000fe4422 */
[----:B------:R-:W-:Y:S01]  /*13220*/  PRMT R58, R58, 0x4210, R17 ;  /* 0x000042103a3a7816 */ /* 0x000fe20000000011 */
[----:B------:R-:W-:Y:S01]  /*13230*/  IMAD.SHL.U32 R17, R16, 0x100, RZ ;  /* 0x0000010010117824 */ /* 0x000fe200078e00ff */
[----:B------:R-:W-:Y:S02]  /*13240*/  LOP3.LUT R39, R53, R18, R39, 0x96, !PT ;  /* 0x0000001235277212 */ /* 0x000fe400078e9627 */
[----:B------:R-:W-:-:S02]  /*13250*/  SHF.L.W.U32.HI R52, R35, 0x4, R34 ;  /* 0x0000000423347819 */ /* 0x000fc40000010e22 */
[C-C-:B------:R-:W-:Y:S02]  /*13260*/  SHF.L.W.U32.HI R19, R34.reuse, 0x1e, R35.reuse ;  /* 0x0000001e22137819 */ /* 0x140fe40000010e23 */
[----:B------:R-:W-:Y:S02]  /*13270*/  SHF.L.W.U32.HI R18, R34, 0x19, R35 ;  /* 0x0000001922127819 */ /* 0x000fe40000010e23 */
[----:B------:R-:W-:Y:S02]  /*13280*/  PRMT R16, R30, 0x7771, RZ ;  /* 0x000077711e107816 */ /* 0x000fe400000000ff */
[----:B------:R-:W-:Y:S02]  /*13290*/  LOP3.LUT R52, R18, R52, R19, 0x96, !PT ;  /* 0x0000003412347212 */ /* 0x000fe400078e9613 */
[----:B------:R-:W-:Y:S01]  /*132a0*/  LOP3.LUT R75, R71, R47, R68, 0xb8, !PT ;  /* 0x0000002f474b7212 */ /* 0x000fe200078eb844 */
[----:B------:R-:W-:Y:S01]  /*132b0*/  IMAD.U32 R19, R16, 0x10000, RZ ;  /* 0x0001000010137824 */ /* 0x000fe200078e00ff */
[----:B------:R-:W-:-:S02]  /*132c0*/  LOP3.LUT R83, R58, 0xff00, R17, 0xf8, !PT ;  /* 0x0000ff003a537812 */ /* 0x000fc400078ef811 */
[----:B------:R-:W-:Y:S02]  /*132d0*/  IADD3 R75, P0, P1, R54, R75, R36 ;  /* 0x0000004b364b7210 */ /* 0x000fe4000791e024 */
[----:B------:R-:W-:Y:S02]  /*132e0*/  SHF.L.W.U32.HI R53, R34, 0x4, R35 ;  /* 0x0000000422357819 */ /* 0x000fe40000010e23 */
[C-C-:B------:R-:W-:Y:S02]  /*132f0*/  SHF.L.W.U32.HI R16, R35.reuse, 0x1e, R34.reuse ;  /* 0x0000001e23107819 */ /* 0x140fe40000010e22 */
[----:B------:R-:W-:Y:S02]  /*13300*/  SHF.L.W.U32.HI R18, R35, 0x19, R34 ;  /* 0x0000001923127819 */ /* 0x000fe40000010e22 */
[----:B------:R-:W-:Y:S02]  /*13310*/  PRMT R17, R30, 0x7770, RZ ;  /* 0x000077701e117816 */ /* 0x000fe400000000ff */
[----:B------:R-:W-:-:S02]  /*13320*/  LOP3.LUT R36, R19, 0xff0000, RZ, 0xc0, !PT ;  /* 0x00ff000013247812 */ /* 0x000fc400078ec0ff */
[----:B------:R-:W-:Y:S02]  /*13330*/  PRMT R28, R28, 0x7773, RZ ;  /* 0x000077731c1c7816 */ /* 0x000fe400000000ff */
[----:B------:R-:W-:Y:S02]  /*13340*/  LOP3.LUT R53, R18, R53, R16, 0x96, !PT ;  /* 0x0000003512357212 */ /* 0x000fe400078e9610 */
[----:B------:R-:W-:Y:S02]  /*13350*/  PRMT R79, R36, 0x4210, R17 ;  /* 0x00004210244f7816 */ /* 0x000fe40000000011 */
[----:B------:R-:W-:Y:S02]  /*13360*/  PRMT R16, R30, 0x7772, RZ ;  /* 0x000077721e107816 */ /* 0x000fe400000000ff */
[----:B------:R-:W-:Y:S02]  /*13370*/  LOP3.LUT R72, R70, R46, R69, 0xb8, !PT ;  /* 0x0000002e46487212 */ /* 0x000fe400078eb845 */
[----:B------:R-:W-:-:S02]  /*13380*/  PRMT R17, R31, 0x7770, RZ ;  /* 0x000077701f117816 */ /* 0x000fc400000000ff */
[C---:B------:R-:W-:Y:S02]  /*13390*/  PRMT R18, R31.reuse, 0x7771, RZ ;  /* 0x000077711f127816 */ /* 0x040fe400000000ff */
[----:B------:R-:W-:Y:S02]  /*133a0*/  PRMT R36, R31, 0x7772, RZ ;  /* 0x000077721f247816 */ /* 0x000fe400000000ff */
[----:B------:R-:W-:Y:S01]  /*133b0*/  LOP3.LUT R83, R83, 0xff, R28, 0xf8, !PT ;  /* 0x000000ff53537812 */ /* 0x000fe200078ef81c */
[----:B------:R-:W-:Y:S01]  /*133c0*/  IMAD.SHL.U32 R78, R16, 0x100, RZ ;  /* 0x00000100104e7824 */ /* 0x000fe200078e00ff */
[C---:B------:R-:W-:Y:S02]  /*133d0*/  PRMT R28, R29.reuse, 0x7770, RZ ;  /* 0x000077701d1c7816 */ /* 0x040fe400000000ff */
[C---:B------:R-:W-:Y:S02]  /*133e0*/  PRMT R54, R29.reuse, 0x7771, RZ ;  /* 0x000077711d367816 */ /* 0x040fe400000000ff */
[----:B------:R-:W-:Y:S01]  /*133f0*/  PRMT R58, R29, 0x7772, RZ ;  /* 0x000077721d3a7816 */ /* 0x000fe200000000ff */
[----:B------:R-:W-:Y:S01]  /*13400*/  IMAD.WIDE.U32 R16, R17, 0x1000000, RZ ;  /* 0x0100000011107825 */ /* 0x000fe200078e00ff */
[----:B------:R-:W-:-:S03]  /*13410*/  IADD3.X R72, PT, PT, R39, R72, R37, P0, P1 ;  /* 0x0000004827487210 */ /* 0x000fc600007e2425 */
[----:B------:R-:W-:Y:S01]  /*13420*/  IMAD.WIDE.U32 R18, R18, 0x10000, RZ ;  /* 0x0001000012127825 */ /* 0x000fe200078e00ff */
[----:B------:R-:W-:-:S03]  /*13430*/  PRMT R60, R29, 0x7773, RZ ;  /* 0x000077731d3c7816 */ /* 0x000fc600000000ff */
[----:B------:R-:W-:Y:S01]  /*13440*/  IMAD.WIDE.U32 R36, R36, 0x100, RZ ;  /* 0x0000010024247825 */ /* 0x000fe200078e00ff */
[----:B------:R-:W-:Y:S02]  /*13450*/  PRMT R39, R30, 0x7773, RZ ;  /* 0x000077731e277816 */ /* 0x000fe400000000ff */
[----:B------:R-:W-:Y:S01]  /*13460*/  PRMT R30, R31, 0x7773, RZ ;  /* 0x000077731f1e7816 */ /* 0x000fe200000000ff */
[----:B------:R-:W-:Y:S01]  /*13470*/  IMAD.WIDE.U32 R28, R28, 0x1000000, RZ ;  /* 0x010000001c1c7825 */ /* 0x000fe200078e00ff */
[----:B------:R-:W-:-:S03]  /*13480*/  LOP3.LUT R31, R36, R16, R18, 0xfe, !PT ;  /* 0x00000010241f7212 */ /* 0x000fc600078efe12 */
[----:B------:R-:W-:Y:S01]  /*13490*/  IMAD.WIDE.U32 R54, R54, 0x10000, RZ ;  /* 0x0001000036367825 */ /* 0x000fe200078e00ff */
[----:B-----5:R-:W-:-:S03]  /*134a0*/  PRMT R16, R24, 0x7771, RZ ;  /* 0x0000777118107816 */ /* 0x020fc600000000ff */
[----:B------:R-:W-:Y:S01]  /*134b0*/  IMAD.WIDE.U32 R58, R58, 0x100, RZ ;  /* 0x000001003a3a7825 */ /* 0x000fe200078e00ff */
[----:B------:R-:W-:Y:S02]  /*134c0*/  LOP3.LUT R78, R79, 0xff00, R78, 0xf8, !PT ;  /* 0x0000ff004f4e7812 */ /* 0x000fe400078ef84e */
[----:B------:R-:W-:Y:S02]  /*134d0*/  LOP3.LUT R29, R55, R83, R29, 0xfe, !PT ;  /* 0x00000053371d7212 */ /* 0x000fe400078efe1d */
[----:B------:R-:W-:Y:S01]  /*134e0*/  LOP3.LUT R81, R58, R28, R54, 0xfe, !PT ;  /* 0x0000001c3a517212 */ /* 0x000fe200078efe36 */
[----:B------:R-:W-:Y:S01]  /*134f0*/  IMAD.U32 R16, R16, 0x10000, RZ ;  /* 0x0001000010107824 */ /* 0x000fe200078e00ff */
[----:B------:R-:W-:Y:S02]  /*13500*/  LOP3.LUT R39, R78, 0xff, R39, 0xf8, !PT ;  /* 0x000000ff4e277812 */ /* 0x000fe400078ef827 */
[----:B------:R-:W-:Y:S02]  /*13510*/  LOP3.LUT R28, R81, 0xff, R60, 0xf8, !PT ;  /* 0x000000ff511c7812 */ /* 0x000fe400078ef83c */
[----:B------:R-:W-:-:S02]  /*13520*/  LOP3.LUT R29, R29, R59, RZ, 0xfc, !PT ;  /* 0x0000003b1d1d7212 */ /* 0x000fc400078efcff */
[----:B------:R-:W-:Y:S02]  /*13530*/  LOP3.LUT R30, R31, 0xff, R30, 0xf8, !PT ;  /* 0x000000ff1f1e7812 */ /* 0x000fe400078ef81e */
[----:B------:R-:W-:Y:S02]  /*13540*/  LOP3.LUT R31, R19, R39, R17, 0xfe, !PT ;  /* 0x00000027131f7212 */ /* 0x000fe400078efe11 */
[C-C-:B------:R-:W-:Y:S02]  /*13550*/  SHF.L.W.U32.HI R36, R28.reuse, 0x1f, R29.reuse ;  /* 0x0000001f1c247819 */ /* 0x140fe40000010e1d */
[C-C-:B------:R-:W-:Y:S02]  /*13560*/  SHF.L.W.U32.HI R19, R28.reuse, 0x18, R29.reuse ;  /* 0x000000181c137819 */ /* 0x140fe40000010e1d */
[----:B------:R-:W-:Y:S02]  /*13570*/  SHF.R.U64 R18, R28, 0x7, R29 ;  /* 0x000000071c127819 */ /* 0x000fe4000000121d */
[----:B------:R-:W-:-:S02]  /*13580*/  LOP3.LUT R54, R16, 0xff0000, RZ, 0xc0, !PT ;  /* 0x00ff000010367812 */ /* 0x000fc400078ec0ff */
[----:B------:R-:W-:Y:S02]  /*13590*/  PRMT R16, R26, 0x7771, RZ ;  /* 0x000077711a107816 */ /* 0x000fe400000000ff */
[----:B------:R-:W-:Y:S02]  /*135a0*/  LOP3.LUT R36, R18, R36, R19, 0x96, !PT ;  /* 0x0000002412247212 */ /* 0x000fe400078e9613 */
[----:B------:R-:W-:Y:S01]  /*135b0*/  PRMT R18, R24, 0x7772, RZ ;  /* 0x0000777218127816 */ /* 0x000fe200000000ff */
[----:B------:R-:W-:Y:S01]  /*135c0*/  IMAD.U32 R19, R16, 0x10000, RZ ;  /* 0x0001000010137824 */ /* 0x000fe200078e00ff */
[----:B------:R-:W-:Y:S02]  /*135d0*/  PRMT R17, R24, 0x7770, RZ ;  /* 0x0000777018117816 */ /* 0x000fe400000000ff */
[----:B------:R-:W-:Y:S01]  /*135e0*/  LOP3.LUT R31, R31, R37, RZ, 0xfc, !PT ;  /* 0x000000251f1f7212 */ /* 0x000fe200078efcff */
[----:B------:R-:W-:Y:S01]  /*135f0*/  IMAD.SHL.U32 R18, R18, 0x100, RZ ;  /* 0x0000010012127824 */ /* 0x000fe200078e00ff */
[----:B------:R-:W-:-:S02]  /*13600*/  PRMT R81, R54, 0x4210, R17 ;  /* 0x0000421036517816 */ /* 0x000fc40000000011 */
[C-C-:B------:R-:W-:Y:S02]  /*13610*/  SHF.L.W.U32.HI R37, R29.reuse, 0x1f, R28.reuse ;  /* 0x0000001f1d257819 */ /* 0x140fe40000010e1c */
[----:B------:R-:W-:Y:S02]  /*13620*/  SHF.L.W.U32.HI R16, R29, 0x18, R28 ;  /* 0x000000181d107819 */ /* 0x000fe40000010e1c */
[----:B------:R-:W-:Y:S02]  /*13630*/  SHF.R.U32.HI R58, RZ, 0x7, R29 ;  /* 0x00000007ff3a7819 */ /* 0x000fe4000001161d */
[----:B------:R-:W-:Y:S02]  /*13640*/  PRMT R17, R26, 0x7770, RZ ;  /* 0x000077701a117816 */ /* 0x000fe400000000ff */
[C-C-:B------:R-:W-:Y:S02]  /*13650*/  SHF.L.W.U32.HI R39, R30.reuse, 0x1f, R31.reuse ;  /* 0x0000001f1e277819 */ /* 0x140fe40000010e1f */
[----:B------:R-:W-:-:S02]  /*13660*/  SHF.L.W.U32.HI R54, R30, 0x18, R31 ;  /* 0x000000181e367819 */ /* 0x000fc40000010e1f */
[----:B------:R-:W-:Y:S02]  /*13670*/  SHF.R.U64 R55, R30, 0x7, R31 ;  /* 0x000000071e377819 */ /* 0x000fe4000000121f */
[----:B------:R-:W-:Y:S02]  /*13680*/  LOP3.LUT R60, R19, 0xff0000, RZ, 0xc0, !PT ;  /* 0x00ff0000133c7812 */ /* 0x000fe400078ec0ff */
[----:B------:R-:W-:Y:S02]  /*13690*/  LOP3.LUT R37, R58, R37, R16, 0x96, !PT ;  /* 0x000000253a257212 */ /* 0x000fe400078e9610 */
[----:B------:R-:W-:Y:S02]  /*136a0*/  LOP3.LUT R39, R55, R39, R54, 0x96, !PT ;  /* 0x0000002737277212 */ /* 0x000fe400078e9636 */
[----:B------:R-:W-:Y:S02]  /*136b0*/  PRMT R79, R60, 0x4210, R17 ;  /* 0x000042103c4f7816 */ /* 0x000fe40000000011 */
[----:B------:R-:W-:-:S02]  /*136c0*/  LOP3.LUT R81, R81, 0xff00, R18, 0xf8, !PT ;  /* 0x0000ff0051517812 */ /* 0x000fc400078ef812 */
[----:B------:R-:W-:Y:S02]  /*136d0*/  PRMT R16, R26, 0x7772, RZ ;  /* 0x000077721a107816 */ /* 0x000fe400000000ff */
[C---:B------:R-:W-:Y:S02]  /*136e0*/  PRMT R17, R25.reuse, 0x7770, RZ ;  /* 0x0000777019117816 */ /* 0x040fe400000000ff */
[C---:B------:R-:W-:Y:S02]  /*136f0*/  PRMT R18, R25.reuse, 0x7771, RZ ;  /* 0x0000777119127816 */ /* 0x040fe400000000ff */
[----:B------:R-:W-:Y:S01]  /*13700*/  PRMT R54, R25, 0x7772, RZ ;  /* 0x0000777219367816 */ /* 0x000fe200000000ff */
[----:B------:R-:W-:Y:S01]  /*13710*/  IMAD.SHL.U32 R60, R16, 0x100, RZ ;  /* 0x00000100103c7824 */ /* 0x000fe200078e00ff */
[----:B------:R-:W-:Y:S01]  /*13720*/  PRMT R58, R24, 0x7773, RZ ;  /* 0x00007773183a7816 */ /* 0x000fe200000000ff */
[----:B------:R-:W-:Y:S01]  /*13730*/  IMAD.WIDE.U32 R16, R17, 0x1000000, RZ ;  /* 0x0100000011107825 */ /* 0x000fe200078e00ff */
[----:B------:R-:W-:-:S02]  /*13740*/  SHF.L.W.U32.HI R24, R31, 0x1f, R30 ;  /* 0x0000001f1f187819 */ /* 0x000fc40000010e1e */
[----:B------:R-:W-:Y:S01]  /*13750*/  SHF.L.W.U32.HI R59, R31, 0x18, R30 ;  /* 0x000000181f3b7819 */ /* 0x000fe20000010e1e */
[----:B------:R-:W-:Y:S01]  /*13760*/  IMAD.WIDE.U32 R18, R18, 0x10000, RZ ;  /* 0x0001000012127825 */ /* 0x000fe200078e00ff */
[----:B------:R-:W-:-:S03]  /*13770*/  SHF.R.U32.HI R78, RZ, 0x7, R31 ;  /* 0x00000007ff4e7819 */ /* 0x000fc6000001161f */
[----:B------:R-:W-:Y:S01]  /*13780*/  IMAD.WIDE.U32 R54, R54, 0x100, RZ ;  /* 0x0000010036367825 */ /* 0x000fe200078e00ff */
[----:B------:R-:W-:Y:S02]  /*13790*/  LOP3.LUT R24, R78, R24, R59, 0x96, !PT ;  /* 0x000000184e187212 */ /* 0x000fe400078e963b */
[----:B------:R-:W-:Y:S02]  /*137a0*/  LOP3.LUT R59, R81, 0xff, R58, 0xf8, !PT ;  /* 0x000000ff513b7812 */ /* 0x000fe400078ef83a */
[----:B------:R-:W-:Y:S02]  /*137b0*/  LOP3.LUT R54, R54, R16, R18, 0xfe, !PT ;  /* 0x0000001036367212 */ /* 0x000fe400078efe12 */
[C---:B------:R-:W-:Y:S02]  /*137c0*/  PRMT R16, R27.reuse, 0x7770, RZ ;  /* 0x000077701b107816 */ /* 0x040fe400000000ff */
[C---:B------:R-:W-:Y:S02]  /*137d0*/  PRMT R18, R27.reuse, 0x7771, RZ ;  /* 0x000077711b127816 */ /* 0x040fe400000000ff */
[----:B------:R-:W-:-:S02]  /*137e0*/  PRMT R58, R27, 0x7772, RZ ;  /* 0x000077721b3a7816 */ /* 0x000fc400000000ff */
[----:B------:R-:W-:Y:S02]  /*137f0*/  IADD3 R38, P0, P1, R30, R38, R57 ;  /* 0x000000261e267210 */ /* 0x000fe4000791e039 */
[----:B------:R-:W-:Y:S02]  /*13800*/  LOP3.LUT R57, R79, 0xff00, R60, 0xf8, !PT ;  /* 0x0000ff004f397812 */ /* 0x000fe400078ef83c */
[----:B------:R-:W-:Y:S02]  /*13810*/  PRMT R25, R25, 0x7773, RZ ;  /* 0x0000777319197816 */ /* 0x000fe400000000ff */
[----:B------:R-:W-:Y:S02]  /*13820*/  PRMT R26, R26, 0x7773, RZ ;  /* 0x000077731a1a7816 */ /* 0x000fe400000000ff */
[----:B------:R-:W-:Y:S01]  /*13830*/  LOP3.LUT R79, R19, R59, R17, 0xfe, !PT ;  /* 0x0000003b134f7212 */ /* 0x000fe200078efe11 */
[----:B------:R-:W-:Y:S01]  /*13840*/  IMAD.WIDE.U32 R16, R16, 0x1000000, RZ ;  /* 0x0100000010107825 */ /* 0x000fe200078e00ff */
[----:B------:R-:W-:-:S03]  /*13850*/  LOP3.LUT R25, R54, 0xff, R25, 0xf8, !PT ;  /* 0x000000ff36197812 */ /* 0x000fc600078ef819 */
[----:B------:R-:W-:Y:S01]  /*13860*/  IMAD.WIDE.U32 R18, R18, 0x10000, RZ ;  /* 0x0001000012127825 */ /* 0x000fe200078e00ff */
[----:B------:R-:W-:-:S03]  /*13870*/  LOP3.LUT R57, R57, 0xff, R26, 0xf8, !PT ;  /* 0x000000ff39397812 */ /* 0x000fc600078ef81a */
[----:B------:R-:W-:Y:S01]  /*13880*/  IMAD.WIDE.U32 R58, R58, 0x100, RZ ;  /* 0x000001003a3a7825 */ /* 0x000fe200078e00ff */
[----:B------:R-:W-:Y:S02]  /*13890*/  LOP3.LUT R54, R79, R55, RZ, 0xfc, !PT ;  /* 0x000000374f367212 */ /* 0x000fe400078efcff */
[----:B------:R-:W-:Y:S02]  /*138a0*/  LOP3.LUT R18, R58, R16, R18, 0xfe, !PT ;  /* 0x000000103a127212 */ /* 0x000fe400078efe12 */
[----:B------:R-:W-:Y:S02]  /*138b0*/  LOP3.LUT R58, R19, R57, R17, 0xfe, !PT ;  /* 0x00000039133a7212 */ /* 0x000fe400078efe11 */
[C-C-:B------:R-:W-:Y:S02]  /*138c0*/  SHF.L.W.U32.HI R57, R25.reuse, 0x1f, R54.reuse ;  /* 0x0000001f19397819 */ /* 0x140fe40000010e36 */
[C-C-:B------:R-:W-:Y:S02]  /*138d0*/  SHF.L.W.U32.HI R16, R25.reuse, 0x18, R54.reuse ;  /* 0x0000001819107819 */ /* 0x140fe40000010e36 */
[----:B------:R-:W-:-:S02]  /*138e0*/  SHF.R.U64 R17, R25, 0x7, R54 ;  /* 0x0000000719117819 */ /* 0x000fc40000001236 */
[----:B------:R-:W-:Y:S02]  /*138f0*/  PRMT R55, R27, 0x7773, RZ ;  /* 0x000077731b377816 */ /* 0x000fe400000000ff */
[----:B------:R-:W-:Y:S02]  /*13900*/  LOP3.LUT R57, R17, R57, R16, 0x96, !PT ;  /* 0x0000003911397212 */ /* 0x000fe400078e9610 */
[----:B---3--:R-:W-:Y:S02]  /*13910*/  PRMT R16, R8, 0x7771, RZ ;  /* 0x0000777108107816 */ /* 0x008fe400000000ff */
[----:B------:R-:W-:Y:S02]  /*13920*/  LOP3.LUT R55, R18, 0xff, R55, 0xf8, !PT ;  /* 0x000000ff12377812 */ /* 0x000fe400078ef837 */
[----:B------:R-:W-:Y:S01]  /*13930*/  LOP3.LUT R58, R58, R59, RZ, 0xfc, !PT ;  /* 0x0000003b3a3a7212 */ /* 0x000fe200078efcff */
[----:B------:R-:W-:Y:S01]  /*13940*/  IMAD.U32 R16, R16, 0x10000, RZ ;  /* 0x0001000010107824 */ /* 0x000fe200078e00ff */
[----:B------:R-:W-:-:S02]  /*13950*/  IADD3.X R61, PT, PT, R31, R61, R56, P0, P1 ;  /* 0x0000003d1f3d7210 */ /* 0x000fc400007e2438 */
[C-C-:B------:R-:W-:Y:S02]  /*13960*/  SHF.L.W.U32.HI R59, R58.reuse, 0x1f, R55.reuse ;  /* 0x0000001f3a3b7819 */ /* 0x140fe40000010e37 */
[----:B------:R-:W-:Y:S02]  /*13970*/  SHF.L.W.U32.HI R18, R58, 0x18, R55 ;  /* 0x000000183a127819 */ /* 0x000fe40000010e37 */
[----:B------:R-:W-:Y:S02]  /*13980*/  SHF.R.U32.HI R27, RZ, 0x7, R58 ;  /* 0x00000007ff1b7819 */ /* 0x000fe4000001163a */
[C-C-:B------:R-:W-:Y:S02]  /*13990*/  SHF.L.W.U32.HI R56, R54.reuse, 0x1f, R25.reuse ;  /* 0x0000001f36387819 */ /* 0x140fe40000010e19 */
[----:B------:R-:W-:Y:S02]  /*139a0*/  SHF.L.W.U32.HI R17, R54, 0x18, R25 ;  /* 0x0000001836117819 */ /* 0x000fe40000010e19 */
[----:B------:R-:W-:-:S02]  /*139b0*/  SHF.R.U32.HI R78, RZ, 0x7, R54 ;  /* 0x00000007ff4e7819 */ /* 0x000fc40000011636 */
[----:B------:R-:W-:Y:S02]  /*139c0*/  LOP3.LUT R59, R27, R59, R18, 0x96, !PT ;  /* 0x0000003b1b3b7212 */ /* 0x000fe400078e9612 */
[----:B------:R-:W-:Y:S02]  /*139d0*/  LOP3.LUT R56, R78, R56, R17, 0x96, !PT ;  /* 0x000000384e387212 */ /* 0x000fe400078e9611 */
[----:B------:R-:W-:Y:S02]  /*139e0*/  IADD3 R65, P0, P1, R25, R65, R62 ;  /* 0x0000004119417210 */ /* 0x000fe4000791e03e */
[----:B------:R-:W-:Y:S02]  /*139f0*/  LOP3.LUT R18, R16, 0xff0000, RZ, 0xc0, !PT ;  /* 0x00ff000010127812 */ /* 0x000fe400078ec0ff */
[C---:B------:R-:W-:Y:S02]  /*13a00*/  PRMT R17, R8.reuse, 0x7770, RZ ;  /* 0x0000777008117816 */ /* 0x040fe400000000ff */
[----:B------:R-:W-:-:S02]  /*13a10*/  PRMT R16, R8, 0x7772, RZ ;  /* 0x0000777208107816 */ /* 0x000fc400000000ff */
[----:B------:R-:W-:Y:S02]  /*13a20*/  IADD3.X R63, PT, PT, R54, R74, R63, P0, P1 ;  /* 0x0000004a363f7210 */ /* 0x000fe400007e243f */
[----:B------:R-:W-:Y:S01]  /*13a30*/  PRMT R74, R18, 0x4210, R17 ;  /* 0x00004210124a7816 */ /* 0x000fe20000000011 */
[----:B------:R-:W-:Y:S01]  /*13a40*/  IMAD.SHL.U32 R17, R16, 0x100, RZ ;  /* 0x0000010010117824 */ /* 0x000fe200078e00ff */
[C-C-:B------:R-:W-:Y:S02]  /*13a50*/  SHF.L.W.U32.HI R60, R55.reuse, 0x1f, R58.reuse ;  /* 0x0000001f373c7819 */ /* 0x140fe40000010e3a */
[C-C-:B------:R-:W-:Y:S02]  /*13a60*/  SHF.L.W.U32.HI R19, R55.reuse, 0x18, R58.reuse ;  /* 0x0000001837137819 */ /* 0x140fe40000010e3a */
[----:B------:R-:W-:Y:S02]  /*13a70*/  SHF.R.U64 R26, R55, 0x7, R58 ;  /* 0x00000007371a7819 */ /* 0x000fe4000000123a */
[----:B------:R-:W-:-:S02]  /*13a80*/  PRMT R16, R9, 0x7770, RZ ;  /* 0x0000777009107816 */ /* 0x000fc400000000ff */
[----:B------:R-:W-:Y:S02]  /*13a90*/  LOP3.LUT R60, R26, R60, R19, 0x96, !PT ;  /* 0x0000003c1a3c7212 */ /* 0x000fe400078e9613 */
[C---:B------:R-:W-:Y:S02]  /*13aa0*/  PRMT R18, R9.reuse, 0x7771, RZ ;  /* 0x0000777109127816 */ /* 0x040fe400000000ff */
[----:B------:R-:W-:Y:S02]  /*13ab0*/  PRMT R26, R9, 0x7772, RZ ;  /* 0x00007772091a7816 */ /* 0x000fe400000000ff */
[----:B------:R-:W-:Y:S02]  /*13ac0*/  LOP3.LUT R79, R74, 0xff00, R17, 0xf8, !PT ;  /* 0x0000ff004a4f7812 */ /* 0x000fe400078ef811 */
[----:B------:R-:W-:Y:S01]  /*13ad0*/  PRMT R74, R10, 0x7771, RZ ;  /* 0x000077710a4a7816 */ /* 0x000fe200000000ff */
[----:B------:R-:W-:Y:S01]  /*13ae0*/  IMAD.WIDE.U32 R16, R16, 0x1000000, RZ ;  /* 0x0100000010107825 */ /* 0x000fe200078e00ff */
[----:B------:R-:W-:-:S02]  /*13af0*/  IADD3 R62, P2, P3, R55, R77, R76 ;  /* 0x0000004d373e7210 */ /* 0x000fc40007b5e04c */
[----:B------:R-:W-:Y:S01]  /*13b00*/  PRMT R76, R8, 0x7773, RZ ;  /* 0x00007773084c7816 */ /* 0x000fe200000000ff */
[----:B------:R-:W-:-:S04]  /*13b10*/  IMAD.WIDE.U32 R18, R18, 0x10000, RZ ;  /* 0x0001000012127825 */ /* 0x000fc800078e00ff */
[----:B------:R-:W-:-:S04]  /*13b20*/  IMAD.WIDE.U32 R26, R26, 0x100, RZ ;  /* 0x000001001a1a7825 */ /* 0x000fc800078e00ff */
[----:B------:R-:W-:Y:S01]  /*13b30*/  IMAD.U32 R74, R74, 0x10000, RZ ;  /* 0x000100004a4a7824 */ /* 0x000fe200078e00ff */
[----:B------:R-:W-:Y:S02]  /*13b40*/  PRMT R9, R9, 0x7773, RZ ;  /* 0x0000777309097816 */ /* 0x000fe400000000ff */
[----:B------:R-:W-:Y:S02]  /*13b50*/  LOP3.LUT R26, R26, R16, R18, 0xfe, !PT ;  /* 0x000000101a1a7212 */ /* 0x000fe400078efe12 */
[----:B------:R-:W-:Y:S02]  /*13b60*/  LOP3.LUT R79, R79, 0xff, R76, 0xf8, !PT ;  /* 0x000000ff4f4f7812 */ /* 0x000fe400078ef84c */
[----:B------:R-:W-:Y:S02]  /*13b70*/  PRMT R8, R10, 0x7770, RZ ;  /* 0x000077700a087816 */ /* 0x000fe400000000ff */
[----:B------:R-:W-:Y:S02]  /*13b80*/  LOP3.LUT R77, R74, 0xff0000, RZ, 0xc0, !PT ;  /* 0x00ff00004a4d7812 */ /* 0x000fe400078ec0ff */
[----:B------:R-:W-:-:S02]  /*13b90*/  LOP3.LUT R26, R26, 0xff, R9, 0xf8, !PT ;  /* 0x000000ff1a1a7812 */ /* 0x000fc400078ef809 */
[----:B------:R-:W-:Y:S02]  /*13ba0*/  LOP3.LUT R19, R19, R79, R17, 0xfe, !PT ;  /* 0x0000004f13137212 */ /* 0x000fe400078efe11 */
[----:B------:R-:W-:Y:S02]  /*13bb0*/  PRMT R9, R77, 0x4210, R8 ;  /* 0x000042104d097816 */ /* 0x000fe40000000008 */
[----:B------:R-:W-:Y:S02]  /*13bc0*/  PRMT R8, R10, 0x7772, RZ ;  /* 0x000077720a087816 */ /* 0x000fe400000000ff */
[----:B------:R-:W-:Y:S02]  /*13bd0*/  LOP3.LUT R27, R19, R27, RZ, 0xfc, !PT ;  /* 0x0000001b131b7212 */ /* 0x000fe400078efcff */
[----:B------:R-:W-:Y:S01]  /*13be0*/  IADD3 R79, P0, P1, R26, UR52, R75 ;  /* 0x000000341a4f7c10 */ /* 0x000fe2000f91e04b */
[----:B------:R-:W-:-:S03]  /*13bf0*/  IMAD.SHL.U32 R8, R8, 0x100, RZ ;  /* 0x0000010008087824 */ /* 0x000fc600078e00ff */
[----:B------:R-:W-:Y:S02]  /*13c00*/  IADD3.X R76, PT, PT, R27, UR53, R72, P0, P1 ;  /* 0x000000351b4c7c10 */ /* 0x000fe400087e2448 */
[----:B------:R-:W-:Y:S02]  /*13c10*/  IADD3 R81, P0, PT, R79, R66, RZ ;  /* 0x000000424f517210 */ /* 0x000fe40007f1e0ff */
[----:B------:R-:W-:Y:S02]  /*13c20*/  IADD3.X R64, PT, PT, R58, R64, R73, P2, P3 ;  /* 0x000000403a407210 */ /* 0x000fe400017e6449 */
[C---:B------:R-:W-:Y:S02]  /*13c30*/  PRMT R86, R12.reuse, 0x7772, RZ ;  /* 0x000077720c567816 */ /* 0x040fe400000000ff */
[C---:B------:R-:W-:Y:S02]  /*13c40*/  PRMT R83, R12.reuse, 0x7773, RZ ;  /* 0x000077730c537816 */ /* 0x040fe400000000ff */
[----:B------:R-:W-:-:S02]  /*13c50*/  PRMT R16, R12, 0x7771, RZ ;  /* 0x000077710c107816 */ /* 0x000fc400000000ff */
[----:B------:R-:W-:Y:S02]  /*13c60*/  PRMT R89, R12, 0x7770, RZ ;  /* 0x000077700c597816 */ /* 0x000fe400000000ff */
[C---:B------:R-:W-:Y:S02]  /*13c70*/  PRMT R85, R14.reuse, 0x7772, RZ ;  /* 0x000077720e557816 */ /* 0x040fe400000000ff */
[C---:B------:R-:W-:Y:S02]  /*13c80*/  PRMT R77, R14.reuse, 0x7773, RZ ;  /* 0x000077730e4d7816 */ /* 0x040fe400000000ff */
[C---:B------:R-:W-:Y:S02]  /*13c90*/  PRMT R73, R14.reuse, 0x7771, RZ ;  /* 0x000077710e497816 */ /* 0x040fe400000000ff */
[----:B------:R-:W-:Y:S02]  /*13ca0*/  PRMT R87, R14, 0x7770, RZ ;  /* 0x000077700e577816 */ /* 0x000fe400000000ff */
[----:B------:R-:W-:Y:S01]  /*13cb0*/  LOP3.LUT R75, R9, 0xff00, R8, 0xf8, !PT ;  /* 0x0000ff00094b7812 */ /* 0x000fe200078ef808 */
[----:B------:R-:W-:Y:S01]  /*13cc0*/  IMAD.X R74, R76, 0x1, R67, P0 ;  /* 0x000000014c4a7824 */ /* 0x000fe200000e0643 */
[----:B------:R-:W-:-:S02]  /*13cd0*/  PRMT R12, R11, 0x7770, RZ ;  /* 0x000077700b0c7816 */ /* 0x000fc400000000ff */
[C---:B------:R-:W-:Y:S02]  /*13ce0*/  PRMT R14, R11.reuse, 0x7771, RZ ;  /* 0x000077710b0e7816 */ /* 0x040fe400000000ff */
[----:B------:R-:W-:Y:S02]  /*13cf0*/  PRMT R8, R11, 0x7772, RZ ;  /* 0x000077720b087816 */ /* 0x000fe400000000ff */
[----:B------:R-:W-:Y:S02]  /*13d00*/  PRMT R10, R10, 0x7773, RZ ;  /* 0x000077730a0a7816 */ /* 0x000fe400000000ff */
[C---:B------:R-:W-:Y:S01]  /*13d10*/  PRMT R88, R13.reuse, 0x7773, RZ ;  /* 0x000077730d587816 */ /* 0x040fe200000000ff */
[----:B------:R-:W-:Y:S01]  /*13d20*/  IMAD.WIDE.U32 R8, R8, 0x100, RZ ;  /* 0x0000010008087825 */ /* 0x000fe200078e00ff */
[C---:B------:R-:W-:Y:S02]  /*13d30*/  PRMT R17, R13.reuse, 0x7770, RZ ;  /* 0x000077700d117816 */ /* 0x040fe400000000ff */
[----:B------:R-:W-:-:S02]  /*13d40*/  PRMT R18, R13, 0x7771, RZ ;  /* 0x000077710d127816 */ /* 0x000fc400000000ff */
[----:B------:R-:W-:Y:S01]  /*13d50*/  PRMT R90, R13, 0x7772, RZ ;  /* 0x000077720d5a7816 */ /* 0x000fe200000000ff */
[----:B------:R-:W-:Y:S01]  /*13d60*/  IMAD.WIDE.U32 R12, R12, 0x1000000, RZ ;  /* 0x010000000c0c7825 */ /* 0x000fe200078e00ff */
[C---:B------:R-:W-:Y:S02]  /*13d70*/  PRMT R78, R15.reuse, 0x7773, RZ ;  /* 0x000077730f4e7816 */ /* 0x040fe400000000ff */
[C---:B------:R-:W-:Y:S02]  /*13d80*/  PRMT R84, R15.reuse, 0x7770, RZ ;  /* 0x000077700f547816 */ /* 0x040fe400000000ff */
[C---:B------:R-:W-:Y:S02]  /*13d90*/  PRMT R80, R15.reuse, 0x7771, RZ ;  /* 0x000077710f507816 */ /* 0x040fe400000000ff */
[----:B------:R-:W-:Y:S01]  /*13da0*/  PRMT R82, R15, 0x7772, RZ ;  /* 0x000077720f527816 */ /* 0x000fe200000000ff */
[----:B------:R-:W-:Y:S01]  /*13db0*/  IMAD.WIDE.U32 R14, R14, 0x10000, RZ ;  /* 0x000100000e0e7825 */ /* 0x000fe200078e00ff */
[----:B------:R-:W-:-:S02]  /*13dc0*/  LOP3.LUT R75, R75, 0xff, R10, 0xf8, !PT ;  /* 0x000000ff4b4b7812 */ /* 0x000fc400078ef80a */
[C-C-:B------:R-:W-:Y:S02]  /*13dd0*/  SHF.L.W.U32.HI R10, R81.reuse, 0x12, R74.reuse ;  /* 0x00000012510a7819 */ /* 0x140fe40000010e4a */
[----:B------:R-:W-:Y:S02]  /*13de0*/  SHF.L.W.U32.HI R19, R81, 0xe, R74 ;  /* 0x0000000e51137819 */ /* 0x000fe40000010e4a */
[----:B------:R-:W-:Y:S02]  /*13df0*/  SHF.L.W.U32.HI R66, R74, 0x17, R81 ;  /* 0x000000174a427819 */ /* 0x000fe40000010e51 */
[----:B------:R-:W-:Y:S02]  /*13e00*/  PRMT R67, R11, 0x7773, RZ ;  /* 0x000077730b437816 */ /* 0x000fe400000000ff */
[----:B------:R-:W-:Y:S02]  /*13e10*/  LOP3.LUT R14, R8, R12, R14, 0xfe, !PT ;  /* 0x0000000c080e7212 */ /* 0x000fe400078efe0e */
[----:B------:R-:W-:-:S02]  /*13e20*/  LOP3.LUT R13, R15, R75, R13, 0xfe, !PT ;  /* 0x0000004b0f0d7212 */ /* 0x000fc400078efe0d */
[----:B------:R-:W-:Y:S02]  /*13e30*/  LOP3.LUT R19, R66, R10, R19, 0x96, !PT ;  /* 0x0000000a42137212 */ /* 0x000fe400078e9613 */
[C-C-:B------:R-:W-:Y:S02]  /*13e40*/  SHF.L.W.U32.HI R8, R74.reuse, 0x12, R81.reuse ;  /* 0x000000124a087819 */ /* 0x140fe40000010e51 */
[----:B------:R-:W-:Y:S02]  /*13e50*/  SHF.L.W.U32.HI R11, R74, 0xe, R81 ;  /* 0x0000000e4a0b7819 */ /* 0x000fe40000010e51 */
[----:B------:R-:W-:Y:S02]  /*13e60*/  SHF.L.W.U32.HI R10, R81, 0x17, R74 ;  /* 0x00000017510a7819 */ /* 0x000fe40000010e4a */
[----:B------:R-:W-:Y:S02]  /*13e70*/  LOP3.LUT R12, R68, R81, R47, 0xb8, !PT ;  /* 0x00000051440c7212 */ /* 0x000fe400078eb82f */
[----:B------:R-:W-:-:S02]  /*13e80*/  LOP3.LUT R66, R13, R9, RZ, 0xfc, !PT ;  /* 0x000000090d427212 */ /* 0x000fc400078efcff */
[----:B------:R-:W-:Y:S02]  /*13e90*/  LOP3.LUT R13, R10, R8, R11, 0x96, !PT ;  /* 0x000000080a0d7212 */ /* 0x000fe400078e960b */
[----:B------:R-:W-:Y:S02]  /*13ea0*/  IADD3 R10, P0, P1, R19, R12, R71 ;  /* 0x0000000c130a7210 */ /* 0x000fe4000791e047 */
[----:B------:R-:W-:Y:S02]  /*13eb0*/  LOP3.LUT R11, R69, R74, R46, 0xb8, !PT ;  /* 0x0000004a450b7212 */ /* 0x000fe400078eb82e */
[----:B------:R-:W-:Y:S01]  /*13ec0*/  LOP3.LUT R67, R14, 0xff, R67, 0xf8, !PT ;  /* 0x000000ff0e437812 */ /* 0x000fe200078ef843 */
[----:B------:R-:W-:Y:S01]  /*13ed0*/  IMAD.U32 R8, R16, 0x10000, RZ ;  /* 0x0001000010087824 */ /* 0x000fe200078e00ff */
[----:B------:R-:W-:Y:S02]  /*13ee0*/  IADD3.X R11, PT, PT, R13, R11, R70, P0, P1 ;  /* 0x0000000b0d0b7210 */ /* 0x000fe400007e2446 */
[----:B------:R-:W-:Y:S01]  /*13ef0*/  IADD3 R70, P0, P1, R67, UR54, R10 ;  /* 0x0000003643467c10 */ /* 0x000fe2000f91e00a */
[----:B------:R-:W-:Y:S01]  /*13f00*/  IMAD.U32 R10, R73, 0x10000, RZ ;  /* 0x00010000490a7824 */ /* 0x000fe200078e00ff */
[----:B------:R-:W-:-:S02]  /*13f10*/  LOP3.LUT R12, R8, 0xff0000, RZ, 0xc0, !PT ;  /* 0x00ff0000080c7812 */ /* 0x000fc400078ec0ff */
[----:B-1----:R-:W-:Y:S01]  /*13f20*/  IADD3.X R73, PT, PT, R66, UR4, R11, P0, P1 ;  /* 0x0000000442497c10 */ /* 0x002fe200087e240b */
[----:B------:R-:W-:Y:S01]  /*13f30*/  IMAD.WIDE.U32 R16, R17, 0x1000000, RZ ;  /* 0x0100000011107825 */ /* 0x000fe200078e00ff */
[----:B------:R-:W-:Y:S01]  /*13f40*/  IADD3 R72, P0, PT, R70, R41, RZ ;  /* 0x0000002946487210 */ /* 0x000fe20007f1e0ff */
[----:B------:R-:W0:Y:S02]  /*13f50*/  LDCU.128 UR4, c[0x3][0x5040] ;  /* 0x00ca0800ff0477ac */ /* 0x000e240008000c00 */
[----:B------:R-:W-:Y:S01]  /*13f60*/  IMAD.WIDE.U32 R18, R18, 0x10000, RZ ;  /* 0x0001000012127825 */ /* 0x000fe200078e00ff */
[----:B------:R-:W-:-:S03]  /*13f70*/  PRMT R89, R12, 0x4210, R89 ;  /* 0x000042100c597816 */ /* 0x000fc60000000059 */
[----:B------:R-:W-:Y:S01]  /*13f80*/  IMAD.WIDE.U32 R8, R90, 0x100, RZ ;  /* 0x000001005a087825 */ /* 0x000fe200078e00ff */
[----:B------:R-:W-:-:S03]  /*13f90*/  LOP3.LUT R10, R10, 0xff0000, RZ, 0xc0, !PT ;  /* 0x00ff00000a0a7812 */ /* 0x000fc600078ec0ff */
[----:B------:R-:W-:Y:S02]  /*13fa0*/  IMAD.SHL.U32 R86, R86, 0x100, RZ ;  /* 0x0000010056567824 */ /* 0x000fe400078e00ff */
[----:B------:R-:W-:Y:S01]  /*13fb0*/  IMAD.X R75, R73, 0x1, R42, P0 ;  /* 0x00000001494b7824 */ /* 0x000fe200000e062a */
[----:B------:R-:W-:Y:S01]  /*13fc0*/  LOP3.LUT R13, R8, R16, R18, 0xfe, !PT ;  /* 0x00000010080d7212 */ /* 0x000fe200078efe12 */
[----:B------:R-:W-:Y:S01]  /*13fd0*/  IMAD.SHL.U32 R85, R85, 0x100, RZ ;  /* 0x0000010055557824 */ /* 0x000fe200078e00ff */
[----:B------:R-:W-:Y:S02]  /*13fe0*/  LOP3.LUT R16, R89, 0xff00, R86, 0xf8, !PT ;  /* 0x0000ff0059107812 */ /* 0x000fe400078ef856 */
[----:B------:R-:W-:Y:S02]  /*13ff0*/  PRMT R14, R10, 0x4210, R87 ;  /* 0x000042100a0e7816 */ /* 0x000fe40000000057 */
[C-C-:B------:R-:W-:Y:S02]  /*14000*/  SHF.L.W.U32.HI R10, R72.reuse, 0x12, R75.reuse ;  /* 0x00000012480a7819 */ /* 0x140fe40000010e4b */
[----:B------:R-:W-:-:S02]  /*14010*/  SHF.L.W.U32.HI R11, R72, 0xe, R75 ;  /* 0x0000000e480b7819 */ /* 0x000fc40000010e4b */
[C-C-:B------:R-:W-:Y:S02]  /*14020*/  SHF.L.W.U32.HI R12, R75.reuse, 0x17, R72.reuse ;  /* 0x000000174b0c7819 */ /* 0x140fe40000010e48 */
[----:B------:R-:W-:Y:S02]  /*14030*/  LOP3.LUT R87, R16, 0xff, R83, 0xf8, !PT ;  /* 0x000000ff10577812 */ /* 0x000fe400078ef853 */
[----:B------:R-:W-:Y:S02]  /*14040*/  LOP3.LUT R86, R14, 0xff00, R85, 0xf8, !PT ;  /* 0x0000ff000e567812 */ /* 0x000fe400078ef855 */
[C-C-:B------:R-:W-:Y:S02]  /*14050*/  SHF.L.W.U32.HI R16, R75.reuse, 0x12, R72.reuse ;  /* 0x000000124b107819 */ /* 0x140fe40000010e48 */
[----:B------:R-:W-:Y:S02]  /*14060*/  SHF.L.W.U32.HI R71, R75, 0xe, R72 ;  /* 0x0000000e4b477819 */ /* 0x000fe40000010e48 */
[----:B------:R-:W-:-:S02]  /*14070*/  SHF.L.W.U32.HI R18, R72, 0x17, R75 ;  /* 0x0000001748127819 */ /* 0x000fc40000010e4b */
[----:B------:R-:W-:Y:S02]  /*14080*/  LOP3.LUT R85, R12, R10, R11, 0x96, !PT ;  /* 0x0000000a0c557212 */ /* 0x000fe400078e960b */
[----:B------:R-:W-:Y:S02]  /*14090*/  LOP3.LUT R83, R47, R72, R81, 0xb8, !PT ;  /* 0x000000482f537212 */ /* 0x000fe400078eb851 */
[----:B------:R-:W-:Y:S01]  /*140a0*/  LOP3.LUT R8, R13, 0xff, R88, 0xf8, !PT ;  /* 0x000000ff0d087812 */ /* 0x000fe200078ef858 */
[----:B------:R-:W-:Y:S01]  /*140b0*/  IMAD.WIDE.U32 R12, R80, 0x10000, RZ ;  /* 0x00010000500c7825 */ /* 0x000fe200078e00ff */
[----:B------:R-:W-:Y:S02]  /*140c0*/  LOP3.LUT R16, R18, R16, R71, 0x96, !PT ;  /* 0x0000001012107212 */ /* 0x000fe400078e9647 */
[----:B------:R-:W-:Y:S01]  /*140d0*/  IADD3 R71, P0, P1, R85, R83, R68 ;  /* 0x0000005355477210 */ /* 0x000fe2000791e044 */
[----:B------:R-:W-:Y:S01]  /*140e0*/  IMAD.WIDE.U32 R10, R84, 0x1000000, RZ ;  /* 0x01000000540a7825 */ /* 0x000fe200078e00ff */
[----:B------:R-:W-:-:S03]  /*140f0*/  LOP3.LUT R80, R46, R75, R74, 0xb8, !PT ;  /* 0x0000004b2e507212 */ /* 0x000fc600078eb84a */
[----:B------:R-:W-:Y:S01]  /*14100*/  IMAD.WIDE.U32 R14, R82, 0x100, RZ ;  /* 0x00000100520e7825 */ /* 0x000fe200078e00ff */
[----:B------:R-:W-:Y:S02]  /*14110*/  LOP3.LUT R85, R86, 0xff, R77, 0xf8, !PT ;  /* 0x000000ff56557812 */ /* 0x000fe400078ef84d */
[----:B------:R-:W-:Y:S02]  /*14120*/  IADD3.X R80, PT, PT, R16, R80, R69, P0, P1 ;  /* 0x0000005010507210 */ /* 0x000fe400007e2445 */
[----:B------:R-:W-:Y:S02]  /*14130*/  LOP3.LUT R83, R14, R10, R12, 0xfe, !PT ;  /* 0x0000000a0e537212 */ /* 0x000fe400078efe0c */
[----:B0-----:R-:W-:Y:S02]  /*14140*/  IADD3 R77, P0, P1, R28, UR4, R71 ;  /* 0x000000041c4d7c10 */ /* 0x001fe4000f91e047 */
[----:B------:R-:W-:Y:S02]  /*14150*/  LOP3.LUT R10, R83, 0xff, R78, 0xf8, !PT ;  /* 0x000000ff530a7812 */ /* 0x000fe400078ef84e */
[----:B------:R-:W-:-:S02]  /*14160*/  IADD3.X R80, PT, PT, R29, UR5, R80, P0, P1 ;  /* 0x000000051d507c10 */ /* 0x000fc400087e2450 */
[----:B------:R-:W-:Y:S02]  /*14170*/  IADD3 R83, P0, PT, R77, R32, RZ ;  /* 0x000000204d537210 */ /* 0x000fe40007f1e0ff */
[----:B------:R-:W-:Y:S02]  /*14180*/  LOP3.LUT R17, R19, R87, R17, 0xfe, !PT ;  /* 0x0000005713117212 */ /* 0x000fe400078efe11 */
[----:B------:R-:W-:Y:S01]  /*14190*/  LOP3.LUT R19, R13, R85, R11, 0xfe, !PT ;  /* 0x000000550d137212 */ /* 0x000fe200078efe0b */
[----:B------:R-:W-:Y:S01]  /*141a0*/  IMAD.X R78, R80, 0x1, R33, P0 ;  /* 0x00000001504e7824 */ /* 0x000fe200000e0621 */
[----:B------:R-:W-:Y:S02]  /*141b0*/  LOP3.LUT R9, R17, R9, RZ, 0xfc, !PT ;  /* 0x0000000911097212 */ /* 0x000fe400078efcff */
[----:B------:R-:W-:Y:S02]  /*141c0*/  LOP3.LUT R15, R19, R15, RZ, 0xfc, !PT ;  /* 0x0000000f130f7212 */ /* 0x000fe400078efcff */
[----:B------:R-:W-:-:S02]  /*141d0*/  SHF.L.W.U32.HI R68, R8, 0x1f, R9 ;  /* 0x0000001f08447819 */ /* 0x000fc40000010e09 */
[C-C-:B------:R-:W-:Y:S02]  /*141e0*/  SHF.L.W.U32.HI R11, R8.reuse, 0x18, R9.reuse ;  /* 0x00000018080b7819 */ /* 0x140fe40000010e09 */
[--C-:B------:R-:W-:Y:S02]  /*141f0*/  SHF.R.U64 R17, R8, 0x7, R9.reuse ;  /* 0x0000000708117819 */ /* 0x100fe40000001209 */
[C-C-:B------:R-:W-:Y:S02]  /*14200*/  SHF.L.W.U32.HI R71, R9.reuse, 0x1f, R8.reuse ;  /* 0x0000001f09477819 */ /* 0x140fe40000010e08 */
[----:B------:R-:W-:Y:S02]  /*14210*/  SHF.L.W.U32.HI R12, R9, 0x18, R8 ;  /* 0x00000018090c7819 */ /* 0x000fe40000010e08 */
[----:B------:R-:W-:Y:S02]  /*14220*/  SHF.R.U32.HI R18, RZ, 0x7, R9 ;  /* 0x00000007ff127819 */ /* 0x000fe40000011609 */
[----:B------:R-:W-:-:S02]  /*14230*/  SHF.L.W.U32.HI R13, R83, 0x12, R78 ;  /* 0x00000012530d7819 */ /* 0x000fc40000010e4e */
[----:B------:R-:W-:Y:S02]  /*14240*/  SHF.L.W.U32.HI R14, R83, 0xe, R78 ;  /* 0x0000000e530e7819 */ /* 0x000fe40000010e4e */
[----:B------:R-:W-:Y:S02]  /*14250*/  SHF.L.W.U32.HI R16, R78, 0x17, R83 ;  /* 0x000000174e107819 */ /* 0x000fe40000010e53 */
[----:B------:R-:W-:Y:S02]  /*14260*/  LOP3.LUT R68, R17, R68, R11, 0x96, !PT ;  /* 0x0000004411447212 */ /* 0x000fe400078e960b */
[----:B------:R-:W-:Y:S02]  /*14270*/  LOP3.LUT R71, R18, R71, R12, 0x96, !PT ;  /* 0x0000004712477212 */ /* 0x000fe400078e960c */
[----:B------:R-:W-:Y:S02]  /*14280*/  LOP3.LUT R17, R16, R13, R14, 0x96, !PT ;  /* 0x0000000d10117212 */ /* 0x000fe400078e960e */
[----:B------:R-:W-:-:S02]  /*14290*/  SHF.L.W.U32.HI R69, R10, 0x1f, R15 ;  /* 0x0000001f0a457819 */ /* 0x000fc40000010e0f */
[C-C-:B------:R-:W-:Y:S02]  /*142a0*/  SHF.L.W.U32.HI R12, R10.reuse, 0x18, R15.reuse ;  /* 0x000000180a0c7819 */ /* 0x140fe40000010e0f */
[----:B------:R-:W-:Y:S02]  /*142b0*/  SHF.R.U64 R18, R10, 0x7, R15 ;  /* 0x000000070a127819 */ /* 0x000fe4000000120f */
[C-C-:B------:R-:W-:Y:S02]  /*142c0*/  SHF.L.W.U32.HI R11, R78.reuse, 0x12, R83.reuse ;  /* 0x000000124e0b7819 */ /* 0x140fe40000010e53 */
[----:B------:R-:W-:Y:S02]  /*142d0*/  SHF.L.W.U32.HI R14, R78, 0xe, R83 ;  /* 0x0000000e4e0e7819 */ /* 0x000fe40000010e53 */
[----:B------:R-:W-:Y:S02]  /*142e0*/  SHF.L.W.U32.HI R13, R83, 0x17, R78 ;  /* 0x00000017530d7819 */ /* 0x000fe40000010e4e */
[----:B------:R-:W-:-:S02]  /*142f0*/  LOP3.LUT R16, R81, R83, R72, 0xb8, !PT ;  /* 0x0000005351107212 */ /* 0x000fc400078eb848 */
[----:B------:R-:W-:Y:S02]  /*14300*/  LOP3.LUT R69, R18, R69, R12, 0x96, !PT ;  /* 0x0000004512457212 */ /* 0x000fe400078e960c */
[----:B------:R-:W-:Y:S02]  /*14310*/  LOP3.LUT R12, R13, R11, R14, 0x96, !PT ;  /* 0x0000000b0d0c7212 */ /* 0x000fe400078e960e */
[----:B------:R-:W-:Y:S02]  /*14320*/  IADD3 R47, P4, P5, R17, R16, R47 ;  /* 0x00000010112f7210 */ /* 0x000fe40007d9e02f */
[----:B------:R-:W-:Y:S02]  /*14330*/  LOP3.LUT R13, R74, R78, R75, 0xb8, !PT ;  /* 0x0000004e4a0d7212 */ /* 0x000fe400078eb84b */
[----:B------:R-:W-:Y:S02]  /*14340*/  IADD3 R50, P3, P0, R8, R50, R43 ;  /* 0x0000003208327210 */ /* 0x000fe4000787e02b */
[----:B------:R-:W-:-:S02]  /*14350*/  SHF.L.W.U32.HI R14, R15, 0x1f, R10 ;  /* 0x0000001f0f0e7819 */ /* 0x000fc40000010e0a */
[----:B------:R-:W-:Y:S02]  /*14360*/  SHF.L.W.U32.HI R11, R15, 0x18, R10 ;  /* 0x000000180f0b7819 */ /* 0x000fe40000010e0a */
[----:B------:R-:W-:Y:S02]  /*14370*/  SHF.R.U32.HI R16, RZ, 0x7, R15 ;  /* 0x00000007ff107819 */ /* 0x000fe4000001160f */
[----:B------:R-:W-:Y:S02]  /*14380*/  IADD3 R48, P1, P2, R10, R48, R45 ;  /* 0x000000300a307210 */ /* 0x000fe40007a3e02d */
[----:B------:R-:W-:Y:S02]  /*14390*/  IADD3.X R12, PT, PT, R12, R13, R46, P4, P5 ;  /* 0x0000000d0c0c7210 */ /* 0x000fe400027ea42e */
[----:B------:R-:W-:Y:S02]  /*143a0*/  IADD3 R46, P4, P5, R30, UR6, R47 ;  /* 0x000000061e2e7c10 */ /* 0x000fe4000fd9e02f */
[----:B------:R-:W-:-:S02]  /*143b0*/  IADD3.X R51, PT, PT, R9, R51, R40, P3, P0 ;  /* 0x0000003309337210 */ /* 0x000fc40001fe0428 */
[C---:B----4-:R-:W-:Y:S02]  /*143c0*/  PRMT R18, R5.reuse, 0x7770, RZ ;  /* 0x0000777005127816 */ /* 0x050fe400000000ff */
[C---:B------:R-:W-:Y:S02]  /*143d0*/  PRMT R19, R5.reuse, 0x7771, RZ ;  /* 0x0000777105137816 */ /* 0x040fe400000000ff */
[C---:B------:R-:W-:Y:S02]  /*143e0*/  PRMT R40, R5.reuse, 0x7772, RZ ;  /* 0x0000777205287816 */ /* 0x040fe400000000ff */
[----:B------:R-:W-:Y:S02]  /*143f0*/  PRMT R85, R5, 0x7773, RZ ;  /* 0x0000777305557816 */ /* 0x000fe400000000ff */
[----:B------:R-:W-:Y:S02]  /*14400*/  LOP3.LUT R14, R16, R14, R11, 0x96, !PT ;  /* 0x0000000e100e7212 */ /* 0x000fe400078e960b */
[----:B------:R-:W-:-:S02]  /*14410*/  IADD3.X R49, PT, PT, R15, R49, R44, P1, P2 ;  /* 0x000000310f317210 */ /* 0x000fc40000fe442c */
[----:B------:R-:W-:Y:S02]  /*14420*/  PRMT R5, R6, 0x7771, RZ ;  /* 0x0000777106057816 */ /* 0x000fe400000000ff */
[----:B------:R-:W-:Y:S01]  /*14430*/  IADD3.X R43, PT, PT, R31, UR7, R12, P4, P5 ;  /* 0x000000071f2b7c10 */ /* 0x000fe2000a7ea40c */
[----:B------:R-:W0:Y:S01]  /*14440*/  LDCU.128 UR4, c[0x3][0x5050] ;  /* 0x00ca0a00ff0477ac */ /* 0x000e220008000c00 */
[----:B------:R-:W-:Y:S02]  /*14450*/  PRMT R16, R4, 0x7771, RZ ;  /* 0x0000777104107816 */ /* 0x000fe400000000ff */
[----:B------:R-:W-:Y:S01]  /*14460*/  IADD3 R44, P0, PT, R46, R35, RZ ;  /* 0x000000232e2c7210 */ /* 0x000fe20007f1e0ff */
[----:B------:R-:W-:Y:S02]  /*14470*/  IMAD.U32 R5, R5, 0x10000, RZ ;  /* 0x0001000005057824 */ /* 0x000fe400078e00ff */
[----:B------:R-:W-:Y:S02]  /*14480*/  IMAD.U32 R16, R16, 0x10000, RZ ;  /* 0x0001000010107824 */ /* 0x000fe400078e00ff */
[----:B------:R-:W-:Y:S01]  /*14490*/  IMAD.X R45, R43, 0x1, R34, P0 ;  /* 0x000000012b2d7824 */ /* 0x000fe200000e0622 */
[----:B------:R-:W-:-:S02]  /*144a0*/  PRMT R17, R4, 0x7770, RZ ;  /* 0x0000777004117816 */ /* 0x000fc400000000ff */
[C---:B------:R-:W-:Y:S02]  /*144b0*/  PRMT R13, R4.reuse, 0x7772, RZ ;  /* 0x00007772040d7816 */ /* 0x040fe400000000ff */
[----:B------:R-:W-:Y:S02]  /*144c0*/  PRMT R11, R4, 0x7773, RZ ;  /* 0x00007773040b7816 */ /* 0x000fe400000000ff */
[C---:B------:R-:W-:Y:S02]  /*144d0*/  PRMT R12, R6.reuse, 0x7770, RZ ;  /* 0x00007770060c7816 */ /* 0x040fe400000000ff */
[C---:B------:R-:W-:Y:S02]  /*144e0*/  PRMT R4, R6.reuse, 0x7772, RZ ;  /* 0x0000777206047816 */ /* 0x040fe400000000ff */
[----:B------:R-:W-:Y:S02]  /*144f0*/  PRMT R82, R6, 0x7773, RZ ;  /* 0x0000777306527816 */ /* 0x000fe400000000ff */
[----:B------:R-:W-:-:S02]  /*14500*/  PRMT R47, R7, 0x7770, RZ ;  /* 0x00007770072f7816 */ /* 0x000fc400000000ff */
[C---:B------:R-:W-:Y:S02]  /*14510*/  PRMT R86, R7.reuse, 0x7771, RZ ;  /* 0x0000777107567816 */ /* 0x040fe400000000ff */
[C---:B------:R-:W-:Y:S02]  /*14520*/  PRMT R87, R7.reuse, 0x7772, RZ ;  /* 0x0000777207577816 */ /* 0x040fe400000000ff */
[----:B------:R-:W-:Y:S02]  /*14530*/  PRMT R84, R7, 0x7773, RZ ;  /* 0x0000777307547816 */ /* 0x000fe400000000ff */
[----:B------:R-:W-:Y:S02]  /*14540*/  LOP3.LUT R89, R5, 0xff0000, RZ, 0xc0, !PT ;  /* 0x00ff000005597812 */ /* 0x000fe400078ec0ff */
[----:B------:R-:W-:Y:S02]  /*14550*/  LOP3.LUT R16, R16, 0xff0000, RZ, 0xc0, !PT ;  /* 0x00ff000010107812 */ /* 0x000fe400078ec0ff */
[----:B------:R-:W-:-:S02]  /*14560*/  SHF.L.W.U32.HI R5, R44, 0x12, R45 ;  /* 0x000000122c057819 */ /* 0x000fc40000010e2d */
[----:B------:R-:W-:Y:S02]  /*14570*/  SHF.L.W.U32.HI R6, R44, 0xe, R45 ;  /* 0x0000000e2c067819 */ /* 0x000fe40000010e2d */
[----:B------:R-:W-:Y:S02]  /*14580*/  SHF.L.W.U32.HI R7, R45, 0x17, R44 ;  /* 0x000000172d077819 */ /* 0x000fe40000010e2c */
[----:B------:R-:W-:Y:S02]  /*14590*/  LOP3.LUT R41, R32, R41, R35, 0xe8, !PT ;  /* 0x0000002920297212 */ /* 0x000fe400078ee823 */
[----:B------:R-:W-:Y:S02]  /*145a0*/  PRMT R89, R89, 0x4210, R12 ;  /* 0x0000421059597816 */ /* 0x000fe4000000000c */
[----:B------:R-:W-:Y:S02]  /*145b0*/  PRMT R88, R16, 0x4210, R17 ;  /* 0x0000421010587816 */ /* 0x000fe40000000011 */
[----:B------:R-:W-:-:S02]  /*145c0*/  LOP3.LUT R12, R7, R5, R6, 0x96, !PT ;  /* 0x00000005070c7212 */ /* 0x000fc400078e9606 */
[----:B------:R-:W-:Y:S02]  /*145d0*/  IADD3 R52, P0, P1, R79, R52, R41 ;  /* 0x000000344f347210 */ /* 0x000fe4000791e029 */
[----:B------:R-:W-:Y:S02]  /*145e0*/  LOP3.LUT R16, R33, R42, R34, 0xe8, !PT ;  /* 0x0000002a21107212 */ /* 0x000fe400078ee822 */
[C-C-:B------:R-:W-:Y:S02]  /*145f0*/  SHF.L.W.U32.HI R5, R45.reuse, 0x12, R44.reuse ;  /* 0x000000122d057819 */ /* 0x140fe40000010e2c */
[----:B------:R-:W-:Y:S02]  /*14600*/  SHF.L.W.U32.HI R6, R45, 0xe, R44 ;  /* 0x0000000e2d067819 */ /* 0x000fe40000010e2c */
[----:B------:R-:W-:Y:S01]  /*14610*/  SHF.L.W.U32.HI R7, R44, 0x17, R45 ;  /* 0x000000172c077819 */ /* 0x000fe20000010e2d */
[----:B------:R-:W-:Y:S01]  /*14620*/  IMAD.SHL.U32 R13, R13, 0x100, RZ ;  /* 0x000001000d0d7824 */ /* 0x000fe200078e00ff */
[----:B------:R-:W-:-:S02]  /*14630*/  LOP3.LUT R42, R72, R44, R83, 0xb8, !PT ;  /* 0x0000002c482a7212 */ /* 0x000fc400078eb853 */
[----:B------:R-:W-:Y:S02]  /*14640*/  IADD3.X R53, PT, PT, R76, R53, R16, P0, P1 ;  /* 0x000000354c357210 */ /* 0x000fe400007e2410 */
[----:B------:R-:W-:Y:S02]  /*14650*/  LOP3.LUT R41, R7, R5, R6, 0x96, !PT ;  /* 0x0000000507297212 */ /* 0x000fe400078e9606 */
[----:B------:R-:W-:Y:S02]  /*14660*/  IADD3 R42, P0, P1, R12, R42, R81 ;  /* 0x0000002a0c2a7210 */ /* 0x000fe4000791e051 */
[----:B------:R-:W-:Y:S01]  /*14670*/  LOP3.LUT R5, R75, R45, R78, 0xb8, !PT ;  /* 0x0000002d4b057212 */ /* 0x000fe200078eb84e */
[----:B------:R-:W-:Y:S01]  /*14680*/  IMAD.WIDE.U32 R6, R18, 0x1000000, RZ ;  /* 0x0100000012067825 */ /* 0x000fe200078e00ff */
[----:B------:R-:W-:Y:S02]  /*14690*/  LOP3.LUT R88, R88, 0xff00, R13, 0xf8, !PT ;  /* 0x0000ff0058587812 */ /* 0x000fe400078ef80d */
[----:B------:R-:W-:Y:S01]  /*146a0*/  IADD3.X R5, PT, PT, R41, R5, R74, P0, P1 ;  /* 0x0000000529057210 */ /* 0x000fe200007e244a */
[----:B------:R-:W-:Y:S01]  /*146b0*/  IMAD.WIDE.U32 R12, R19, 0x10000, RZ ;  /* 0x00010000130c7825 */ /* 0x000fe200078e00ff */
[----:B0-----:R-:W-:-:S03]  /*146c0*/  IADD3 R42, P0, P1, R25, UR4, R42 ;  /* 0x00000004192a7c10 */ /* 0x001fc6000f91e02a */
[----:B------:R-:W-:-:S04]  /*146d0*/  IMAD.WIDE.U32 R16, R40, 0x100, RZ ;  /* 0x0000010028107825 */ /* 0x000fc800078e00ff */
[----:B------:R-:W-:Y:S01]  /*146e0*/  IMAD.WIDE.U32 R18, R47, 0x1000000, RZ ;  /* 0x010000002f127825 */ /* 0x000fe200078e00ff */
[----:B------:R-:W-:Y:S02]  /*146f0*/  LOP3.LUT R6, R16, R6, R12, 0xfe, !PT ;  /* 0x0000000610067212 */ /* 0x000fe400078efe0c */
[----:B------:R-:W-:Y:S02]  /*14700*/  IADD3.X R16, PT, PT, R54, UR5, R5, P0, P1 ;  /* 0x0000000536107c10 */ /* 0x000fe400087e2405 */
[----:B------:R-:W-:Y:S01]  /*14710*/  IADD3 R47, P0, PT, R42, R52, RZ ;  /* 0x000000342a2f7210 */ /* 0x000fe20007f1e0ff */
[----:B------:R-:W-:Y:S02]  /*14720*/  IMAD.SHL.U32 R76, R4, 0x100, RZ ;  /* 0x00000100044c7824 */ /* 0x000fe400078e00ff */
[----:B------:R-:W-:Y:S01]  /*14730*/  IMAD.WIDE.U32 R40, R86, 0x10000, RZ ;  /* 0x0001000056287825 */ /* 0x000fe200078e00ff */
[----:B------:R-:W-:-:S03]  /*14740*/  LOP3.LUT R6, R6, 0xff, R85, 0xf8, !PT ;  /* 0x000000ff06067812 */ /* 0x000fc600078ef855 */
        /* <DEDUP_REMOVED lines=9> */
[----:B------:R-:W-:Y:S02]  /*147e0*/  LOP3.LUT R81, R81, 0xff, R82, 0xf8, !PT ;  /* 0x000000ff51517812 */ /* 0x000fe400078ef852 */
[----:B------:R-:W-:Y:S02]  /*147f0*/  LOP3.LUT R76, R12, R4, R79, 0x96, !PT ;  /* 0x000000040c4c7212 */ /* 0x000fe400078e964f */
        /* <DEDUP_REMOVED lines=11> */
[--C-:B------:R-:W-:Y:S02]  /*148b0*/  LOP3.LUT R19, R35, R32, R52.reuse, 0xe8, !PT ;  /* 0x0000002023137212 */ /* 0x100fe400078ee834 */
[----:B------:R-:W-:Y:S02]  /*148c0*/  LOP3.LUT R18, R78, R74, R45, 0xb8, !PT ;  /* 0x0000004a4e127212 */ /* 0x000fe400078eb82d */
[----:B------:R-:W-:Y:S02]  /*148d0*/  SHF.L.W.U32.HI R4, R53, 0x4, R52 ;  /* 0x0000000435047819 */ /* 0x000fe40000010e34 */
[C-C-:B------:R-:W-:Y:S02]  /*148e0*/  SHF.L.W.U32.HI R7, R52.reuse, 0x1e, R53.reuse ;  /* 0x0000001e34077819 */ /* 0x140fe40000010e35 */
[----:B------:R-:W-:-:S02]  /*148f0*/  SHF.L.W.U32.HI R12, R52, 0x19, R53 ;  /* 0x00000019340c7819 */ /* 0x000fc40000010e35 */
[----:B------:R-:W-:Y:S02]  /*14900*/  IADD3 R40, P0, P1, R70, R41, R19 ;  /* 0x0000002946287210 */ /* 0x000fe4000791e013 */
[----:B------:R-:W-:Y:S02]  /*14910*/  IADD3.X R75, PT, PT, R13, R18, R75, P2, P3 ;  /* 0x000000120d4b7210 */ /* 0x000fe400017e644b */
[----:B------:R-:W-:Y:S02]  /*14920*/  LOP3.LUT R32, R12, R4, R7, 0x96, !PT ;  /* 0x000000040c207212 */ /* 0x000fe400078e9607 */
[----:B------:R-:W-:Y:S02]  /*14930*/  LOP3.LUT R18, R34, R33, R53, 0xe8, !PT ;  /* 0x0000002122127212 */ /* 0x000fe400078ee835 */
[----:B------:R-:W-:Y:S02]  /*14940*/  IADD3 R41, P2, P3, R55, UR6, R72 ;  /* 0x0000000637297c10 */ /* 0x000fe4000fb5e048 */
[----:B------:R-:W-:-:S02]  /*14950*/  LOP3.LUT R12, R81, R5, RZ, 0xfc, !PT ;  /* 0x00000005510c7212 */ /* 0x000fc400078efcff */
[----:B------:R-:W-:Y:S02]  /*14960*/  LOP3.LUT R17, R85, R17, RZ, 0xfc, !PT ;  /* 0x0000001155117212 */ /* 0x000fe400078efcff */
        /* <DEDUP_REMOVED lines=8> */
[----:B------:R-:W-:Y:S02]  /*149f0*/  LOP3.LUT R11, R11, 0xff, R84, 0xf8, !PT ;  /* 0x000000ff0b0b7812 */ /* 0x000fe400078ef854 */
[----:B------:R-:W-:Y:S02]  /*14a00*/  LOP3.LUT R7, R13, R7, R4, 0x96, !PT ;  /* 0x000000070d077212 */ /* 0x000fe400078e9604 */
[----:B------:R-:W-:Y:S02]  /*14a10*/  SHF.L.W.U32.HI R4, R17, 0xd, R6 ;  /* 0x0000000d11047819 */ /* 0x000fe40000010e06 */
[--C-:B------:R-:W-:Y:S02]  /*14a20*/  SHF.L.W.U32.HI R13, R6, 0x3, R17.reuse ;  /* 0x00000003060d7819 */ /* 0x100fe40000010e11 */
[----:B------:R-:W-:-:S02]  /*14a30*/  SHF.R.U32.HI R82, RZ, 0x6, R17 ;  /* 0x00000006ff527819 */ /* 0x000fc40000011611 */
[C-C-:B------:R-:W-:Y:S02]  /*14a40*/  SHF.L.W.U32.HI R18, R11.reuse, 0xd, R12.reuse ;  /* 0x0000000d0b127819 */ /* 0x140fe40000010e0c */
[----:B------:R-:W-:Y:S02]  /*14a50*/  SHF.L.W.U32.HI R19, R12, 0x3, R11 ;  /* 0x000000030c137819 */ /* 0x000fe40000010e0b */
[----:B------:R-:W-:Y:S02]  /*14a60*/  SHF.R.U64 R86, R11, 0x6, R12 ;  /* 0x000000060b567819 */ /* 0x000fe4000000120c */
        /* <DEDUP_REMOVED lines=9> */
[--C-:B------:R-:W-:Y:S02]  /*14b00*/  LOP3.LUT R82, R52, R35, R40.reuse, 0xe8, !PT ;  /* 0x0000002334527212 */ /* 0x100fe400078ee828 */
        /* <DEDUP_REMOVED lines=9> */
[----:B------:R-:W-:Y:S02]  /*14ba0*/  IADD3 R77, P0, P1, R77, R84, R82 ;  /* 0x000000544d4d7210 */ /* 0x000fe4000791e052 */
[----:B------:R-:W-:-:S02]  /*14bb0*/  LOP3.LUT R35, R35, R32, R33, 0x96, !PT ;  /* 0x0000002023237212 */ /* 0x000fc400078e9621 */
[----:B------:R-:W-:Y:S02]  /*14bc0*/  LOP3.LUT R79, R53, R34, R5, 0xe8, !PT ;  /* 0x00000022354f7212 */ /* 0x000fe400078ee805 */
[----:B------:R-:W-:Y:S02]  /*14bd0*/  IADD3 R73, P2, P3, R73, R76, R83 ;  /* 0x0000004c49497210 */ /* 0x000fe40007b5e053 */
[----:B------:R-:W-:Y:S02]  /*14be0*/  LOP3.LUT R33, R45, R72, R74, 0xb8, !PT ;  /* 0x000000482d217212 */ /* 0x000fe400078eb84a */
[----:B------:R-:W-:Y:S02]  /*14bf0*/  SHF.L.W.U32.HI R13, R12, 0xd, R11 ;  /* 0x0000000d0c0d7819 */ /* 0x000fe40000010e0b */
[--C-:B------:R-:W-:Y:S02]  /*14c00*/  SHF.L.W.U32.HI R18, R11, 0x3, R12.reuse ;  /* 0x000000030b127819 */ /* 0x100fe40000010e0c */
[----:B------:R-:W-:-:S02]  /*14c10*/  SHF.R.U32.HI R84, RZ, 0x6, R12 ;  /* 0x00000006ff547819 */ /* 0x000fc4000001160c */
[C-C-:B------:R-:W-:Y:S02]  /*14c20*/  SHF.L.W.U32.HI R19, R6.reuse, 0x1f, R17.reuse ;  /* 0x0000001f06137819 */ /* 0x140fe40000010e11 */
[C-C-:B------:R-:W-:Y:S02]  /*14c30*/  SHF.L.W.U32.HI R32, R6.reuse, 0x18, R17.reuse ;  /* 0x0000001806207819 */ /* 0x140fe40000010e11 */
[----:B------:R-:W-:Y:S02]  /*14c40*/  SHF.R.U64 R76, R6, 0x7, R17 ;  /* 0x00000007064c7819 */ /* 0x000fe40000001211 */
[----:B------:R-:W-:Y:S02]  /*14c50*/  IADD3.X R80, PT, PT, R80, R81, R79, P0, P1 ;  /* 0x0000005150507210 */ /* 0x000fe400007e244f */
[----:B------:R-:W-:Y:S02]  /*14c60*/  IADD3.X R34, PT, PT, R35, R33, R78, P2, P3 ;  /* 0x0000002123227210 */ /* 0x000fe400017e644e */
[----:B0-----:R-:W-:-:S02]  /*14c70*/  IADD3 R73, P0, P1, R8, UR4, R73 ;  /* 0x0000000408497c10 */ /* 0x001fc4000f91e049 */
[----:B------:R-:W-:Y:S02]  /*14c80*/  LOP3.LUT R84, R84, R13, R18, 0x96, !PT ;  /* 0x0000000d54547212 */ /* 0x000fe400078e9612 */
[----:B------:R-:W-:Y:S02]  /*14c90*/  LOP3.LUT R13, R76, R19, R32, 0x96, !PT ;  /* 0x000000134c0d7212 */ /* 0x000fe400078e9620 */
[C-C-:B------:R-:W-:Y:S02]  /*14ca0*/  SHF.L.W.U32.HI R32, R17.reuse, 0x1f, R6.reuse ;  /* 0x0000001f11207819 */ /* 0x140fe40000010e06 */
[----:B------:R-:W-:Y:S02]  /*14cb0*/  SHF.L.W.U32.HI R19, R17, 0x18, R6 ;  /* 0x0000001811137819 */ /* 0x000fe40000010e06 */
[----:B------:R-:W-:Y:S02]  /*14cc0*/  SHF.R.U32.HI R82, RZ, 0x7, R17 ;  /* 0x00000007ff527819 */ /* 0x000fe40000011611 */
[----:B------:R-:W-:-:S02]  /*14cd0*/  IADD3.X R34, PT, PT, R9, UR5, R34, P0, P1 ;  /* 0x0000000509227c10 */ /* 0x000fc400087e2422 */
[C-C-:B------:R-:W-:Y:S02]  /*14ce0*/  SHF.L.W.U32.HI R33, R11.reuse, 0x1f, R12.reuse ;  /* 0x0000001f0b217819 */ /* 0x140fe40000010e0c */
[C-C-:B------:R-:W-:Y:S02]  /*14cf0*/  SHF.L.W.U32.HI R78, R11.reuse, 0x18, R12.reuse ;  /* 0x000000180b4e7819 */ /* 0x140fe40000010e0c */
[----:B------:R-:W-:Y:S02]  /*14d00*/  SHF.R.U64 R35, R11, 0x7, R12 ;  /* 0x000000070b237819 */ /* 0x000fe4000000120c */
[----:B------:R-:W-:Y:S02]  /*14d10*/  IADD3 R76, P0, PT, R73, R77, RZ ;  /* 0x0000004d494c7210 */ /* 0x000fe40007f1e0ff */
[----:B------:R-:W-:Y:S02]  /*14d20*/  LOP3.LUT R32, R82, R32, R19, 0x96, !PT ;  /* 0x0000002052207212 */ /* 0x000fe400078e9613 */
[----:B------:R-:W-:Y:S01]  /*14d30*/  LOP3.LUT R19, R35, R33, R78, 0x96, !PT ;  /* 0x0000002123137212 */ /* 0x000fe200078e964e */
[----:B------:R-:W-:Y:S01]  /*14d40*/  IMAD.X R35, R34, 0x1, R80, P0 ;  /* 0x0000000122237824 */ /* 0x000fe200000e0650 */
[----:B------:R-:W-:-:S02]  /*14d50*/  IADD3 R38, P0, PT, R38, R7, RZ ;  /* 0x0000000726267210 */ /* 0x000fc40007f1e0ff */
[----:B------:R-:W-:Y:S02]  /*14d60*/  IADD3 R65, P1, PT, R65, R86, RZ ;  /* 0x0000005641417210 */ /* 0x000fe40007f3e0ff */
[C-C-:B------:R-:W-:Y:S02]  /*14d70*/  SHF.L.W.U32.HI R18, R12.reuse, 0x1f, R11.reuse ;  /* 0x0000001f0c127819 */ /* 0x140fe40000010e0b */
[----:B------:R-:W-:Y:S02]  /*14d80*/  SHF.L.W.U32.HI R79, R12, 0x18, R11 ;  /* 0x000000180c4f7819 */ /* 0x000fe40000010e0b */
[----:B------:R-:W-:Y:S02]  /*14d90*/  SHF.R.U32.HI R81, RZ, 0x7, R12 ;  /* 0x00000007ff517819 */ /* 0x000fe4000001160c */
[C-C-:B------:R-:W-:Y:S02]  /*14da0*/  SHF.L.W.U32.HI R7, R76.reuse, 0x12, R35.reuse ;  /* 0x000000124c077819 */ /* 0x140fe40000010e23 */
[----:B------:R-:W-:-:S02]  /*14db0*/  SHF.L.W.U32.HI R78, R76, 0xe, R35 ;  /* 0x0000000e4c4e7819 */ /* 0x000fc40000010e23 */
[----:B------:R-:W-:Y:S01]  /*14dc0*/  SHF.L.W.U32.HI R33, R35, 0x17, R76 ;  /* 0x0000001723217819 */ /* 0x000fe20000010e4c */
[----:B------:R-:W-:Y:S01]  /*14dd0*/  IMAD.X R61, R61, 0x1, R4, P0 ;  /* 0x000000013d3d7824 */ /* 0x000fe200000e0604 */
[----:B------:R-:W-:Y:S01]  /*14de0*/  LOP3.LUT R18, R81, R18, R79, 0x96, !PT ;  /* 0x0000001251127212 */ /* 0x000fe200078e964f */
[----:B------:R-:W-:Y:S01]  /*14df0*/  IMAD.X R4, R63, 0x1, R84, P1 ;  /* 0x000000013f047824 */ /* 0x000fe200008e0654 */
[----:B------:R-:W-:Y:S02]  /*14e00*/  LOP3.LUT R82, R33, R7, R78, 0x96, !PT ;  /* 0x0000000721527212 */ /* 0x000fe400078e964e */
[----:B------:R-:W-:Y:S02]  /*14e10*/  IADD3 R39, P0, P1, R65, R39, R28 ;  /* 0x0000002741277210 */ /* 0x000fe4000791e01c */
        /* <DEDUP_REMOVED lines=14> */
[--C-:B------:R-:W-:Y:S02]  /*14f00*/  LOP3.LUT R81, R40, R52, R77.reuse, 0xe8, !PT ;  /* 0x0000003428517212 */ /* 0x100fe400078ee84d */
        /* <DEDUP_REMOVED lines=8> */
[----:B------:R-:W-:Y:S02]  /*14f90*/  LOP3.LUT R82, R5, R53, R80, 0xe8, !PT ;  /* 0x0000003505527212 */ /* 0x000fe400078ee850 */
[----:B------:R-:W-:Y:S02]  /*14fa0*/  IADD3 R44, P2, P3, R10, UR6, R63 ;  /* 0x000000060a2c7c10 */ /* 0x000fe4000fb5e03f */
[----:B------:R-:W-:-:S02]  /*14fb0*/  IADD3.X R81, PT, PT, R43, R84, R82, P0, P1 ;  /* 0x000000542b517210 */ /* 0x000fc400007e2452 */
[C-C-:B------:R-:W-:Y:S02]  /*14fc0*/  SHF.L.W.U32.HI R33, R65.reuse, 0xd, R4.reuse ;  /* 0x0000000d41217819 */ /* 0x140fe40000010e04 */
[----:B------:R-:W-:Y:S02]  /*14fd0*/  SHF.L.W.U32.HI R46, R4, 0x3, R65 ;  /* 0x00000003042e7819 */ /* 0x000fe40000010e41 */
[----:B------:R-:W-:Y:S02]  /*14fe0*/  SHF.R.U64 R89, R65, 0x6, R4 ;  /* 0x0000000641597819 */ /* 0x000fe40000001204 */
[----:B------:R-:W-:Y:S01]  /*14ff0*/  IADD3.X R43, PT, PT, R15, UR7, R52, P2, P3 ;  /* 0x000000070f2b7c10 */ /* 0x000fe200097e6434 */
[----:B------:R-:W0:Y:S01]  /*15000*/  LDCU.128 UR4, c[0x3][0x5070] ;  /* 0x00ca0e00ff0477ac */ /* 0x000e220008000c00 */
[----:B------:R-:W-:Y:S02]  /*15010*/  IADD3 R53, P0, PT, R44, R78, RZ ;  /* 0x0000004e2c357210 */ /* 0x000fe40007f1e0ff */
[----:B------:R-:W-:-:S02]  /*15020*/  SHF.L.W.U32.HI R28, R61, 0xd, R38 ;  /* 0x0000000d3d1c7819 */ /* 0x000fc40000010e26 */
[--C-:B------:R-:W-:Y:S02]  /*15030*/  SHF.L.W.U32.HI R29, R38, 0x3, R61.reuse ;  /* 0x00000003261d7819 */ /* 0x100fe40000010e3d */
[----:B------:R-:W-:Y:S02]  /*15040*/  SHF.R.U32.HI R91, RZ, 0x6, R61 ;  /* 0x00000006ff5b7819 */ /* 0x000fe4000001163d */
[----:B------:R-:W-:Y:S01]  /*15050*/  LOP3.LUT R89, R89, R33, R46, 0x96, !PT ;  /* 0x0000002159597212 */ /* 0x000fe200078e962e */
[----:B------:R-:W-:Y:S01]  /*15060*/  IMAD.X R46, R43, 0x1, R81, P0 ;  /* 0x000000012b2e7824 */ /* 0x000fe200000e0651 */
[----:B------:R-:W-:Y:S02]  /*15070*/  LOP3.LUT R91, R91, R28, R29, 0x96, !PT ;  /* 0x0000001c5b5b7212 */ /* 0x000fe400078e961d */
[----:B------:R-:W-:Y:S02]  /*15080*/  SHF.L.W.U32.HI R28, R4, 0xd, R65 ;  /* 0x0000000d041c7819 */ /* 0x000fe40000010e41 */
[----:B------:R-:W-:-:S02]  /*15090*/  SHF.L.W.U32.HI R29, R65, 0x3, R4 ;  /* 0x00000003411d7819 */ /* 0x000fc40000010e04 */
[----:B------:R-:W-:Y:S02]  /*150a0*/  SHF.R.U32.HI R88, RZ, 0x6, R4 ;  /* 0x00000006ff587819 */ /* 0x000fe40000011604 */
[C-C-:B------:R-:W-:Y:S02]  /*150b0*/  SHF.L.W.U32.HI R33, R61.reuse, 0x1f, R38.reuse ;  /* 0x0000001f3d217819 */ /* 0x140fe40000010e26 */
[----:B------:R-:W-:Y:S02]  /*150c0*/  SHF.L.W.U32.HI R52, R61, 0x18, R38 ;  /* 0x000000183d347819 */ /* 0x000fe40000010e26 */
[--C-:B------:R-:W-:Y:S02]  /*150d0*/  SHF.R.U32.HI R85, RZ, 0x7, R61.reuse ;  /* 0x00000007ff557819 */ /* 0x100fe4000001163d */
[C-C-:B------:R-:W-:Y:S02]  /*150e0*/  SHF.L.W.U32.HI R45, R38.reuse, 0x1f, R61.reuse ;  /* 0x0000001f262d7819 */ /* 0x140fe40000010e3d */
[----:B------:R-:W-:-:S02]  /*150f0*/  SHF.L.W.U32.HI R82, R38, 0x18, R61 ;  /* 0x0000001826527819 */ /* 0x000fc40000010e3d */
[----:B------:R-:W-:Y:S02]  /*15100*/  SHF.R.U64 R83, R38, 0x7, R61 ;  /* 0x0000000726537819 */ /* 0x000fe4000000123d */
[C-C-:B------:R-:W-:Y:S02]  /*15110*/  SHF.L.W.U32.HI R63, R53.reuse, 0x12, R46.reuse ;  /* 0x00000012353f7819 */ /* 0x140fe40000010e2e */
[----:B------:R-:W-:Y:S02]  /*15120*/  SHF.L.W.U32.HI R84, R53, 0xe, R46 ;  /* 0x0000000e35547819 */ /* 0x000fe40000010e2e */
[----:B------:R-:W-:Y:S02]  /*15130*/  SHF.L.W.U32.HI R79, R46, 0x17, R53 ;  /* 0x000000172e4f7819 */ /* 0x000fe40000010e35 */
[----:B------:R-:W-:Y:S02]  /*15140*/  LOP3.LUT R88, R88, R28, R29, 0x96, !PT ;  /* 0x0000001c58587212 */ /* 0x000fe400078e961d */
[----:B------:R-:W-:-:S02]  /*15150*/  LOP3.LUT R29, R85, R33, R52, 0x96, !PT ;  /* 0x00000021551d7212 */ /* 0x000fc400078e9634 */
[----:B------:R-:W-:Y:S02]  /*15160*/  LOP3.LUT R28, R83, R45, R82, 0x96, !PT ;  /* 0x0000002d531c7212 */ /* 0x000fe400078e9652 */
[----:B------:R-:W-:Y:S02]  /*15170*/  LOP3.LUT R85, R79, R63, R84, 0x96, !PT ;  /* 0x0000003f4f557212 */ /* 0x000fe400078e9654 */
[----:B------:R-:W-:Y:S02]  /*15180*/  SHF.L.W.U32.HI R45, R78, 0x4, R81 ;  /* 0x000000044e2d7819 */ /* 0x000fe40000010e51 */
[C-C-:B------:R-:W-:Y:S02]  /*15190*/  SHF.L.W.U32.HI R82, R81.reuse, 0x1e, R78.reuse ;  /* 0x0000001e51527819 */ /* 0x140fe40000010e4e */
[----:B------:R-:W-:Y:S02]  /*151a0*/  SHF.L.W.U32.HI R63, R81, 0x19, R78 ;  /* 0x00000019513f7819 */ /* 0x000fe40000010e4e */
[----:B------:R-:W-:-:S02]  /*151b0*/  SHF.L.W.U32.HI R33, R65, 0x1f, R4 ;  /* 0x0000001f41217819 */ /* 0x000fc40000010e04 */
[C-C-:B------:R-:W-:Y:S02]  /*151c0*/  SHF.L.W.U32.HI R52, R65.reuse, 0x18, R4.reuse ;  /* 0x0000001841347819 */ /* 0x140fe40000010e04 */
[----:B------:R-:W-:Y:S02]  /*151d0*/  SHF.R.U64 R87, R65, 0x7, R4 ;  /* 0x0000000741577819 */ /* 0x000fe40000001204 */
        /* <DEDUP_REMOVED lines=8> */
[----:B------:R-:W-:Y:S02]  /*15260*/  SHF.L.W.U32.HI R45, R81, 0x4, R78 ;  /* 0x00000004512d7819 */ /* 0x000fe40000010e4e */
[----:B------:R-:W-:-:S02]  /*15270*/  SHF.L.W.U32.HI R52, R78, 0x1e, R81 ;  /* 0x0000001e4e347819 */ /* 0x000fc40000010e51 */
[----:B------:R-:W-:Y:S02]  /*15280*/  SHF.L.W.U32.HI R47, R78, 0x19, R81 ;  /* 0x000000194e2f7819 */ /* 0x000fe40000010e51 */
[----:B------:R-:W-:Y:S02]  /*15290*/  LOP3.LUT R79, R77, R40, R78, 0xe8, !PT ;  /* 0x000000284d4f7212 */ /* 0x000fe400078ee84e */
[----:B------:R-:W-:Y:S02]  /*152a0*/  LOP3.LUT R83, R72, R46, R35, 0xb8, !PT ;  /* 0x0000002e48537212 */ /* 0x000fe400078eb823 */
[----:B------:R-:W-:Y:S02]  /*152b0*/  LOP3.LUT R52, R47, R45, R52, 0x96, !PT ;  /* 0x0000002d2f347212 */ /* 0x000fe400078e9634 */
[----:B------:R-:W-:Y:S02]  /*152c0*/  IADD3 R79, P2, P1, R42, R82, R79 ;  /* 0x000000522a4f7210 */ /* 0x000fe4000795e04f */
[----:B------:R-:W-:-:S02]  /*152d0*/  IADD3.X R74, PT, PT, R84, R83, R74, P3, P4 ;  /* 0x00000053544a7210 */ /* 0x000fc40001fe844a */
[----:B------:R-:W-:Y:S02]  /*152e0*/  LOP3.LUT R47, R80, R5, R81, 0xe8, !PT ;  /* 0x00000005502f7212 */ /* 0x000fe400078ee851 */
[----:B0-----:R-:W-:Y:S02]  /*152f0*/  IADD3 R45, P4, P5, R6, UR4, R63 ;  /* 0x00000004062d7c10 */ /* 0x001fe4000fd9e03f */
[----:B------:R-:W-:Y:S02]  /*15300*/  IADD3.X R52, PT, PT, R16, R52, R47, P2, P1 ;  /* 0x0000003410347210 */ /* 0x000fe400017e242f */
[----:B------:R-:W-:Y:S02]  /*15310*/  IADD3 R5, P3, PT, R50, R89, RZ ;  /* 0x0000005932057210 */ /* 0x000fe40007f7e0ff */
[----:B------:R-:W-:Y:S02]  /*15320*/  IADD3.X R47, PT, PT, R17, UR5, R74, P4, P5 ;  /* 0x00000005112f7c10 */ /* 0x000fe4000a7ea44a */
[----:B------:R-:W-:Y:S01]  /*15330*/  IADD3 R50, P4, PT, R45, R79, RZ ;  /* 0x0000004f2d327210 */ /* 0x000fe20007f9e0ff */
[----:B------:R-:W-:Y:S01]  /*15340*/  IMAD.X R16, R51, 0x1, R88, P3 ;  /* 0x0000000133107824 */ /* 0x000fe200018e0658 */
[----:B------:R-:W-:-:S03]  /*15350*/  IADD3 R62, P0, PT, R62, R7, RZ ;  /* 0x000000073e3e7210 */ /* 0x000fc60007f1e0ff */
[----:B------:R-:W-:Y:S02]  /*15360*/  IMAD.X R51, R47, 0x1, R52, P4 ;  /* 0x000000012f337824 */ /* 0x000fe400020e0634 */
[----:B------:R-:W-:Y:S01]  /*15370*/  IMAD.X R7, R64, 0x1, R91, P0 ;  /* 0x0000000140077824 */ /* 0x000fe200000e065b */
[----:B------:R-:W-:Y:S02]  /*15380*/  IADD3 R57, P0, P1, R62, R57, R30 ;  /* 0x000000393e397210 */ /* 0x000fe4000791e01e */
[----:B------:R-:W-:Y:S02]  /*15390*/  IADD3 R60, P2, P3, R5, R60, R25 ;  /* 0x0000003c053c7210 */ /* 0x000fe40007b5e019 */
[C-C-:B------:R-:W-:Y:S02]  /*153a0*/  SHF.L.W.U32.HI R30, R50.reuse, 0x12, R51.reuse ;  /* 0x00000012321e7819 */ /* 0x140fe40000010e33 */
[----:B------:R-:W-:Y:S02]  /*153b0*/  SHF.L.W.U32.HI R63, R50, 0xe, R51 ;  /* 0x0000000e323f7819 */ /* 0x000fe40000010e33 */
[----:B------:R-:W-:-:S02]  /*153c0*/  SHF.L.W.U32.HI R42, R51, 0x17, R50 ;  /* 0x00000017332a7819 */ /* 0x000fc40000010e32 */
[C-C-:B------:R-:W-:Y:S02]  /*153d0*/  SHF.L.W.U32.HI R40, R4.reuse, 0x1f, R65.reuse ;  /* 0x0000001f04287819 */ /* 0x140fe40000010e41 */
[----:B------:R-:W-:Y:S02]  /*153e0*/  SHF.L.W.U32.HI R25, R4, 0x18, R65 ;  /* 0x0000001804197819 */ /* 0x000fe40000010e41 */
[----:B------:R-:W-:Y:S02]  /*153f0*/  SHF.R.U32.HI R64, RZ, 0x7, R4 ;  /* 0x00000007ff407819 */ /* 0x000fe40000011604 */
[----:B------:R-:W-:Y:S02]  /*15400*/  LOP3.LUT R82, R42, R30, R63, 0x96, !PT ;  /* 0x0000001e2a527212 */ /* 0x000fe400078e963f */
[----:B------:R-:W-:Y:S02]  /*15410*/  LOP3.LUT R40, R64, R40, R25, 0x96, !PT ;  /* 0x0000002840287212 */ /* 0x000fe400078e9619 */
[----:B------:R-:W-:-:S02]  /*15420*/  IADD3.X R56, PT, PT, R7, R56, R31, P0, P1 ;  /* 0x0000003807387210 */ /* 0x000fc400007e241f */
[----:B------:R-:W-:Y:S02]  /*15430*/  IADD3.X R59, PT, PT, R16, R59, R54, P2, P3 ;  /* 0x0000003b103b7210 */ /* 0x000fe400017e6436 */
[C-C-:B------:R-:W-:Y:S02]  /*15440*/  SHF.L.W.U32.HI R83, R62.reuse, 0xd, R7.reuse ;  /* 0x0000000d3e537819 */ /* 0x140fe40000010e07 */
[----:B------:R-:W-:Y:S02]  /*15450*/  SHF.L.W.U32.HI R30, R7, 0x3, R62 ;  /* 0x00000003071e7819 */ /* 0x000fe40000010e3e */
        /* <DEDUP_REMOVED lines=15> */
[----:B------:R-:W-:Y:S02]  /*15550*/  SHF.L.W.U32.HI R74, R7, 0xd, R62 ;  /* 0x0000000d074a7819 */ /* 0x000fe40000010e3e */
[--C-:B------:R-:W-:Y:S02]  /*15560*/  SHF.L.W.U32.HI R25, R62, 0x3, R7.reuse ;  /* 0x000000033e197819 */ /* 0x100fe40000010e07 */
[----:B------:R-:W-:Y:S02]  /*15570*/  SHF.R.U32.HI R75, RZ, 0x6, R7 ;  /* 0x00000006ff4b7819 */ /* 0x000fe40000011607 */
        /* <DEDUP_REMOVED lines=9> */
[----:B------:R-:W-:Y:S02]  /*15610*/  SHF.L.W.U32.HI R63, R16, 0xd, R5 ;  /* 0x0000000d103f7819 */ /* 0x000fe40000010e05 */
[--C-:B------:R-:W-:Y:S02]  /*15620*/  SHF.L.W.U32.HI R30, R5, 0x3, R16.reuse ;  /* 0x00000003051e7819 */ /* 0x100fe40000010e10 */
[----:B------:R-:W-:Y:S02]  /*15630*/  SHF.R.U32.HI R75, RZ, 0x6, R16 ;  /* 0x00000006ff4b7819 */ /* 0x000fe40000011610 */
[----:B------:R-:W-:Y:S02]  /*15640*/  LOP3.LUT R41, R81, R80, R52, 0xe8, !PT ;  /* 0x0000005051297212 */ /* 0x000fe400078ee834 */
[----:B------:R-:W-:Y:S02]  /*15650*/  IADD3 R54, P2, P3, R11, UR6, R54 ;  /* 0x000000060b367c10 */ /* 0x000fe4000fb5e036 */
[----:B------:R-:W-:-:S02]  /*15660*/  LOP3.LUT R72, R64, R72, R25, 0x96, !PT ;  /* 0x0000004840487212 */ /* 0x000fc400078e9619 */
[----:B------:R-:W-:Y:S02]  /*15670*/  LOP3.LUT R63, R75, R63, R30, 0x96, !PT ;  /* 0x0000003f4b3f7212 */ /* 0x000fe400078e961e */
[----:B------:R-:W-:Y:S02]  /*15680*/  IADD3.X R82, PT, PT, R70, R42, R41, P0, P1 ;  /* 0x0000002a46527210 */ /* 0x000fe400007e2429 */
[----:B------:R-:W-:Y:S01]  /*15690*/  IADD3.X R64, PT, PT, R12, UR7, R31, P2, P3 ;  /* 0x000000070c407c10 */ /* 0x000fe200097e641f */
[----:B------:R-:W0:Y:S01]  /*156a0*/  LDCU.128 UR4, c[0x3][0x5080] ;  /* 0x00ca1000ff0477ac */ /* 0x000e220008000c00 */
[----:B------:R-:W-:Y:S02]  /*156b0*/  IADD3 R75, P0, PT, R54, R77, RZ ;  /* 0x0000004d364b7210 */ /* 0x000fe40007f1e0ff */
[----:B------:R-:W-:-:S03]  /*156c0*/  SHF.L.W.U32.HI R42, R62, 0x1f, R7 ;  /* 0x0000001f3e2a7819 */ /* 0x000fc60000010e07 */
[----:B------:R-:W-:Y:S01]  /*156d0*/  IMAD.X R80, R64, 0x1, R82, P0 ;  /* 0x0000000140507824 */ /* 0x000fe200000e0652 */
[C-C-:B------:R-:W-:Y:S02]  /*156e0*/  SHF.L.W.U32.HI R31, R62.reuse, 0x18, R7.reuse ;  /* 0x000000183e1f7819 */ /* 0x140fe40000010e07 */
[--C-:B------:R-:W-:Y:S02]  /*156f0*/  SHF.R.U64 R88, R62, 0x7, R7.reuse ;  /* 0x000000073e587819 */ /* 0x100fe40000001207 */
[C-C-:B------:R-:W-:Y:S02]  /*15700*/  SHF.L.W.U32.HI R25, R7.reuse, 0x1f, R62.reuse ;  /* 0x0000001f07197819 */ /* 0x140fe40000010e3e */
[----:B------:R-:W-:Y:S02]  /*15710*/  SHF.L.W.U32.HI R30, R7, 0x18, R62 ;  /* 0x00000018071e7819 */ /* 0x000fe40000010e3e */
[----:B------:R-:W-:Y:S02]  /*15720*/  SHF.R.U32.HI R89, RZ, 0x7, R7 ;  /* 0x00000007ff597819 */ /* 0x000fe40000011607 */
        /* <DEDUP_REMOVED lines=9> */
[----:B------:R-:W-:Y:S02]  /*157c0*/  LOP3.LUT R90, R86, R84, R85, 0x96, !PT ;  /* 0x00000054565a7212 */ /* 0x000fe400078e9655 */
[C-C-:B------:R-:W-:Y:S02]  /*157d0*/  SHF.L.W.U32.HI R30, R16.reuse, 0x1f, R5.reuse ;  /* 0x0000001f101e7819 */ /* 0x140fe40000010e05 */
[----:B------:R-:W-:Y:S02]  /*157e0*/  SHF.L.W.U32.HI R41, R16, 0x18, R5 ;  /* 0x0000001810297819 */ /* 0x000fe40000010e05 */
        /* <DEDUP_REMOVED lines=12> */
[----:B------:R-:W-:-:S02]  /*158b0*/  IADD3 R85, P3, P4, R90, R89, R76 ;  /* 0x000000595a557210 */ /* 0x000fc40007c7e04c */
[----:B------:R-:W-:Y:S02]  /*158c0*/  LOP3.LUT R78, R46, R80, R51, 0xb8, !PT ;  /* 0x000000502e4e7212 */ /* 0x000fe400078eb833 */
[----:B------:R-:W-:Y:S02]  /*158d0*/  SHF.L.W.U32.HI R41, R82, 0x4, R77 ;  /* 0x0000000452297819 */ /* 0x000fe40000010e4d */
[C-C-:B------:R-:W-:Y:S02]  /*158e0*/  SHF.L.W.U32.HI R70, R77.reuse, 0x1e, R82.reuse ;  /* 0x0000001e4d467819 */ /* 0x140fe40000010e52 */
[----:B------:R-:W-:Y:S02]  /*158f0*/  SHF.L.W.U32.HI R76, R77, 0x19, R82 ;  /* 0x000000194d4c7819 */ /* 0x000fe40000010e52 */
[----:B------:R-:W-:Y:S02]  /*15900*/  IADD3.X R78, PT, PT, R86, R78, R35, P3, P4 ;  /* 0x0000004e564e7210 */ /* 0x000fe40001fe8423 */
[----:B------:R-:W-:-:S02]  /*15910*/  LOP3.LUT R41, R76, R41, R70, 0x96, !PT ;  /* 0x000000294c297212 */ /* 0x000fc400078e9646 */
[----:B------:R-:W-:Y:S02]  /*15920*/  IADD3 R84, P1, P0, R73, R91, R84 ;  /* 0x0000005b49547210 */ /* 0x000fe4000783e054 */
[----:B------:R-:W-:Y:S02]  /*15930*/  LOP3.LUT R35, R52, R81, R82, 0xe8, !PT ;  /* 0x0000005134237212 */ /* 0x000fe400078ee852 */
[----:B0-----:R-:W-:Y:S02]  /*15940*/  IADD3 R70, P4, P5, R38, UR4, R85 ;  /* 0x0000000426467c10 */ /* 0x001fe4000fd9e055 */
[----:B------:R-:W-:Y:S02]  /*15950*/  IADD3 R48, P2, PT, R48, R83, RZ ;  /* 0x0000005330307210 */ /* 0x000fe40007f5e0ff */
[----:B------:R-:W-:Y:S02]  /*15960*/  IADD3.X R35, PT, PT, R34, R41, R35, P1, P0 ;  /* 0x0000002922237210 */ /* 0x000fe40000fe0423 */
[----:B------:R-:W-:-:S02]  /*15970*/  IADD3.X R78, PT, PT, R61, UR5, R78, P4, P5 ;  /* 0x000000053d4e7c10 */ /* 0x000fc4000a7ea44e */
[----:B------:R-:W-:Y:S01]  /*15980*/  IADD3 R81, P0, PT, R70, R84, RZ ;  /* 0x0000005446517210 */ /* 0x000fe20007f1e0ff */
[----:B------:R-:W-:-:S04]  /*15990*/  IMAD.X R49, R49, 0x1, R74, P2 ;  /* 0x0000000131317824 */ /* 0x000fc800010e064a */
[----:B------:R-:W-:Y:S01]  /*159a0*/  IMAD.X R74, R78, 0x1, R35, P0 ;  /* 0x000000014e4a7824 */ /* 0x000fe200000e0623 */
[C---:B------:R-:W-:Y:S02]  /*159b0*/  IADD3 R68, P2, P3, R48.reuse, R68, R55 ;  /* 0x0000004430447210 */ /* 0x040fe40007b5e037 */
[C-C-:B------:R-:W-:Y:S02]  /*159c0*/  SHF.L.W.U32.HI R41, R49.reuse, 0xd, R48.reuse ;  /* 0x0000000d31297819 */ /* 0x140fe40000010e30 */
[C-C-:B------:R-:W-:Y:S02]  /*159d0*/  SHF.L.W.U32.HI R34, R48.reuse, 0x3, R49.reuse ;  /* 0x0000000330227819 */ /* 0x140fe40000010e31 */
[--C-:B------:R-:W-:Y:S02]  /*159e0*/  SHF.R.U32.HI R87, RZ, 0x6, R49.reuse ;  /* 0x00000006ff577819 */ /* 0x100fe40000011631 */
[----:B------:R-:W-:Y:S02]  /*159f0*/  SHF.L.W.U32.HI R55, R48, 0xd, R49 ;  /* 0x0000000d30377819 */ /* 0x000fe40000010e31 */
        /* <DEDUP_REMOVED lines=8> */
[----:B------:R-:W-:Y:S02]  /*15a80*/  IADD3.X R71, PT, PT, R49, R71, R58, P2, P3 ;  /* 0x0000004731477210 */ /* 0x000fe400017e643a */
[C-C-:B------:R-:W-:Y:S02]  /*15a90*/  SHF.L.W.U32.HI R34, R48.reuse, 0x1f, R49.reuse ;  /* 0x0000001f30227819 */ /* 0x140fe40000010e31 */
[C-C-:B------:R-:W-:Y:S02]  /*15aa0*/  SHF.L.W.U32.HI R73, R48.reuse, 0x18, R49.reuse ;  /* 0x0000001830497819 */ /* 0x140fe40000010e31 */
[----:B------:R-:W-:Y:S02]  /*15ab0*/  SHF.R.U64 R90, R48, 0x7, R49 ;  /* 0x00000007305a7819 */ /* 0x000fe40000001231 */
[----:B------:R-:W-:-:S02]  /*15ac0*/  SHF.L.W.U32.HI R85, R74, 0x12, R81 ;  /* 0x000000124a557819 */ /* 0x000fc40000010e51 */
[----:B------:R-:W-:Y:S02]  /*15ad0*/  SHF.L.W.U32.HI R86, R74, 0xe, R81 ;  /* 0x0000000e4a567819 */ /* 0x000fe40000010e51 */
[----:B------:R-:W-:Y:S02]  /*15ae0*/  SHF.L.W.U32.HI R87, R81, 0x17, R74 ;  /* 0x0000001751577819 */ /* 0x000fe40000010e4a */
[----:B------:R-:W-:Y:S02]  /*15af0*/  SHF.L.W.U32.HI R58, R84, 0x4, R35 ;  /* 0x00000004543a7819 */ /* 0x000fe40000010e23 */
[C-C-:B------:R-:W-:Y:S02]  /*15b00*/  SHF.L.W.U32.HI R83, R35.reuse, 0x1e, R84.reuse ;  /* 0x0000001e23537819 */ /* 0x140fe40000010e54 */
[----:B------:R-:W-:Y:S02]  /*15b10*/  SHF.L.W.U32.HI R76, R35, 0x19, R84 ;  /* 0x00000019234c7819 */ /* 0x000fe40000010e54 */
[----:B------:R-:W-:-:S02]  /*15b20*/  LOP3.LUT R88, R50, R81, R75, 0xb8, !PT ;  /* 0x0000005132587212 */ /* 0x000fc400078eb84b */
[----:B------:R-:W-:Y:S02]  /*15b30*/  LOP3.LUT R34, R90, R34, R73, 0x96, !PT ;  /* 0x000000225a227212 */ /* 0x000fe400078e9649 */
[----:B------:R-:W-:Y:S02]  /*15b40*/  LOP3.LUT R85, R87, R85, R86, 0x96, !PT ;  /* 0x0000005557557212 */ /* 0x000fe400078e9656 */
[----:B------:R-:W-:Y:S02]  /*15b50*/  LOP3.LUT R90, R76, R58, R83, 0x96, !PT ;  /* 0x0000003a4c5a7212 */ /* 0x000fe400078e9653 */
[----:B------:R-:W-:Y:S02]  /*15b60*/  IADD3 R86, P2, P3, R89, R88, R53 ;  /* 0x0000005859567210 */ /* 0x000fe40007b5e035 */
[C-C-:B------:R-:W-:Y:S02]  /*15b70*/  SHF.L.W.U32.HI R58, R26.reuse, 0x1f, R27.reuse ;  /* 0x0000001f1a3a7819 */ /* 0x140fe40000010e1b */
[----:B------:R-:W-:-:S02]  /*15b80*/  SHF.L.W.U32.HI R53, R26, 0x18, R27 ;  /* 0x000000181a357819 */ /* 0x000fc40000010e1b */
[----:B------:R-:W-:Y:S02]  /*15b90*/  SHF.R.U64 R88, R26, 0x7, R27 ;  /* 0x000000071a587819 */ /* 0x000fe4000000121b */
[--C-:B------:R-:W-:Y:S02]  /*15ba0*/  SHF.L.W.U32.HI R73, R35, 0x4, R84.reuse ;  /* 0x0000000423497819 */ /* 0x100fe40000010e54 */
[C-C-:B------:R-:W-:Y:S02]  /*15bb0*/  SHF.L.W.U32.HI R76, R84.reuse, 0x1e, R35.reuse ;  /* 0x0000001e544c7819 */ /* 0x140fe40000010e23 */
[----:B------:R-:W-:Y:S02]  /*15bc0*/  SHF.L.W.U32.HI R83, R84, 0x19, R35 ;  /* 0x0000001954537819 */ /* 0x000fe40000010e23 */
[----:B------:R-:W-:Y:S02]  /*15bd0*/  LOP3.LUT R87, R77, R79, R84, 0xe8, !PT ;  /* 0x0000004f4d577212 */ /* 0x000fe400078ee854 */
[----:B------:R-:W-:-:S02]  /*15be0*/  LOP3.LUT R79, R51, R74, R80, 0xb8, !PT ;  /* 0x0000004a334f7212 */ /* 0x000fc400078eb850 */
[----:B------:R-:W-:Y:S02]  /*15bf0*/  LOP3.LUT R58, R88, R58, R53, 0x96, !PT ;  /* 0x0000003a583a7212 */ /* 0x000fe400078e9635 */
[----:B------:R-:W-:Y:S02]  /*15c00*/  LOP3.LUT R88, R83, R73, R76, 0x96, !PT ;  /* 0x0000004953587212 */ /* 0x000fe400078e964c */
[----:B------:R-:W-:Y:S02]  /*15c10*/  IADD3 R53, P0, P1, R44, R90, R87 ;  /* 0x0000005a2c357210 */ /* 0x000fe4000791e057 */
[----:B------:R-:W-:Y:S02]  /*15c20*/  IADD3.X R83, PT, PT, R85, R79, R46, P2, P3 ;  /* 0x0000004f55537210 */ /* 0x000fe400017e642e */
[C-C-:B------:R-:W-:Y:S02]  /*15c30*/  SHF.L.W.U32.HI R44, R27.reuse, 0x1f, R26.reuse ;  /* 0x0000001f1b2c7819 */ /* 0x140fe40000010e1a */
[----:B------:R-:W-:-:S02]  /*15c40*/  SHF.L.W.U32.HI R73, R27, 0x18, R26 ;  /* 0x000000181b497819 */ /* 0x000fc40000010e1a */
[----:B------:R-:W-:Y:S02]  /*15c50*/  SHF.R.U32.HI R96, RZ, 0x7, R27 ;  /* 0x00000007ff607819 */ /* 0x000fe4000001161b */
[----:B------:R-:W-:Y:S02]  /*15c60*/  LOP3.LUT R52, R82, R52, R35, 0xe8, !PT ;  /* 0x0000003452347212 */ /* 0x000fe400078ee823 */
[----:B------:R-:W-:Y:S02]  /*15c70*/  IADD3 R46, P2, P3, R65, UR6, R86 ;  /* 0x00000006412e7c10 */ /* 0x000fe4000fb5e056 */
[----:B------:R-:W-:Y:S02]  /*15c80*/  LOP3.LUT R96, R96, R44, R73, 0x96, !PT ;  /* 0x0000002c60607212 */ /* 0x000fe400078e9649 */
[----:B------:R-:W-:Y:S02]  /*15c90*/  IADD3.X R86, PT, PT, R43, R88, R52, P0, P1 ;  /* 0x000000582b567210 */ /* 0x000fe400007e2434 */
[----:B------:R-:W-:-:S02]  /*15ca0*/  SHF.L.W.U32.HI R76, R67, 0x1f, R66 ;  /* 0x0000001f434c7819 */ /* 0x000fc40000010e42 */
[C-C-:B------:R-:W-:Y:S02]  /*15cb0*/  SHF.L.W.U32.HI R79, R67.reuse, 0x18, R66.reuse ;  /* 0x00000018434f7819 */ /* 0x140fe40000010e42 */
[----:B------:R-:W-:Y:S02]  /*15cc0*/  SHF.R.U64 R94, R67, 0x7, R66 ;  /* 0x00000007435e7819 */ /* 0x000fe40000001242 */
        /* <DEDUP_REMOVED lines=16> */
[----:B------:R-:W-:-:S02]  /*15dd0*/  LOP3.LUT R83, R75, R44, R81, 0xb8, !PT ;  /* 0x0000002c4b537212 */ /* 0x000fc400078eb851 */
[C-C-:B------:R-:W-:Y:S02]  /*15de0*/  SHF.L.W.U32.HI R85, R79.reuse, 0x12, R44.reuse ;  /* 0x000000124f557819 */ /* 0x140fe40000010e2c */
[----:B------:R-:W-:Y:S02]  /*15df0*/  SHF.L.W.U32.HI R90, R79, 0xe, R44 ;  /* 0x0000000e4f5a7819 */ /* 0x000fe40000010e2c */
[----:B------:R-:W-:Y:S02]  /*15e00*/  SHF.L.W.U32.HI R89, R44, 0x17, R79 ;  /* 0x000000172c597819 */ /* 0x000fe40000010e4f */
[----:B------:R-:W-:Y:S02]  /*15e10*/  LOP3.LUT R95, R95, R43, R76, 0x96, !PT ;  /* 0x0000002b5f5f7212 */ /* 0x000fe400078e964c */
[----:B------:R-:W-:Y:S02]  /*15e20*/  SHF.L.W.U32.HI R43, R86, 0x4, R53 ;  /* 0x00000004562b7819 */ /* 0x000fe40000010e35 */
[----:B------:R-:W-:-:S02]  /*15e30*/  SHF.L.W.U32.HI R76, R53, 0x1e, R86 ;  /* 0x0000001e354c7819 */ /* 0x000fc40000010e56 */
[----:B------:R-:W-:Y:S02]  /*15e40*/  SHF.L.W.U32.HI R73, R53, 0x19, R86 ;  /* 0x0000001935497819 */ /* 0x000fe40000010e56 */
[----:B------:R-:W-:Y:S02]  /*15e50*/  IADD3 R83, P0, P1, R87, R83, R50 ;  /* 0x0000005357537210 */ /* 0x000fe4000791e032 */
[----:B------:R-:W-:Y:S02]  /*15e60*/  LOP3.LUT R85, R89, R85, R90, 0x96, !PT ;  /* 0x0000005559557212 */ /* 0x000fe400078e965a */
[----:B------:R-:W-:Y:S02]  /*15e70*/  LOP3.LUT R50, R80, R79, R74, 0xb8, !PT ;  /* 0x0000004f50327212 */ /* 0x000fe400078eb84a */
[----:B------:R-:W-:Y:S02]  /*15e80*/  LOP3.LUT R88, R84, R77, R53, 0xe8, !PT ;  /* 0x0000004d54587212 */ /* 0x000fe400078ee835 */
[----:B------:R-:W-:-:S02]  /*15e90*/  LOP3.LUT R43, R73, R43, R76, 0x96, !PT ;  /* 0x0000002b492b7212 */ /* 0x000fc400078e964c */
[----:B------:R-:W-:Y:S02]  /*15ea0*/  IADD3.X R76, PT, PT, R85, R50, R51, P0, P1 ;  /* 0x00000032554c7210 */ /* 0x000fe400007e2433 */
[----:B0-----:R-:W-:Y:S02]  /*15eb0*/  IADD3 R50, P3, P1, R62, UR4, R83 ;  /* 0x000000043e327c10 */ /* 0x001fe4000f97e053 */
[----:B------:R-:W-:Y:S02]  /*15ec0*/  IADD3 R77, P4, P5, R45, R93, R88 ;  /* 0x0000005d2d4d7210 */ /* 0x000fe40007d9e058 */
[----:B------:R-:W-:Y:S02]  /*15ed0*/  LOP3.LUT R82, R35, R82, R86, 0xe8, !PT ;  /* 0x0000005223527212 */ /* 0x000fe400078ee856 */
[----:B------:R-:W-:Y:S02]  /*15ee0*/  IADD3 R51, P2, P0, R6, R58, R23 ;  /* 0x0000003a06337210 */ /* 0x000fe4000785e017 */
[----:B------:R-:W-:-:S02]  /*15ef0*/  IADD3.X R58, PT, PT, R7, UR5, R76, P3, P1 ;  /* 0x00000005073a7c10 */ /* 0x000fc40009fe244c */
[----:B------:R-:W-:Y:S02]  /*15f00*/  IADD3.X R82, PT, PT, R47, R43, R82, P4, P5 ;  /* 0x0000002b2f527210 */ /* 0x000fe400027ea452 */
[----:B------:R-:W-:Y:S02]  /*15f10*/  IADD3 R73, P3, PT, R50, R77, RZ ;  /* 0x0000004d32497210 */ /* 0x000fe40007f7e0ff */
[----:B------:R-:W-:-:S03]  /*15f20*/  IADD3 R90, P4, P5, R11, R94, R26 ;  /* 0x0000005e0b5a7210 */ /* 0x000fc60007d9e01a */
[----:B------:R-:W-:Y:S01]  /*15f30*/  IMAD.X R76, R58, 0x1, R82, P3 ;  /* 0x000000013a4c7824 */ /* 0x000fe200018e0652 */
[----:B------:R-:W-:Y:S02]  /*15f40*/  IADD3.X R92, PT, PT, R17, R96, R22, P2, P0 ;  /* 0x00000060115c7210 */ /* 0x000fe400017e0416 */
[----:B------:R-:W-:Y:S02]  /*15f50*/  IADD3 R43, P0, P1, R38, R36, R67 ;  /* 0x00000024262b7210 */ /* 0x000fe4000791e043 */
[C-C-:B------:R-:W-:Y:S02]  /*15f60*/  SHF.L.W.U32.HI R36, R73.reuse, 0x12, R76.reuse ;  /* 0x0000001249247819 */ /* 0x140fe40000010e4c */
[----:B------:R-:W-:Y:S02]  /*15f70*/  SHF.L.W.U32.HI R45, R73, 0xe, R76 ;  /* 0x0000000e492d7819 */ /* 0x000fe40000010e4c */
[----:B------:R-:W-:Y:S02]  /*15f80*/  SHF.L.W.U32.HI R47, R76, 0x17, R73 ;  /* 0x000000174c2f7819 */ /* 0x000fe40000010e49 */
[----:B------:R-:W-:-:S02]  /*15f90*/  IADD3.X R88, PT, PT, R12, R95, R27, P4, P5 ;  /* 0x0000005f0c587210 */ /* 0x000fc400027ea41b */
[----:B------:R-:W-:Y:S02]  /*15fa0*/  SHF.L.W.U32.HI R23, R77, 0x4, R82 ;  /* 0x000000044d177819 */ /* 0x000fe40000010e52 */
[C-C-:B------:R-:W-:Y:S02]  /*15fb0*/  SHF.L.W.U32.HI R26, R82.reuse, 0x1e, R77.reuse ;  /* 0x0000001e521a7819 */ /* 0x140fe40000010e4d */
[----:B------:R-:W-:Y:S02]  /*15fc0*/  SHF.L.W.U32.HI R27, R82, 0x19, R77 ;  /* 0x00000019521b7819 */ /* 0x000fe40000010e4d */
[----:B------:R-:W-:Y:S02]  /*15fd0*/  IADD3.X R85, PT, PT, R61, R37, R66, P0, P1 ;  /* 0x000000253d557210 */ /* 0x000fe400007e2442 */
[----:B------:R-:W-:Y:S02]  /*15fe0*/  LOP3.LUT R47, R47, R36, R45, 0x96, !PT ;  /* 0x000000242f2f7212 */ /* 0x000fe400078e962d */
[----:B------:R-:W-:-:S02]  /*15ff0*/  SHF.L.W.U32.HI R36, R76, 0x12, R73 ;  /* 0x000000124c247819 */ /* 0x000fc40000010e49 */
[----:B------:R-:W-:Y:S02]  /*16000*/  SHF.L.W.U32.HI R37, R76, 0xe, R73 ;  /* 0x0000000e4c257819 */ /* 0x000fe40000010e49 */
[----:B------:R-:W-:Y:S02]  /*16010*/  SHF.L.W.U32.HI R45, R73, 0x17, R76 ;  /* 0x00000017492d7819 */ /* 0x000fe40000010e4c */
[----:B------:R-:W-:Y:S02]  /*16020*/  IADD3 R22, P0, PT, R51, R72, RZ ;  /* 0x0000004833167210 */ /* 0x000fe40007f1e0ff */
[----:B------:R-:W-:Y:S02]  /*16030*/  LOP3.LUT R66, R81, R73, R44, 0xb8, !PT ;  /* 0x0000004951427212 */ /* 0x000fe400078eb82c */
[----:B------:R-:W-:Y:S02]  /*16040*/  LOP3.LUT R72, R27, R23, R26, 0x96, !PT ;  /* 0x000000171b487212 */ /* 0x000fe400078e961a */
[----:B------:R-:W-:-:S02]  /*16050*/  LOP3.LUT R51, R53, R84, R77, 0xe8, !PT ;  /* 0x0000005435337212 */ /* 0x000fc400078ee84d */
[----:B------:R-:W-:Y:S02]  /*16060*/  SHF.L.W.U32.HI R23, R82, 0x4, R77 ;  /* 0x0000000452177819 */ /* 0x000fe40000010e4d */
[C-C-:B------:R-:W-:Y:S02]  /*16070*/  SHF.L.W.U32.HI R26, R77.reuse, 0x1e, R82.reuse ;  /* 0x0000001e4d1a7819 */ /* 0x140fe40000010e52 */
[----:B------:R-:W-:Y:S02]  /*16080*/  SHF.L.W.U32.HI R27, R77, 0x19, R82 ;  /* 0x000000194d1b7819 */ /* 0x000fe40000010e52 */
[----:B------:R-:W-:Y:S02]  /*16090*/  LOP3.LUT R37, R45, R36, R37, 0x96, !PT ;  /* 0x000000242d257212 */ /* 0x000fe400078e9625 */
[----:B------:R-:W-:Y:S02]  /*160a0*/  IADD3 R36, P3, P4, R47, R66, R75 ;  /* 0x000000422f247210 */ /* 0x000fe40007c7e04b */
[----:B------:R-:W-:-:S02]  /*160b0*/  LOP3.LUT R45, R74, R76, R79, 0xb8, !PT ;  /* 0x0000004c4a2d7212 */ /* 0x000fc400078eb84f */
[----:B------:R-:W-:Y:S02]  /*160c0*/  LOP3.LUT R27, R27, R23, R26, 0x96, !PT ;  /* 0x000000171b1b7212 */ /* 0x000fe400078e961a */
[----:B------:R-:W-:Y:S02]  /*160d0*/  IADD3 R72, P1, P2, R54, R72, R51 ;  /* 0x0000004836487210 */ /* 0x000fe40007a3e033 */
[C-C-:B------:R-:W-:Y:S02]  /*160e0*/  SHF.L.W.U32.HI R23, R49.reuse, 0x1f, R48.reuse ;  /* 0x0000001f31177819 */ /* 0x140fe40000010e30 */
[----:B------:R-:W-:Y:S02]  /*160f0*/  SHF.L.W.U32.HI R26, R49, 0x18, R48 ;  /* 0x00000018311a7819 */ /* 0x000fe40000010e30 */
[----:B------:R-:W-:Y:S02]  /*16100*/  SHF.R.U32.HI R51, RZ, 0x7, R49 ;  /* 0x00000007ff337819 */ /* 0x000fe40000011631 */
[----:B------:R-:W-:-:S02]  /*16110*/  IADD3.X R45, PT, PT, R37, R45, R80, P3, P4 ;  /* 0x0000002d252d7210 */ /* 0x000fc40001fe8450 */
[----:B------:R-:W-:Y:S02]  /*16120*/  LOP3.LUT R83, R86, R35, R82, 0xe8, !PT ;  /* 0x0000002356537212 */ /* 0x000fe400078ee852 */
[----:B------:R-:W-:Y:S02]  /*16130*/  IADD3 R47, P3, P4, R5, UR6, R36 ;  /* 0x00000006052f7c10 */ /* 0x000fe4000fc7e024 */
[----:B------:R-:W-:Y:S01]  /*16140*/  LOP3.LUT R35, R51, R23, R26, 0x96, !PT ;  /* 0x0000001733237212 */ /* 0x000fe200078e961a */
[----:B------:R-:W-:Y:S01]  /*16150*/  IMAD.X R23, R92, 0x1, R63, P0 ;  /* 0x000000015c177824 */ /* 0x000fe200000e063f */
[----:B------:R-:W-:Y:S02]  /*16160*/  IADD3.X R83, PT, PT, R64, R27, R83, P1, P2 ;  /* 0x0000001b40537210 */ /* 0x000fe40000fe4453 */
[----:B------:R-:W-:Y:S01]  /*16170*/  IADD3.X R45, PT, PT, R16, UR7, R45, P3, P4 ;  /* 0x00000007102d7c10 */ /* 0x000fe20009fe842d */
[----:B------:R-:W0:Y:S01]  /*16180*/  LDCU.128 UR4, c[0x3][0x50a0] ;  /* 0x00ca1400ff0477ac */ /* 0x000e220008000c00 */
[----:B------:R-:W-:-:S05]  /*16190*/  IADD3 R54, P0, PT, R47, R72, RZ ;  /* 0x000000482f367210 */ /* 0x000fca0007f1e0ff */
        /* <DEDUP_REMOVED lines=10> */
[----:B------:R-:W-:Y:S02]  /*16240*/  IADD3 R69, P0, P1, R22, R69, R8 ;  /* 0x0000004516457210 */ /* 0x000fe4000791e008 */
        /* <DEDUP_REMOVED lines=8> */
[----:B------:R-:W-:Y:S02]  /*162d0*/  LOP3.LUT R26, R26, R8, R27, 0x96, !PT ;  /* 0x000000081a1a7212 */ /* 0x000fe400078e961b */
[----:B------:R-:W-:Y:S02]  /*162e0*/  IADD3 R81, P4, P5, R66, R36, R81 ;  /* 0x0000002442517210 */ /* 0x000fe40007d9e051 */
[----:B------:R-:W-:Y:S02]  /*162f0*/  LOP3.LUT R37, R79, R51, R76, 0xb8, !PT ;  /* 0x000000334f257212 */ /* 0x000fe400078eb84c */
[----:B------:R-:W-:Y:S02]  /*16300*/  IADD3 R67, P2, P3, R70, R64, R67 ;  /* 0x0000004046437210 */ /* 0x000fe40007b5e043 */
[----:B------:R-:W-:Y:S02]  /*16310*/  LOP3.LUT R53, R82, R86, R83, 0xe8, !PT ;  /* 0x0000005652357212 */ /* 0x000fe400078ee853 */
[----:B------:R-:W-:-:S02]  /*16320*/  IADD3.X R36, PT, PT, R23, R14, R9, P0, P1 ;  /* 0x0000000e17247210 */ /* 0x000fc400007e2409 */
[----:B------:R-:W-:Y:S02]  /*16330*/  IADD3.X R74, PT, PT, R26, R37, R74, P4, P5 ;  /* 0x000000251a4a7210 */ /* 0x000fe400027ea44a */
[----:B0-----:R-:W-:Y:S02]  /*16340*/  IADD3 R66, P0, P1, R48, UR4, R81 ;  /* 0x0000000430427c10 */ /* 0x001fe4000f91e051 */
[C-C-:B------:R-:W-:Y:S02]  /*16350*/  SHF.L.W.U32.HI R8, R22.reuse, 0xd, R23.reuse ;  /* 0x0000000d16087819 */ /* 0x140fe40000010e17 */
[----:B------:R-:W-:Y:S02]  /*16360*/  SHF.L.W.U32.HI R27, R23, 0x3, R22 ;  /* 0x00000003171b7819 */ /* 0x000fe40000010e16 */
[----:B------:R-:W-:Y:S02]  /*16370*/  SHF.R.U64 R80, R22, 0x6, R23 ;  /* 0x0000000616507819 */ /* 0x000fe40000001217 */
[----:B------:R-:W-:-:S02]  /*16380*/  IADD3.X R78, PT, PT, R78, R63, R53, P2, P3 ;  /* 0x0000003f4e4e7210 */ /* 0x000fc400017e6435 */
[----:B------:R-:W-:Y:S02]  /*16390*/  IADD3.X R53, PT, PT, R49, UR5, R74, P0, P1 ;  /* 0x0000000531357c10 */ /* 0x000fe400087e244a */
[C-C-:B------:R-:W-:Y:S02]  /*163a0*/  SHF.L.W.U32.HI R37, R22.reuse, 0x1f, R23.reuse ;  /* 0x0000001f16257819 */ /* 0x140fe40000010e17 */
[C-C-:B------:R-:W-:Y:S02]  /*163b0*/  SHF.L.W.U32.HI R14, R22.reuse, 0x18, R23.reuse ;  /* 0x00000018160e7819 */ /* 0x140fe40000010e17 */
[----:B------:R-:W-:Y:S02]  /*163c0*/  SHF.R.U64 R64, R22, 0x7, R23 ;  /* 0x0000000716407819 */ /* 0x000fe40000001217 */
[----:B------:R-:W-:Y:S02]  /*163d0*/  IADD3 R63, P0, PT, R66, R67, RZ ;  /* 0x00000043423f7210 */ /* 0x000fe40007f1e0ff */
[----:B------:R-:W-:-:S02]  /*163e0*/  LOP3.LUT R80, R80, R8, R27, 0x96, !PT ;  /* 0x0000000850507212 */ /* 0x000fc400078e961b */
[C-C-:B------:R-:W-:Y:S02]  /*163f0*/  SHF.L.W.U32.HI R26, R23.reuse, 0x1f, R22.reuse ;  /* 0x0000001f171a7819 */ /* 0x140fe40000010e16 */
[----:B------:R-:W-:Y:S02]  /*16400*/  SHF.L.W.U32.HI R27, R23, 0x18, R22 ;  /* 0x00000018171b7819 */ /* 0x000fe40000010e16 */
[--C-:B------:R-:W-:Y:S02]  /*16410*/  SHF.R.U32.HI R70, RZ, 0x7, R23.reuse ;  /* 0x00000007ff467819 */ /* 0x100fe40000011617 */
[----:B------:R-:W-:Y:S01]  /*16420*/  LOP3.LUT R37, R64, R37, R14, 0x96, !PT ;  /* 0x0000002540257212 */ /* 0x000fe200078e960e */
[----:B------:R-:W-:Y:S01]  /*16430*/  IMAD.X R64, R53, 0x1, R78, P0 ;  /* 0x0000000135407824 */ /* 0x000fe200000e064e */
[----:B------:R-:W-:Y:S02]  /*16440*/  SHF.L.W.U32.HI R8, R23, 0xd, R22 ;  /* 0x0000000d17087819 */ /* 0x000fe40000010e16 */
[----:B------:R-:W-:-:S02]  /*16450*/  SHF.L.W.U32.HI R9, R22, 0x3, R23 ;  /* 0x0000000316097819 */ /* 0x000fc40000010e17 */
[----:B------:R-:W-:Y:S02]  /*16460*/  SHF.R.U32.HI R75, RZ, 0x6, R23 ;  /* 0x00000006ff4b7819 */ /* 0x000fe40000011617 */
[----:B------:R-:W-:Y:S02]  /*16470*/  LOP3.LUT R26, R70, R26, R27, 0x96, !PT ;  /* 0x0000001a461a7212 */ /* 0x000fe400078e961b */
[----:B------:R-:W-:Y:S02]  /*16480*/  IADD3 R27, P0, PT, R90, R55, RZ ;  /* 0x000000375a1b7210 */ /* 0x000fe40007f1e0ff */
[C-C-:B------:R-:W-:Y:S02]  /*16490*/  SHF.L.W.U32.HI R55, R63.reuse, 0x12, R64.reuse ;  /* 0x000000123f377819 */ /* 0x140fe40000010e40 */
[----:B------:R-:W-:Y:S02]  /*164a0*/  SHF.L.W.U32.HI R70, R63, 0xe, R64 ;  /* 0x0000000e3f467819 */ /* 0x000fe40000010e40 */
[----:B------:R-:W-:-:S02]  /*164b0*/  SHF.L.W.U32.HI R74, R64, 0x17, R63 ;  /* 0x00000017404a7819 */ /* 0x000fc40000010e3f */
[----:B------:R-:W-:Y:S01]  /*164c0*/  LOP3.LUT R8, R75, R8, R9, 0x96, !PT ;  /* 0x000000084b087212 */ /* 0x000fe200078e9609 */
[----:B------:R-:W-:Y:S01]  /*164d0*/  IMAD.X R14, R88, 0x1, R41, P0 ;  /* 0x00000001580e7824 */ /* 0x000fe200000e0629 */
[----:B------:R-:W-:Y:S02]  /*164e0*/  IADD3 R9, P1, PT, R43, R80, RZ ;  /* 0x000000502b097210 */ /* 0x000fe40007f3e0ff */
[----:B------:R-:W-:Y:S02]  /*164f0*/  IADD3 R43, P4, P5, R27, R13, R10 ;  /* 0x0000000d1b2b7210 */ /* 0x000fe40007d9e00a */
[----:B------:R-:W-:Y:S02]  /*16500*/  LOP3.LUT R80, R74, R55, R70, 0x96, !PT ;  /* 0x000000374a507212 */ /* 0x000fe400078e9646 */
[----:B------:R-:W-:Y:S02]  /*16510*/  SHF.L.W.U32.HI R10, R67, 0x4, R78 ;  /* 0x00000004430a7819 */ /* 0x000fe40000010e4e */
[----:B------:R-:W-:-:S02]  /*16520*/  SHF.L.W.U32.HI R13, R78, 0x1e, R67 ;  /* 0x0000001e4e0d7819 */ /* 0x000fc40000010e43 */
[----:B------:R-:W-:Y:S02]  /*16530*/  SHF.L.W.U32.HI R41, R78, 0x19, R67 ;  /* 0x000000194e297819 */ /* 0x000fe40000010e43 */
[C-C-:B------:R-:W-:Y:S02]  /*16540*/  SHF.L.W.U32.HI R55, R64.reuse, 0x12, R63.reuse ;  /* 0x0000001240377819 */ /* 0x140fe40000010e3f */
[----:B------:R-:W-:Y:S02]  /*16550*/  SHF.L.W.U32.HI R70, R64, 0xe, R63 ;  /* 0x0000000e40467819 */ /* 0x000fe40000010e3f */
[----:B------:R-:W-:Y:S01]  /*16560*/  SHF.L.W.U32.HI R74, R63, 0x17, R64 ;  /* 0x000000173f4a7819 */ /* 0x000fe20000010e40 */
[----:B------:R-:W-:Y:S01]  /*16570*/  IMAD.X R8, R85, 0x1, R8, P1 ;  /* 0x0000000155087824 */ /* 0x000fe200008e0608 */
[----:B------:R-:W-:Y:S02]  /*16580*/  LOP3.LUT R75, R73, R63, R54, 0xb8, !PT ;  /* 0x0000003f494b7212 */ /* 0x000fe400078eb836 */
[----:B------:R-:W-:-:S02]  /*16590*/  IADD3 R19, P0, P1, R9, R19, R6 ;  /* 0x0000001309137210 */ /* 0x000fc4000791e006 */
[----:B------:R-:W-:Y:S02]  /*165a0*/  LOP3.LUT R81, R41, R10, R13, 0x96, !PT ;  /* 0x0000000a29517212 */ /* 0x000fe400078e960d */
[----:B------:R-:W-:Y:S02]  /*165b0*/  LOP3.LUT R55, R74, R55, R70, 0x96, !PT ;  /* 0x000000374a377212 */ /* 0x000fe400078e9646 */
[----:B------:R-:W-:Y:S02]  /*165c0*/  SHF.L.W.U32.HI R6, R78, 0x4, R67 ;  /* 0x000000044e067819 */ /* 0x000fe40000010e43 */
[C-C-:B------:R-:W-:Y:S02]  /*165d0*/  SHF.L.W.U32.HI R13, R67.reuse, 0x1e, R78.reuse ;  /* 0x0000001e430d7819 */ /* 0x140fe40000010e4e */
[----:B------:R-:W-:Y:S02]  /*165e0*/  SHF.L.W.U32.HI R10, R67, 0x19, R78 ;  /* 0x00000019430a7819 */ /* 0x000fe40000010e4e */
[----:B------:R-:W-:-:S02]  /*165f0*/  IADD3 R41, P2, P3, R80, R75, R44 ;  /* 0x0000004b50297210 */ /* 0x000fc40007b5e02c */
[----:B------:R-:W-:Y:S02]  /*16600*/  LOP3.LUT R77, R72, R77, R67, 0xe8, !PT ;  /* 0x0000004d484d7212 */ /* 0x000fe400078ee843 */
[----:B------:R-:W-:Y:S02]  /*16610*/  LOP3.LUT R70, R76, R64, R51, 0xb8, !PT ;  /* 0x000000404c467212 */ /* 0x000fe400078eb833 */
[----:B------:R-:W-:Y:S02]  /*16620*/  IADD3.X R44, PT, PT, R14, R32, R15, P4, P5 ;  /* 0x000000200e2c7210 */ /* 0x000fe400027ea40f */
[----:B------:R-:W-:Y:S02]  /*16630*/  LOP3.LUT R10, R10, R6, R13, 0x96, !PT ;  /* 0x000000060a0a7212 */ /* 0x000fe400078e960d */
[----:B------:R-:W-:Y:S02]  /*16640*/  IADD3 R32, P4, P5, R46, R81, R77 ;  /* 0x000000512e207210 */ /* 0x000fe40007d9e04d */
[----:B------:R-:W-:-:S02]  /*16650*/  IADD3.X R6, PT, PT, R55, R70, R79, P2, P3 ;  /* 0x0000004637067210 */ /* 0x000fc400017e644f */
[----:B------:R-:W-:Y:S02]  /*16660*/  LOP3.LUT R15, R83, R82, R78, 0xe8, !PT ;  /* 0x00000052530f7212 */ /* 0x000fe400078ee84e */
[----:B------:R-:W-:Y:S02]  /*16670*/  IADD3 R46, P2, P3, R22, UR6, R41 ;  /* 0x00000006162e7c10 */ /* 0x000fe4000fb5e029 */
[----:B------:R-:W-:Y:S02]  /*16680*/  IADD3.X R18, PT, PT, R8, R18, R17, P0, P1 ;  /* 0x0000001208127210 */ /* 0x000fe400007e2411 */
[----:B------:R-:W-:Y:S02]  /*16690*/  IADD3.X R17, PT, PT, R52, R10, R15, P4, P5 ;  /* 0x0000000a34117210 */ /* 0x000fe400027ea40f */
[----:B------:R-:W-:Y:S02]  /*166a0*/  SHF.L.W.U32.HI R74, R27, 0xd, R14 ;  /* 0x0000000d1b4a7819 */ /* 0x000fe40000010e0e */
[----:B------:R-:W-:-:S02]  /*166b0*/  SHF.L.W.U32.HI R13, R14, 0x3, R27 ;  /* 0x000000030e0d7819 */ /* 0x000fc40000010e1b */
[----:B------:R-:W-:Y:S02]  /*166c0*/  SHF.R.U64 R55, R27, 0x6, R14 ;  /* 0x000000061b377819 */ /* 0x000fe4000000120e */
        /* <DEDUP_REMOVED lines=14> */
[C-C-:B------:R-:W-:Y:S02]  /*167b0*/  SHF.L.W.U32.HI R10, R9.reuse, 0xd, R8.reuse ;  /* 0x0000000d090a7819 */ /* 0x140fe40000010e08 */
[----:B------:R-:W-:Y:S02]  /*167c0*/  SHF.L.W.U32.HI R13, R8, 0x3, R9 ;  /* 0x00000003080d7819 */ /* 0x000fe40000010e09 */
[----:B------:R-:W-:-:S02]  /*167d0*/  SHF.R.U64 R84, R9, 0x6, R8 ;  /* 0x0000000609547819 */ /* 0x000fc40000001208 */
        /* <DEDUP_REMOVED lines=14> */
[----:B------:R-:W-:Y:S02]  /*168c0*/  IADD3 R75, P0, P1, R50, R81, R75 ;  /* 0x00000051324b7210 */ /* 0x000fe4000791e04b */
[----:B------:R-:W-:Y:S02]  /*168d0*/  IADD3 R72, P2, P3, R79, R80, R73 ;  /* 0x000000504f487210 */ /* 0x000fe40007b5e049 */
        /* <DEDUP_REMOVED lines=8> */
[----:B------:R-:W-:Y:S02]  /*16960*/  SHF.L.W.U32.HI R6, R8, 0xd, R9 ;  /* 0x0000000d08067819 */ /* 0x000fe40000010e09 */
[C-C-:B------:R-:W-:Y:S02]  /*16970*/  SHF.L.W.U32.HI R13, R9.reuse, 0x3, R8.reuse ;  /* 0x00000003090d7819 */ /* 0x140fe40000010e08 */
[----:B------:R-:W-:Y:S02]  /*16980*/  SHF.R.U32.HI R85, RZ, 0x6, R8 ;  /* 0x00000006ff557819 */ /* 0x000fe40000011608 */
[----:B------:R-:W-:Y:S02]  /*16990*/  LOP3.LUT R15, R50, R15, R10, 0x96, !PT ;  /* 0x0000000f320f7212 */ /* 0x000fe400078e960a */
[----:B------:R-:W-:Y:S02]  /*169a0*/  IADD3.X R58, PT, PT, R14, UR5, R73, P0, P1 ;  /* 0x000000050e3a7c10 */ /* 0x000fe400087e2449 */
[----:B------:R-:W-:-:S02]  /*169b0*/  SHF.L.W.U32.HI R10, R9, 0x1f, R8 ;  /* 0x0000001f090a7819 */ /* 0x000fc40000010e08 */
[C-C-:B------:R-:W-:Y:S02]  /*169c0*/  SHF.L.W.U32.HI R79, R9.reuse, 0x18, R8.reuse ;  /* 0x00000018094f7819 */ /* 0x140fe40000010e08 */
[----:B------:R-:W-:Y:S02]  /*169d0*/  SHF.R.U64 R50, R9, 0x7, R8 ;  /* 0x0000000709327819 */ /* 0x000fe40000001208 */
[----:B------:R-:W-:Y:S02]  /*169e0*/  IADD3 R73, P0, PT, R72, R75, RZ ;  /* 0x0000004b48497210 */ /* 0x000fe40007f1e0ff */
[----:B------:R-:W-:Y:S02]  /*169f0*/  LOP3.LUT R85, R85, R6, R13, 0x96, !PT ;  /* 0x0000000655557212 */ /* 0x000fe400078e960d */
[C-C-:B------:R-:W-:Y:S02]  /*16a00*/  SHF.L.W.U32.HI R6, R14.reuse, 0x1f, R27.reuse ;  /* 0x0000001f0e067819 */ /* 0x140fe40000010e1b */
[----:B------:R-:W-:-:S02]  /*16a10*/  SHF.L.W.U32.HI R13, R14, 0x18, R27 ;  /* 0x000000180e0d7819 */ /* 0x000fc40000010e1b */
[----:B------:R-:W-:Y:S02]  /*16a20*/  SHF.R.U32.HI R82, RZ, 0x7, R14 ;  /* 0x00000007ff527819 */ /* 0x000fe4000001160e */
[----:B------:R-:W-:Y:S01]  /*16a30*/  LOP3.LUT R10, R50, R10, R79, 0x96, !PT ;  /* 0x0000000a320a7212 */ /* 0x000fe200078e964f */
[----:B------:R-:W-:Y:S01]  /*16a40*/  IMAD.X R50, R58, 0x1, R80, P0 ;  /* 0x000000013a327824 */ /* 0x000fe200000e0650 */
[C-C-:B------:R-:W-:Y:S02]  /*16a50*/  SHF.L.W.U32.HI R76, R8.reuse, 0x1f, R9.reuse ;  /* 0x0000001f084c7819 */ /* 0x140fe40000010e09 */
[----:B------:R-:W-:Y:S02]  /*16a60*/  SHF.L.W.U32.HI R77, R8, 0x18, R9 ;  /* 0x00000018084d7819 */ /* 0x000fe40000010e09 */
[----:B------:R-:W-:Y:S02]  /*16a70*/  SHF.R.U32.HI R81, RZ, 0x7, R8 ;  /* 0x00000007ff517819 */ /* 0x000fe40000011608 */
[----:B------:R-:W-:-:S02]  /*16a80*/  LOP3.LUT R6, R82, R6, R13, 0x96, !PT ;  /* 0x0000000652067212 */ /* 0x000fc400078e960d */
[----:B------:R-:W-:Y:S02]  /*16a90*/  IADD3 R39, P0, PT, R39, R74, RZ ;  /* 0x0000004a27277210 */ /* 0x000fe40007f1e0ff */
[----:B------:R-:W-:Y:S02]  /*16aa0*/  LOP3.LUT R13, R81, R76, R77, 0x96, !PT ;  /* 0x0000004c510d7212 */ /* 0x000fe400078e964d */
[C-C-:B------:R-:W-:Y:S02]  /*16ab0*/  SHF.L.W.U32.HI R74, R73.reuse, 0x12, R50.reuse ;  /* 0x00000012494a7819 */ /* 0x140fe40000010e32 */
[----:B------:R-:W-:Y:S02]  /*16ac0*/  SHF.L.W.U32.HI R77, R73, 0xe, R50 ;  /* 0x0000000e494d7819 */ /* 0x000fe40000010e32 */
[----:B------:R-:W-:Y:S01]  /*16ad0*/  SHF.L.W.U32.HI R76, R50, 0x17, R73 ;  /* 0x00000017324c7819 */ /* 0x000fe20000010e49 */
[----:B------:R-:W-:Y:S01]  /*16ae0*/  IMAD.X R24, R24, 0x1, R41, P0 ;  /* 0x0000000118187824 */ /* 0x000fe200000e0629 */
[----:B------:R-:W-:-:S02]  /*16af0*/  IADD3 R57, P1, PT, R57, R84, RZ ;  /* 0x0000005439397210 */ /* 0x000fc40007f3e0ff */
[----:B------:R-:W-:Y:S02]  /*16b00*/  IADD3 R41, P4, P5, R39, R28, R11 ;  /* 0x0000001c27297210 */ /* 0x000fe40007d9e00b */
[----:B------:R-:W-:Y:S02]  /*16b10*/  LOP3.LUT R82, R76, R74, R77, 0x96, !PT ;  /* 0x0000004a4c527212 */ /* 0x000fe400078e964d */
[----:B------:R-:W-:Y:S02]  /*16b20*/  SHF.L.W.U32.HI R11, R75, 0x4, R80 ;  /* 0x000000044b0b7819 */ /* 0x000fe40000010e50 */
[C-C-:B------:R-:W-:Y:S02]  /*16b30*/  SHF.L.W.U32.HI R28, R80.reuse, 0x1e, R75.reuse ;  /* 0x0000001e501c7819 */ /* 0x140fe40000010e4b */
[----:B------:R-:W-:Y:S02]  /*16b40*/  SHF.L.W.U32.HI R74, R80, 0x19, R75 ;  /* 0x00000019504a7819 */ /* 0x000fe40000010e4b */
[----:B------:R-:W-:Y:S01]  /*16b50*/  LOP3.LUT R81, R63, R73, R70, 0xb8, !PT ;  /* 0x000000493f517212 */ /* 0x000fe200078eb846 */
[----:B------:R-:W-:Y:S01]  /*16b60*/  IMAD.X R56, R56, 0x1, R85, P1 ;  /* 0x0000000138387824 */ /* 0x000fe200008e0655 */
[----:B------:R-:W-:-:S02]  /*16b70*/  SHF.L.W.U32.HI R76, R50, 0x12, R73 ;  /* 0x00000012324c7819 */ /* 0x000fc40000010e49 */
[----:B------:R-:W-:Y:S02]  /*16b80*/  SHF.L.W.U32.HI R77, R50, 0xe, R73 ;  /* 0x0000000e324d7819 */ /* 0x000fe40000010e49 */
[----:B------:R-:W-:Y:S02]  /*16b90*/  SHF.L.W.U32.HI R79, R73, 0x17, R50 ;  /* 0x00000017494f7819 */ /* 0x000fe40000010e32 */
[----:B------:R-:W-:Y:S02]  /*16ba0*/  IADD3 R33, P0, P1, R57, R33, R38 ;  /* 0x0000002139217210 */ /* 0x000fe4000791e026 */
[----:B------:R-:W-:Y:S02]  /*16bb0*/  LOP3.LUT R83, R74, R11, R28, 0x96, !PT ;  /* 0x0000000b4a537212 */ /* 0x000fe400078e961c */
[----:B------:R-:W-:Y:S02]  /*16bc0*/  IADD3 R54, P2, P3, R82, R81, R54 ;  /* 0x0000005152367210 */ /* 0x000fe40007b5e036 */
[----:B------:R-:W-:-:S02]  /*16bd0*/  SHF.L.W.U32.HI R11, R80, 0x4, R75 ;  /* 0x00000004500b7819 */ /* 0x000fc40000010e4b */
[C-C-:B------:R-:W-:Y:S02]  /*16be0*/  SHF.L.W.U32.HI R28, R75.reuse, 0x1e, R80.reuse ;  /* 0x0000001e4b1c7819 */ /* 0x140fe40000010e50 */
[----:B------:R-:W-:Y:S02]  /*16bf0*/  SHF.L.W.U32.HI R38, R75, 0x19, R80 ;  /* 0x000000194b267819 */ /* 0x000fe40000010e50 */
[----:B------:R-:W-:Y:S02]  /*16c00*/  LOP3.LUT R76, R79, R76, R77, 0x96, !PT ;  /* 0x0000004c4f4c7212 */ /* 0x000fe400078e964d */
[----:B------:R-:W-:Y:S02]  /*16c10*/  LOP3.LUT R82, R32, R67, R75, 0xe8, !PT ;  /* 0x0000004320527212 */ /* 0x000fe400078ee84b */
[----:B------:R-:W-:Y:S02]  /*16c20*/  LOP3.LUT R74, R64, R50, R55, 0xb8, !PT ;  /* 0x00000032404a7212 */ /* 0x000fe400078eb837 */
[----:B------:R-:W-:-:S02]  /*16c30*/  IADD3.X R12, PT, PT, R24, R29, R12, P4, P5 ;  /* 0x0000001d180c7210 */ /* 0x000fc400027ea40c */
        /* <DEDUP_REMOVED lines=8> */
[----:B------:R-:W-:Y:S02]  /*16cc0*/  IADD3.X R40, PT, PT, R56, R40, R61, P0, P1 ;  /* 0x0000002838287210 */ /* 0x000fe400007e243d */
[----:B------:R-:W-:Y:S02]  /*16cd0*/  LOP3.LUT R47, R74, R47, R28, 0x96, !PT ;  /* 0x0000002f4a2f7212 */ /* 0x000fe400078e961c */
[----:B------:R-:W-:Y:S02]  /*16ce0*/  IADD3.X R38, PT, PT, R45, R67, R38, P4, P5 ;  /* 0x000000432d267210 */ /* 0x000fe400027ea426 */
[----:B------:R-:W-:Y:S01]  /*16cf0*/  IADD3.X R54, PT, PT, R8, UR7, R11, P2, P3 ;  /* 0x0000000708367c10 */ /* 0x000fe200097e640b */
[----:B------:R-:W0:Y:S01]  /*16d00*/  LDCU.128 UR4, c[0x3][0x50c0] ;  /* 0x00ca1800ff0477ac */ /* 0x000e220008000c00 */
[----:B------:R-:W-:-:S05]  /*16d10*/  IADD3 R74, P0, PT, R51, R29, RZ ;  /* 0x0000001d334a7210 */ /* 0x000fca0007f1e0ff */
[----:B------:R-:W-:Y:S01]  /*16d20*/  IMAD.X R61, R54, 0x1, R38, P0 ;  /* 0x00000001363d7824 */ /* 0x000fe200000e0626 */
        /* <DEDUP_REMOVED lines=9> */
[----:B------:R-:W-:Y:S02]  /*16dc0*/  SHF.L.W.U32.HI R78, R24, 0xd, R39 ;  /* 0x0000000d184e7819 */ /* 0x000fe40000010e27 */
[--C-:B------:R-:W-:Y:S02]  /*16dd0*/  SHF.L.W.U32.HI R11, R39, 0x3, R24.reuse ;  /* 0x00000003270b7819 */ /* 0x100fe40000010e18 */
[----:B------:R-:W-:-:S02]  /*16de0*/  SHF.R.U32.HI R84, RZ, 0x6, R24 ;  /* 0x00000006ff547819 */ /* 0x000fc40000011618 */
        /* <DEDUP_REMOVED lines=15> */
[----:B------:R-:W-:Y:S02]  /*16ee0*/  LOP3.LUT R82, R80, R17, R38, 0xe8, !PT ;  /* 0x0000001150527212 */ /* 0x000fe400078ee826 */
[----:B------:R-:W-:Y:S02]  /*16ef0*/  IADD3 R66, P2, P3, R79, R84, R63 ;  /* 0x000000544f427210 */ /* 0x000fe40007b5e03f */
[----:B------:R-:W-:-:S02]  /*16f00*/  LOP3.LUT R17, R55, R61, R50, 0xb8, !PT ;  /* 0x0000003d37117212 */ /* 0x000fc400078eb832 */
[----:B------:R-:W-:Y:S02]  /*16f10*/  SHF.L.W.U32.HI R11, R56, 0xd, R57 ;  /* 0x0000000d380b7819 */ /* 0x000fe40000010e39 */
[--C-:B------:R-:W-:Y:S02]  /*16f20*/  SHF.L.W.U32.HI R28, R57, 0x3, R56.reuse ;  /* 0x00000003391c7819 */ /* 0x100fe40000010e38 */
[----:B------:R-:W-:Y:S02]  /*16f30*/  SHF.R.U32.HI R84, RZ, 0x6, R56 ;  /* 0x00000006ff547819 */ /* 0x000fe40000011638 */
[C-C-:B------:R-:W-:Y:S02]  /*16f40*/  SHF.L.W.U32.HI R32, R39.reuse, 0x1f, R24.reuse ;  /* 0x0000001f27207819 */ /* 0x140fe40000010e18 */
[C-C-:B------:R-:W-:Y:S02]  /*16f50*/  SHF.L.W.U32.HI R45, R39.reuse, 0x18, R24.reuse ;  /* 0x00000018272d7819 */ /* 0x140fe40000010e18 */
[----:B------:R-:W-:-:S02]  /*16f60*/  SHF.R.U64 R63, R39, 0x7, R24 ;  /* 0x00000007273f7819 */ /* 0x000fc40000001218 */
[----:B------:R-:W-:Y:S02]  /*16f70*/  IADD3.X R77, PT, PT, R53, R81, R82, P0, P1 ;  /* 0x00000051354d7210 */ /* 0x000fe400007e2452 */
[----:B------:R-:W-:Y:S02]  /*16f80*/  IADD3.X R53, PT, PT, R67, R17, R64, P2, P3 ;  /* 0x0000001143357210 */ /* 0x000fe400017e6440 */
[----:B0-----:R-:W-:Y:S02]  /*16f90*/  IADD3 R66, P0, P1, R39, UR4, R66 ;  /* 0x0000000427427c10 */ /* 0x001fe4000f91e042 */
[----:B------:R-:W-:Y:S02]  /*16fa0*/  LOP3.LUT R84, R84, R11, R28, 0x96, !PT ;  /* 0x0000000b54547212 */ /* 0x000fe400078e961c */
[----:B------:R-:W-:Y:S02]  /*16fb0*/  LOP3.LUT R28, R63, R32, R45, 0x96, !PT ;  /* 0x000000203f1c7212 */ /* 0x000fe400078e962d */
[----:B------:R-:W-:-:S02]  /*16fc0*/  SHF.L.W.U32.HI R17, R24, 0x1f, R39 ;  /* 0x0000001f18117819 */ /* 0x000fc40000010e27 */
[C---:B------:R-:W-:Y:S02]  /*16fd0*/  SHF.L.W.U32.HI R32, R24.reuse, 0x18, R39 ;  /* 0x0000001818207819 */ /* 0x040fe40000010e27 */
[----:B------:R-:W-:Y:S02]  /*16fe0*/  SHF.R.U32.HI R81, RZ, 0x7, R24 ;  /* 0x00000007ff517819 */ /* 0x000fe40000011618 */
[----:B------:R-:W-:Y:S02]  /*16ff0*/  IADD3.X R53, PT, PT, R24, UR5, R53, P0, P1 ;  /* 0x0000000518357c10 */ /* 0x000fe400087e2435 */
[C-C-:B------:R-:W-:Y:S02]  /*17000*/  SHF.L.W.U32.HI R45, R57.reuse, 0x1f, R56.reuse ;  /* 0x0000001f392d7819 */ /* 0x140fe40000010e38 */
[C-C-:B------:R-:W-:Y:S02]  /*17010*/  SHF.L.W.U32.HI R64, R57.reuse, 0x18, R56.reuse ;  /* 0x0000001839407819 */ /* 0x140fe40000010e38 */
[----:B------:R-:W-:-:S02]  /*17020*/  SHF.R.U64 R67, R57, 0x7, R56 ;  /* 0x0000000739437819 */ /* 0x000fc40000001238 */
[----:B------:R-:W-:Y:S02]  /*17030*/  IADD3 R63, P0, PT, R66, R76, RZ ;  /* 0x0000004c423f7210 */ /* 0x000fe40007f1e0ff */
[----:B------:R-:W-:Y:S02]  /*17040*/  LOP3.LUT R17, R81, R17, R32, 0x96, !PT ;  /* 0x0000001151117212 */ /* 0x000fe400078e9620 */
[----:B------:R-:W-:Y:S01]  /*17050*/  LOP3.LUT R32, R67, R45, R64, 0x96, !PT ;  /* 0x0000002d43207212 */ /* 0x000fe200078e9640 */
[----:B------:R-:W-:Y:S01]  /*17060*/  IMAD.X R64, R53, 0x1, R77, P0 ;  /* 0x0000000135407824 */ /* 0x000fe200000e064d */
[C-C-:B------:R-:W-:Y:S02]  /*17070*/  SHF.L.W.U32.HI R11, R56.reuse, 0x1f, R57.reuse ;  /* 0x0000001f380b7819 */ /* 0x140fe40000010e39 */
[----:B------:R-:W-:Y:S02]  /*17080*/  SHF.L.W.U32.HI R82, R56, 0x18, R57 ;  /* 0x0000001838527819 */ /* 0x000fe40000010e39 */
[----:B------:R-:W-:-:S02]  /*17090*/  SHF.R.U32.HI R79, RZ, 0x7, R56 ;  /* 0x00000007ff4f7819 */ /* 0x000fc40000011638 */
[----:B------:R-:W-:Y:S02]  /*170a0*/  IADD3 R60, P0, PT, R60, R47, RZ ;  /* 0x0000002f3c3c7210 */ /* 0x000fe40007f1e0ff */
[----:B------:R-:W-:Y:S02]  /*170b0*/  LOP3.LUT R11, R79, R11, R82, 0x96, !PT ;  /* 0x0000000b4f0b7212 */ /* 0x000fe400078e9652 */
[C-C-:B------:R-:W-:Y:S02]  /*170c0*/  SHF.L.W.U32.HI R45, R63.reuse, 0x12, R64.reuse ;  /* 0x000000123f2d7819 */ /* 0x140fe40000010e40 */
[----:B------:R-:W-:Y:S02]  /*170d0*/  SHF.L.W.U32.HI R82, R63, 0xe, R64 ;  /* 0x0000000e3f527819 */ /* 0x000fe40000010e40 */
[----:B------:R-:W-:Y:S02]  /*170e0*/  SHF.L.W.U32.HI R47, R64, 0x17, R63 ;  /* 0x00000017402f7819 */ /* 0x000fe40000010e3f */
[----:B------:R-:W-:Y:S01]  /*170f0*/  IADD3 R68, P1, PT, R68, R83, RZ ;  /* 0x0000005344447210 */ /* 0x000fe20007f3e0ff */
[----:B------:R-:W-:Y:S01]  /*17100*/  IMAD.X R59, R59, 0x1, R78, P0 ;  /* 0x000000013b3b7824 */ /* 0x000fe200000e064e */
[----:B------:R-:W-:-:S02]  /*17110*/  IADD3 R65, P4, P5, R60, R42, R65 ;  /* 0x0000002a3c417210 */ /* 0x000fc40007d9e041 */
[----:B------:R-:W-:Y:S02]  /*17120*/  LOP3.LUT R82, R47, R45, R82, 0x96, !PT ;  /* 0x0000002d2f527212 */ /* 0x000fe400078e9652 */
[----:B------:R-:W-:Y:S02]  /*17130*/  SHF.L.W.U32.HI R42, R76, 0x4, R77 ;  /* 0x000000044c2a7819 */ /* 0x000fe40000010e4d */
[C-C-:B------:R-:W-:Y:S02]  /*17140*/  SHF.L.W.U32.HI R45, R77.reuse, 0x1e, R76.reuse ;  /* 0x0000001e4d2d7819 */ /* 0x140fe40000010e4c */
[----:B------:R-:W-:Y:S02]  /*17150*/  SHF.L.W.U32.HI R47, R77, 0x19, R76 ;  /* 0x000000194d2f7819 */ /* 0x000fe40000010e4c */
[C-C-:B------:R-:W-:Y:S02]  /*17160*/  SHF.L.W.U32.HI R67, R64.reuse, 0x12, R63.reuse ;  /* 0x0000001240437819 */ /* 0x140fe40000010e3f */
[----:B------:R-:W-:-:S02]  /*17170*/  SHF.L.W.U32.HI R78, R64, 0xe, R63 ;  /* 0x0000000e404e7819 */ /* 0x000fc40000010e3f */
[----:B------:R-:W-:Y:S01]  /*17180*/  SHF.L.W.U32.HI R79, R63, 0x17, R64 ;  /* 0x000000173f4f7819 */ /* 0x000fe20000010e40 */
[----:B------:R-:W-:Y:S01]  /*17190*/  IMAD.X R71, R71, 0x1, R84, P1 ;  /* 0x0000000147477824 */ /* 0x000fe200008e0654 */
[----:B------:R-:W-:Y:S02]  /*171a0*/  LOP3.LUT R81, R73, R63, R74, 0xb8, !PT ;  /* 0x0000003f49517212 */ /* 0x000fe400078eb84a */
[----:B------:R-:W-:Y:S02]  /*171b0*/  IADD3 R31, P0, P1, R68, R31, R62 ;  /* 0x0000001f441f7210 */ /* 0x000fe4000791e03e */
[----:B------:R-:W-:Y:S02]  /*171c0*/  LOP3.LUT R83, R47, R42, R45, 0x96, !PT ;  /* 0x0000002a2f537212 */ /* 0x000fe400078e962d */
[----:B------:R-:W-:Y:S02]  /*171d0*/  LOP3.LUT R67, R79, R67, R78, 0x96, !PT ;  /* 0x000000434f437212 */ /* 0x000fe400078e964e */
[----:B------:R-:W-:-:S02]  /*171e0*/  SHF.L.W.U32.HI R42, R77, 0x4, R76 ;  /* 0x000000044d2a7819 */ /* 0x000fc40000010e4c */
[C-C-:B------:R-:W-:Y:S02]  /*171f0*/  SHF.L.W.U32.HI R45, R76.reuse, 0x1e, R77.reuse ;  /* 0x0000001e4c2d7819 */ /* 0x140fe40000010e4d */
[----:B------:R-:W-:Y:S02]  /*17200*/  SHF.L.W.U32.HI R62, R76, 0x19, R77 ;  /* 0x000000194c3e7819 */ /* 0x000fe40000010e4d */
[----:B------:R-:W-:Y:S02]  /*17210*/  IADD3 R70, P2, P3, R82, R81, R70 ;  /* 0x0000005152467210 */ /* 0x000fe40007b5e046 */
[----:B------:R-:W-:Y:S02]  /*17220*/  LOP3.LUT R79, R29, R75, R76, 0xe8, !PT ;  /* 0x0000004b1d4f7212 */ /* 0x000fe400078ee84c */
[----:B------:R-:W-:Y:S02]  /*17230*/  LOP3.LUT R78, R50, R64, R61, 0xb8, !PT ;  /* 0x00000040324e7212 */ /* 0x000fe400078eb83d */
[----:B------:R-:W-:-:S02]  /*17240*/  IADD3.X R47, PT, PT, R59, R25, R4, P4, P5 ;  /* 0x000000193b2f7210 */ /* 0x000fc400027ea404 */
[----:B------:R-:W-:Y:S02]  /*17250*/  LOP3.LUT R42, R62, R42, R45, 0x96, !PT ;  /* 0x0000002a3e2a7212 */ /* 0x000fe400078e962d */
[----:B------:R-:W-:Y:S02]  /*17260*/  IADD3 R79, P4, P5, R46, R83, R79 ;  /* 0x000000532e4f7210 */ /* 0x000fe40007d9e04f */
[----:B------:R-:W-:Y:S02]  /*17270*/  IADD3.X R55, PT, PT, R67, R78, R55, P2, P3 ;  /* 0x0000004e43377210 */ /* 0x000fe400017e6437 */
[----:B------:R-:W-:Y:S02]  /*17280*/  LOP3.LUT R45, R38, R80, R77, 0xe8, !PT ;  /* 0x00000050262d7212 */ /* 0x000fe400078ee84d */
[----:B------:R-:W-:Y:S02]  /*17290*/  IADD3 R46, P2, P3, R57, UR6, R70 ;  /* 0x00000006392e7c10 */ /* 0x000fe4000fb5e046 */
[----:B------:R-:W-:-:S02]  /*172a0*/  IADD3.X R30, PT, PT, R71, R30, R7, P0, P1 ;  /* 0x0000001e471e7210 */ /* 0x000fc400007e2407 */
[----:B------:R-:W-:Y:S02]  /*172b0*/  IADD3.X R80, PT, PT, R52, R42, R45, P4, P5 ;  /* 0x0000002a34507210 */ /* 0x000fe400027ea42d */
[----:B------:R-:W-:Y:S01]  /*172c0*/  IADD3.X R52, PT, PT, R56, UR7, R55, P2, P3 ;  /* 0x0000000738347c10 */ /* 0x000fe200097e6437 */
[----:B------:R-:W0:Y:S01]  /*172d0*/  LDCU.128 UR4, c[0x3][0x50d0] ;  /* 0x00ca1a00ff0477ac */ /* 0x000e220008000c00 */
[----:B------:R-:W-:Y:S02]  /*172e0*/  IADD3 R70, P0, PT, R46, R79, RZ ;  /* 0x0000004f2e467210 */ /* 0x000fe40007f1e0ff */
[--C-:B------:R-:W-:Y:S02]  /*172f0*/  SHF.L.W.U32.HI R4, R60, 0xd, R59.reuse ;  /* 0x0000000d3c047819 */ /* 0x100fe40000010e3b */
[----:B------:R-:W-:Y:S01]  /*17300*/  SHF.L.W.U32.HI R25, R59, 0x3, R60 ;  /* 0x000000033b197819 */ /* 0x000fe20000010e3c */
[----:B------:R-:W-:Y:S01]  /*17310*/  IMAD.X R55, R52, 0x1, R80, P0 ;  /* 0x0000000134377824 */ /* 0x000fe200000e0650 */
[----:B------:R-:W-:-:S02]  /*17320*/  SHF.R.U64 R62, R60, 0x6, R59 ;  /* 0x000000063c3e7819 */ /* 0x000fc4000000123b */
[----:B------:R-:W-:Y:S02]  /*17330*/  SHF.L.W.U32.HI R7, R59, 0xd, R60 ;  /* 0x0000000d3b077819 */ /* 0x000fe40000010e3c */
[----:B------:R-:W-:Y:S02]  /*17340*/  LOP3.LUT R4, R62, R4, R25, 0x96, !PT ;  /* 0x000000043e047212 */ /* 0x000fe400078e9619 */
[C-C-:B------:R-:W-:Y:S02]  /*17350*/  SHF.L.W.U32.HI R75, R70.reuse, 0x12, R55.reuse ;  /* 0x00000012464b7819 */ /* 0x140fe40000010e37 */
[----:B------:R-:W-:Y:S02]  /*17360*/  SHF.L.W.U32.HI R82, R70, 0xe, R55 ;  /* 0x0000000e46527819 */ /* 0x000fe40000010e37 */
[----:B------:R-:W-:Y:S02]  /*17370*/  SHF.L.W.U32.HI R81, R55, 0x17, R70 ;  /* 0x0000001737517819 */ /* 0x000fe40000010e46 */
[----:B------:R-:W-:-:S02]  /*17380*/  SHF.L.W.U32.HI R42, R60, 0x3, R59 ;  /* 0x000000033c2a7819 */ /* 0x000fc40000010e3b */
[----:B------:R-:W-:Y:S02]  /*17390*/  SHF.R.U32.HI R83, RZ, 0x6, R59 ;  /* 0x00000006ff537819 */ /* 0x000fe4000001163b */
[C-C-:B------:R-:W-:Y:S02]  /*173a0*/  SHF.L.W.U32.HI R25, R68.reuse, 0xd, R71.reuse ;  /* 0x0000000d44197819 */ /* 0x140fe40000010e47 */
[----:B------:R-:W-:Y:S02]  /*173b0*/  SHF.L.W.U32.HI R62, R71, 0x3, R68 ;  /* 0x00000003473e7819 */ /* 0x000fe40000010e44 */
[----:B------:R-:W-:Y:S02]  /*173c0*/  SHF.R.U64 R84, R68, 0x6, R71 ;  /* 0x0000000644547819 */ /* 0x000fe40000001247 */
[----:B------:R-:W-:Y:S02]  /*173d0*/  SHF.L.W.U32.HI R45, R79, 0x4, R80 ;  /* 0x000000044f2d7819 */ /* 0x000fe40000010e50 */
[----:B------:R-:W-:-:S02]  /*173e0*/  SHF.L.W.U32.HI R78, R80, 0x1e, R79 ;  /* 0x0000001e504e7819 */ /* 0x000fc40000010e4f */
[--C-:B------:R-:W-:Y:S02]  /*173f0*/  SHF.L.W.U32.HI R67, R80, 0x19, R79.reuse ;  /* 0x0000001950437819 */ /* 0x100fe40000010e4f */
[----:B------:R-:W-:Y:S02]  /*17400*/  LOP3.LUT R81, R81, R75, R82, 0x96, !PT ;  /* 0x0000004b51517212 */ /* 0x000fe400078e9652 */
[----:B------:R-:W-:Y:S02]  /*17410*/  LOP3.LUT R7, R83, R7, R42, 0x96, !PT ;  /* 0x0000000753077212 */ /* 0x000fe400078e962a */
        /* <DEDUP_REMOVED lines=14> */
[----:B------:R-:W-:-:S02]  /*17500*/  SHF.L.W.U32.HI R25, R71, 0xd, R68 ;  /* 0x0000000d47197819 */ /* 0x000fc40000010e44 */
[--C-:B------:R-:W-:Y:S02]  /*17510*/  SHF.L.W.U32.HI R42, R68, 0x3, R71.reuse ;  /* 0x00000003442a7819 */ /* 0x100fe40000010e47 */
[----:B------:R-:W-:Y:S02]  /*17520*/  SHF.R.U32.HI R83, RZ, 0x6, R71 ;  /* 0x00000006ff537819 */ /* 0x000fe40000011647 */
[C-C-:B------:R-:W-:Y:S02]  /*17530*/  SHF.L.W.U32.HI R29, R60.reuse, 0x1f, R59.reuse ;  /* 0x0000001f3c1d7819 */ /* 0x140fe40000010e3b */
[C-C-:B------:R-:W-:Y:S02]  /*17540*/  SHF.L.W.U32.HI R62, R60.reuse, 0x18, R59.reuse ;  /* 0x000000183c3e7819 */ /* 0x140fe40000010e3b */
[----:B------:R-:W-:Y:S02]  /*17550*/  SHF.R.U64 R72, R60, 0x7, R59 ;  /* 0x000000073c487819 */ /* 0x000fe4000000123b */
[----:B------:R-:W-:-:S02]  /*17560*/  LOP3.LUT R81, R77, R38, R80, 0xe8, !PT ;  /* 0x000000264d517212 */ /* 0x000fc400078ee850 */
[----:B------:R-:W-:Y:S02]  /*17570*/  LOP3.LUT R45, R61, R55, R64, 0xb8, !PT ;  /* 0x000000373d2d7212 */ /* 0x000fe400078eb840 */
[----:B------:R-:W-:Y:S02]  /*17580*/  LOP3.LUT R83, R83, R25, R42, 0x96, !PT ;  /* 0x0000001953537212 */ /* 0x000fe400078e962a */
[----:B------:R-:W-:Y:S02]  /*17590*/  LOP3.LUT R42, R72, R29, R62, 0x96, !PT ;  /* 0x0000001d482a7212 */ /* 0x000fe400078e963e */
[----:B------:R-:W-:Y:S02]  /*175a0*/  IADD3.X R78, PT, PT, R58, R82, R81, P0, P1 ;  /* 0x000000523a4e7210 */ /* 0x000fe400007e2451 */
[----:B------:R-:W-:Y:S02]  /*175b0*/  IADD3.X R62, PT, PT, R67, R45, R50, P2, P3 ;  /* 0x0000002d433e7210 */ /* 0x000fe400017e6432 */
[----:B0-----:R-:W-:-:S02]  /*175c0*/  IADD3 R72, P0, P1, R60, UR4, R73 ;  /* 0x000000043c487c10 */ /* 0x001fc4000f91e049 */
[C-C-:B------:R-:W-:Y:S02]  /*175d0*/  SHF.L.W.U32.HI R29, R68.reuse, 0x1f, R71.reuse ;  /* 0x0000001f441d7819 */ /* 0x140fe40000010e47 */
[C---:B------:R-:W-:Y:S02]  /*175e0*/  IADD3.X R62, PT, PT, R59.reuse, UR5, R62, P0, P1 ;  /* 0x000000053b3e7c10 */ /* 0x040fe400087e243e */
[C-C-:B------:R-:W-:Y:S02]  /*175f0*/  SHF.L.W.U32.HI R58, R68.reuse, 0x18, R71.reuse ;  /* 0x00000018443a7819 */ /* 0x140fe40000010e47 */
[----:B------:R-:W-:Y:S02]  /*17600*/  SHF.R.U64 R73, R68, 0x7, R71 ;  /* 0x0000000744497819 */ /* 0x000fe40000001247 */
[----:B------:R-:W-:Y:S02]  /*17610*/  IADD3 R67, P0, PT, R72, R75, RZ ;  /* 0x0000004b48437210 */ /* 0x000fe40007f1e0ff */
[----:B------:R-:W-:-:S02]  /*17620*/  SHF.L.W.U32.HI R25, R59, 0x1f, R60 ;  /* 0x0000001f3b197819 */ /* 0x000fc40000010e3c */
[----:B------:R-:W-:Y:S02]  /*17630*/  SHF.L.W.U32.HI R38, R59, 0x18, R60 ;  /* 0x000000183b267819 */ /* 0x000fe40000010e3c */
[----:B------:R-:W-:Y:S02]  /*17640*/  SHF.R.U32.HI R82, RZ, 0x7, R59 ;  /* 0x00000007ff527819 */ /* 0x000fe4000001163b */
[----:B------:R-:W-:Y:S01]  /*17650*/  LOP3.LUT R29, R73, R29, R58, 0x96, !PT ;  /* 0x0000001d491d7212 */ /* 0x000fe200078e963a */
[----:B------:R-:W-:Y:S01]  /*17660*/  IMAD.X R58, R62, 0x1, R78, P0 ;  /* 0x000000013e3a7824 */ /* 0x000fe200000e064e */
[C-C-:B------:R-:W-:Y:S02]  /*17670*/  SHF.L.W.U32.HI R45, R71.reuse, 0x1f, R68.reuse ;  /* 0x0000001f472d7819 */ /* 0x140fe40000010e44 */
[----:B------:R-:W-:Y:S02]  /*17680*/  SHF.L.W.U32.HI R50, R71, 0x18, R68 ;  /* 0x0000001847327819 */ /* 0x000fe40000010e44 */
[----:B------:R-:W-:-:S02]  /*17690*/  SHF.R.U32.HI R81, RZ, 0x7, R71 ;  /* 0x00000007ff517819 */ /* 0x000fc40000011647 */
[----:B------:R-:W-:Y:S02]  /*176a0*/  LOP3.LUT R25, R82, R25, R38, 0x96, !PT ;  /* 0x0000001952197212 */ /* 0x000fe400078e9626 */
[----:B------:R-:W-:Y:S02]  /*176b0*/  IADD3 R69, P0, PT, R69, R4, RZ ;  /* 0x0000000445457210 */ /* 0x000fe40007f1e0ff */
[----:B------:R-:W-:Y:S02]  /*176c0*/  LOP3.LUT R38, R81, R45, R50, 0x96, !PT ;  /* 0x0000002d51267212 */ /* 0x000fe400078e9632 */
[----:B------:R-:W-:Y:S02]  /*176d0*/  IADD3 R4, P1, PT, R43, R84, RZ ;  /* 0x000000542b047210 */ /* 0x000fe40007f3e0ff */
[C-C-:B------:R-:W-:Y:S02]  /*176e0*/  SHF.L.W.U32.HI R43, R67.reuse, 0x12, R58.reuse ;  /* 0x00000012432b7819 */ /* 0x140fe40000010e3a */
[----:B------:R-:W-:-:S02]  /*176f0*/  SHF.L.W.U32.HI R50, R67, 0xe, R58 ;  /* 0x0000000e43327819 */ /* 0x000fc40000010e3a */
[----:B------:R-:W-:Y:S01]  /*17700*/  SHF.L.W.U32.HI R73, R58, 0x17, R67 ;  /* 0x000000173a497819 */ /* 0x000fe20000010e43 */
[----:B------:R-:W-:Y:S01]  /*17710*/  IMAD.X R36, R36, 0x1, R7, P0 ;  /* 0x0000000124247824 */ /* 0x000fe200000e0607 */
[----:B------:R-:W-:Y:S01]  /*17720*/  IADD3 R45, P4, P5, R69, R34, R5 ;  /* 0x00000022452d7210 */ /* 0x000fe20007d9e005 */
[----:B------:R-:W-:Y:S01]  /*17730*/  IMAD.X R7, R44, 0x1, R83, P1 ;  /* 0x000000012c077824 */ /* 0x000fe200008e0653 */
        /* <DEDUP_REMOVED lines=8> */
[----:B------:R-:W-:Y:S02]  /*177c0*/  IADD3 R37, P0, P1, R4, R37, R48 ;  /* 0x0000002504257210 */ /* 0x000fe4000791e030 */
[----:B------:R-:W-:-:S02]  /*177d0*/  LOP3.LUT R84, R43, R5, R34, 0x96, !PT ;  /* 0x000000052b547212 */ /* 0x000fc400078e9622 */
[----:B------:R-:W-:Y:S02]  /*177e0*/  LOP3.LUT R83, R50, R44, R73, 0x96, !PT ;  /* 0x0000002c32537212 */ /* 0x000fe400078e9649 */
[----:B------:R-:W-:Y:S02]  /*177f0*/  IADD3 R73, P2, P3, R82, R81, R74 ;  /* 0x0000005152497210 */ /* 0x000fe40007b5e04a */
[--C-:B------:R-:W-:Y:S02]  /*17800*/  SHF.L.W.U32.HI R5, R78, 0x4, R75.reuse ;  /* 0x000000044e057819 */ /* 0x100fe40000010e4b */
[C-C-:B------:R-:W-:Y:S02]  /*17810*/  SHF.L.W.U32.HI R34, R75.reuse, 0x1e, R78.reuse ;  /* 0x0000001e4b227819 */ /* 0x140fe40000010e4e */
[----:B------:R-:W-:Y:S02]  /*17820*/  SHF.L.W.U32.HI R43, R75, 0x19, R78 ;  /* 0x000000194b2b7819 */ /* 0x000fe40000010e4e */
[----:B------:R-:W-:-:S02]  /*17830*/  LOP3.LUT R44, R79, R76, R75, 0xe8, !PT ;  /* 0x0000004c4f2c7212 */ /* 0x000fc400078ee84b */
[----:B------:R-:W-:Y:S02]  /*17840*/  LOP3.LUT R48, R64, R58, R55, 0xb8, !PT ;  /* 0x0000003a40307212 */ /* 0x000fe400078eb837 */
[----:B------:R-:W-:Y:S02]  /*17850*/  IADD3.X R50, PT, PT, R36, R35, R16, P4, P5 ;  /* 0x0000002324327210 */ /* 0x000fe400027ea410 */
[----:B------:R-:W-:Y:S02]  /*17860*/  LOP3.LUT R34, R43, R5, R34, 0x96, !PT ;  /* 0x000000052b227212 */ /* 0x000fe400078e9622 */
[----:B------:R-:W-:Y:S02]  /*17870*/  IADD3 R44, P4, P5, R51, R84, R44 ;  /* 0x00000054332c7210 */ /* 0x000fe40007d9e02c */
[----:B------:R-:W-:Y:S02]  /*17880*/  IADD3.X R16, PT, PT, R83, R48, R61, P2, P3 ;  /* 0x0000003053107210 */ /* 0x000fe400017e643d */
[----:B------:R-:W-:-:S02]  /*17890*/  LOP3.LUT R77, R80, R77, R78, 0xe8, !PT ;  /* 0x0000004d504d7212 */ /* 0x000fc400078ee84e */
[----:B------:R-:W-:Y:S02]  /*178a0*/  IADD3 R48, P2, P3, R68, UR6, R73 ;  /* 0x0000000644307c10 */ /* 0x000fe4000fb5e049 */
[----:B------:R-:W-:Y:S02]  /*178b0*/  IADD3.X R26, PT, PT, R7, R26, R49, P0, P1 ;  /* 0x0000001a071a7210 */ /* 0x000fe400007e2431 */
[----:B------:R-:W-:Y:S02]  /*178c0*/  IADD3.X R49, PT, PT, R54, R34, R77, P4, P5 ;  /* 0x0000002236317210 */ /* 0x000fe400027ea44d */
[----:B------:R-:W-:Y:S01]  /*178d0*/  IADD3.X R54, PT, PT, R71, UR7, R16, P2, P3 ;  /* 0x0000000747367c10 */ /* 0x000fe200097e6410 */
[----:B------:R-:W0:Y:S01]  /*178e0*/  LDCU.128 UR4, c[0x3][0x50e0] ;  /* 0x00ca1c00ff0477ac */ /* 0x000e220008000c00 */
[----:B------:R-:W-:Y:S02]  /*178f0*/  IADD3 R74, P0, PT, R48, R44, RZ ;  /* 0x0000002c304a7210 */ /* 0x000fe40007f1e0ff */
[----:B------:R-:W-:-:S02]  /*17900*/  SHF.L.W.U32.HI R82, R69, 0xd, R36 ;  /* 0x0000000d45527819 */ /* 0x000fc40000010e24 */
[----:B------:R-:W-:Y:S01]  /*17910*/  SHF.L.W.U32.HI R5, R36, 0x3, R69 ;  /* 0x0000000324057819 */ /* 0x000fe20000010e45 */
[----:B------:R-:W-:Y:S01]  /*17920*/  IMAD.X R61, R54, 0x1, R49, P0 ;  /* 0x00000001363d7824 */ /* 0x000fe200000e0631 */
[--C-:B------:R-:W-:Y:S02]  /*17930*/  SHF.R.U64 R35, R69, 0x6, R36.reuse ;  /* 0x0000000645237819 */ /* 0x100fe40000001224 */
[----:B------:R-:W-:Y:S02]  /*17940*/  SHF.L.W.U32.HI R51, R36, 0xd, R69 ;  /* 0x0000000d24337819 */ /* 0x000fe40000010e45 */
[----:B------:R-:W-:Y:S02]  /*17950*/  LOP3.LUT R82, R35, R82, R5, 0x96, !PT ;  /* 0x0000005223527212 */ /* 0x000fe400078e9605 */
        /* <DEDUP_REMOVED lines=29> */
[----:B------:R-:W-:Y:S02]  /*17b30*/  IADD3.X R77, PT, PT, R53, R77, R80, P0, P1 ;  /* 0x0000004d354d7210 */ /* 0x000fe400007e2450 */
[C-C-:B------:R-:W-:Y:S02]  /*17b40*/  SHF.L.W.U32.HI R43, R69.reuse, 0x1f, R36.reuse ;  /* 0x0000001f452b7819 */ /* 0x140fe40000010e24 */
[----:B------:R-:W-:-:S02]  /*17b50*/  SHF.L.W.U32.HI R34, R69, 0x18, R36 ;  /* 0x0000001845227819 */ /* 0x000fc40000010e24 */
[C---:B------:R-:W-:Y:S02]  /*17b60*/  SHF.R.U64 R63, R69.reuse, 0x7, R36 ;  /* 0x00000007453f7819 */ /* 0x040fe40000001224 */
[----:B------:R-:W-:Y:S02]  /*17b70*/  IADD3.X R53, PT, PT, R84, R35, R64, P2, P3 ;  /* 0x0000002354357210 */ /* 0x000fe400017e6440 */
[----:B0-----:R-:W-:Y:S02]  /*17b80*/  IADD3 R66, P0, P1, R69, UR4, R66 ;  /* 0x0000000445427c10 */ /* 0x001fe4000f91e042 */
[----:B------:R-:W-:Y:S02]  /*17b90*/  LOP3.LUT R43, R63, R43, R34, 0x96, !PT ;  /* 0x0000002b3f2b7212 */ /* 0x000fe400078e9622 */
[----:B------:R-:W-:Y:S02]  /*17ba0*/  IADD3.X R53, PT, PT, R36, UR5, R53, P0, P1 ;  /* 0x0000000524357c10 */ /* 0x000fe400087e2435 */
[----:B------:R-:W-:-:S02]  /*17bb0*/  SHF.L.W.U32.HI R34, R4, 0x1f, R7 ;  /* 0x0000001f04227819 */ /* 0x000fc40000010e07 */
[C-C-:B------:R-:W-:Y:S02]  /*17bc0*/  SHF.L.W.U32.HI R73, R4.reuse, 0x18, R7.reuse ;  /* 0x0000001804497819 */ /* 0x140fe40000010e07 */
[--C-:B------:R-:W-:Y:S02]  /*17bd0*/  SHF.R.U64 R64, R4, 0x7, R7.reuse ;  /* 0x0000000704407819 */ /* 0x100fe40000001207 */
[----:B------:R-:W-:Y:S02]  /*17be0*/  IADD3 R63, P0, PT, R66, R76, RZ ;  /* 0x0000004c423f7210 */ /* 0x000fe40007f1e0ff */
[----:B------:R-:W-:Y:S02]  /*17bf0*/  SHF.L.W.U32.HI R5, R7, 0xd, R4 ;  /* 0x0000000d07057819 */ /* 0x000fe40000010e04 */
[--C-:B------:R-:W-:Y:S02]  /*17c00*/  SHF.L.W.U32.HI R16, R4, 0x3, R7.reuse ;  /* 0x0000000304107819 */ /* 0x100fe40000010e07 */
[----:B------:R-:W-:-:S02]  /*17c10*/  SHF.R.U32.HI R83, RZ, 0x6, R7 ;  /* 0x00000006ff537819 */ /* 0x000fc40000011607 */
[----:B------:R-:W-:Y:S01]  /*17c20*/  LOP3.LUT R34, R64, R34, R73, 0x96, !PT ;  /* 0x0000002240227212 */ /* 0x000fe200078e9649 */
[----:B------:R-:W-:Y:S01]  /*17c30*/  IMAD.X R64, R53, 0x1, R77, P0 ;  /* 0x0000000135407824 */ /* 0x000fe200000e064d */
[C-C-:B------:R-:W-:Y:S02]  /*17c40*/  SHF.L.W.U32.HI R35, R7.reuse, 0x1f, R4.reuse ;  /* 0x0000001f07237819 */ /* 0x140fe40000010e04 */
[----:B------:R-:W-:Y:S02]  /*17c50*/  SHF.L.W.U32.HI R80, R7, 0x18, R4 ;  /* 0x0000001807507819 */ /* 0x000fe40000010e04 */
[----:B------:R-:W-:Y:S02]  /*17c60*/  SHF.R.U32.HI R79, RZ, 0x7, R7 ;  /* 0x00000007ff4f7819 */ /* 0x000fe40000011607 */
[----:B------:R-:W-:Y:S02]  /*17c70*/  LOP3.LUT R83, R83, R5, R16, 0x96, !PT ;  /* 0x0000000553537212 */ /* 0x000fe400078e9610 */
[----:B------:R-:W-:-:S02]  /*17c80*/  SHF.L.W.U32.HI R16, R36, 0x1f, R69 ;  /* 0x0000001f24107819 */ /* 0x000fc40000010e45 */
[----:B------:R-:W-:Y:S02]  /*17c90*/  SHF.L.W.U32.HI R5, R36, 0x18, R69 ;  /* 0x0000001824057819 */ /* 0x000fe40000010e45 */
[----:B------:R-:W-:Y:S02]  /*17ca0*/  SHF.R.U32.HI R81, RZ, 0x7, R36 ;  /* 0x00000007ff517819 */ /* 0x000fe40000011624 */
[----:B------:R-:W-:Y:S02]  /*17cb0*/  IADD3 R19, P0, PT, R19, R82, RZ ;  /* 0x0000005213137210 */ /* 0x000fe40007f1e0ff */
[----:B------:R-:W-:Y:S02]  /*17cc0*/  LOP3.LUT R35, R79, R35, R80, 0x96, !PT ;  /* 0x000000234f237212 */ /* 0x000fe400078e9650 */
[C-C-:B------:R-:W-:Y:S02]  /*17cd0*/  SHF.L.W.U32.HI R73, R63.reuse, 0x12, R64.reuse ;  /* 0x000000123f497819 */ /* 0x140fe40000010e40 */
[----:B------:R-:W-:-:S02]  /*17ce0*/  SHF.L.W.U32.HI R80, R63, 0xe, R64 ;  /* 0x0000000e3f507819 */ /* 0x000fc40000010e40 */
[----:B------:R-:W-:Y:S02]  /*17cf0*/  SHF.L.W.U32.HI R79, R64, 0x17, R63 ;  /* 0x00000017404f7819 */ /* 0x000fe40000010e3f */
[----:B------:R-:W-:Y:S01]  /*17d00*/  LOP3.LUT R16, R81, R16, R5, 0x96, !PT ;  /* 0x0000001051107212 */ /* 0x000fe200078e9605 */
[----:B------:R-:W-:Y:S01]  /*17d10*/  IMAD.X R18, R18, 0x1, R51, P0 ;  /* 0x0000000112127824 */ /* 0x000fe200000e0633 */
[----:B------:R-:W-:Y:S02]  /*17d20*/  IADD3 R5, P1, PT, R41, R88, RZ ;  /* 0x0000005829057210 */ /* 0x000fe40007f3e0ff */
[----:B------:R-:W-:Y:S02]  /*17d30*/  IADD3 R41, P4, P5, R19, R15, R22 ;  /* 0x0000000f13297210 */ /* 0x000fe40007d9e016 */
[----:B------:R-:W-:Y:S02]  /*17d40*/  LOP3.LUT R82, R79, R73, R80, 0x96, !PT ;  /* 0x000000494f527212 */ /* 0x000fe400078e9650 */
        /* <DEDUP_REMOVED lines=8> */
[----:B------:R-:W-:Y:S02]  /*17dd0*/  IADD3 R10, P0, P1, R5, R10, R27 ;  /* 0x0000000a050a7210 */ /* 0x000fe4000791e01b */
[----:B------:R-:W-:Y:S02]  /*17de0*/  LOP3.LUT R83, R51, R15, R22, 0x96, !PT ;  /* 0x0000000f33537212 */ /* 0x000fe400078e9616 */
[----:B------:R-:W-:Y:S02]  /*17df0*/  LOP3.LUT R79, R79, R73, R80, 0x96, !PT ;  /* 0x000000494f4f7212 */ /* 0x000fe400078e9650 */
[----:B------:R-:W-:Y:S02]  /*17e00*/  SHF.L.W.U32.HI R15, R77, 0x4, R76 ;  /* 0x000000044d0f7819 */ /* 0x000fe40000010e4c */
[C-C-:B------:R-:W-:Y:S02]  /*17e10*/  SHF.L.W.U32.HI R22, R76.reuse, 0x1e, R77.reuse ;  /* 0x0000001e4c167819 */ /* 0x140fe40000010e4d */
[----:B------:R-:W-:-:S02]  /*17e20*/  SHF.L.W.U32.HI R27, R76, 0x19, R77 ;  /* 0x000000194c1b7819 */ /* 0x000fc40000010e4d */
[----:B------:R-:W-:Y:S02]  /*17e30*/  IADD3 R73, P2, P3, R82, R81, R70 ;  /* 0x0000005152497210 */ /* 0x000fe40007b5e046 */
[----:B------:R-:W-:Y:S02]  /*17e40*/  LOP3.LUT R75, R44, R75, R76, 0xe8, !PT ;  /* 0x0000004b2c4b7212 */ /* 0x000fe400078ee84c */
[----:B------:R-:W-:Y:S02]  /*17e50*/  LOP3.LUT R70, R58, R64, R61, 0xb8, !PT ;  /* 0x000000403a467212 */ /* 0x000fe400078eb83d */
[----:B------:R-:W-:Y:S02]  /*17e60*/  IADD3.X R51, PT, PT, R18, R6, R23, P4, P5 ;  /* 0x0000000612337210 */ /* 0x000fe400027ea417 */
        /* <DEDUP_REMOVED lines=8> */
[----:B------:R-:W-:Y:S02]  /*17ef0*/  IADD3.X R22, PT, PT, R12, R13, R14, P0, P1 ;  /* 0x0000000d0c167210 */ /* 0x000fe400007e240e */
[----:B------:R-:W-:Y:S02]  /*17f00*/  LOP3.LUT R6, R70, R6, R15, 0x96, !PT ;  /* 0x0000000646067212 */ /* 0x000fe400078e960f */
[----:B------:R-:W-:Y:S02]  /*17f10*/  IADD3.X R80, PT, PT, R52, R80, R23, P4, P5 ;  /* 0x0000005034507210 */ /* 0x000fe400027ea417 */
[----:B------:R-:W-:Y:S01]  /*17f20*/  IADD3.X R14, PT, PT, R7, UR7, R46, P2, P3 ;  /* 0x00000007070e7c10 */ /* 0x000fe200097e642e */
[----:B------:R-:W0:Y:S01]  /*17f30*/  LDCU.128 UR4, c[0x3][0x50f0] ;  /* 0x00ca1e00ff0477ac */ /* 0x000e220008000c00 */
[----:B------:R-:W-:-:S05]  /*17f40*/  IADD3 R70, P0, PT, R55, R27, RZ ;  /* 0x0000001b37467210 */ /* 0x000fca0007f1e0ff */
[----:B------:R-:W-:Y:S01]  /*17f50*/  IMAD.X R73, R14, 0x1, R80, P0 ;  /* 0x000000010e497824 */ /* 0x000fe200000e0650 */
[----:B------:R-:W-:Y:S02]  /*17f60*/  SHF.L.W.U32.HI R13, R18, 0xd, R19 ;  /* 0x0000000d120d7819 */ /* 0x000fe40000010e13 */
[--C-:B------:R-:W-:Y:S02]  /*17f70*/  SHF.L.W.U32.HI R46, R19, 0x3, R18.reuse ;  /* 0x00000003132e7819 */ /* 0x100fe40000010e12 */
[----:B------:R-:W-:Y:S02]  /*17f80*/  SHF.R.U32.HI R83, RZ, 0x6, R18 ;  /* 0x00000006ff537819 */ /* 0x000fe40000011612 */
[C-C-:B------:R-:W-:Y:S02]  /*17f90*/  SHF.L.W.U32.HI R15, R5.reuse, 0xd, R12.reuse ;  /* 0x0000000d050f7819 */ /* 0x140fe40000010e0c */
[----:B------:R-:W-:Y:S02]  /*17fa0*/  SHF.L.W.U32.HI R52, R12, 0x3, R5 ;  /* 0x000000030c347819 */ /* 0x000fe40000010e05 */
[----:B------:R-:W-:-:S02]  /*17fb0*/  SHF.R.U64 R84, R5, 0x6, R12 ;  /* 0x0000000605547819 */ /* 0x000fc4000000120c */
        /* <DEDUP_REMOVED lines=48> */
[----:B------:R-:W-:-:S02]  /*182c0*/  IADD3 R33, P0, PT, R33, R6, RZ ;  /* 0x0000000621217210 */ /* 0x000fc40007f1e0ff */
[----:B------:R-:W-:Y:S02]  /*182d0*/  LOP3.LUT R44, R82, R44, R15, 0x96, !PT ;  /* 0x0000002c522c7212 */ /* 0x000fe400078e960f */
[----:B------:R-:W-:Y:S02]  /*182e0*/  IADD3 R6, P1, PT, R65, R84, RZ ;  /* 0x0000005441067210 */ /* 0x000fe40007f3e0ff */
[----:B------:R-:W-:Y:S02]  /*182f0*/  LOP3.LUT R15, R81, R49, R72, 0x96, !PT ;  /* 0x00000031510f7212 */ /* 0x000fe400078e9648 */
[C-C-:B------:R-:W-:Y:S02]  /*18300*/  SHF.L.W.U32.HI R65, R67.reuse, 0x12, R52.reuse ;  /* 0x0000001243417819 */ /* 0x140fe40000010e34 */
[----:B------:R-:W-:Y:S02]  /*18310*/  SHF.L.W.U32.HI R72, R67, 0xe, R52 ;  /* 0x0000000e43487819 */ /* 0x000fe40000010e34 */
[----:B------:R-:W-:Y:S01]  /*18320*/  SHF.L.W.U32.HI R79, R52, 0x17, R67 ;  /* 0x00000017344f7819 */ /* 0x000fe20000010e43 */
[----:B------:R-:W-:Y:S01]  /*18330*/  IMAD.X R40, R40, 0x1, R13, P0 ;  /* 0x0000000128287824 */ /* 0x000fe200000e060d */
[----:B------:R-:W-:Y:S01]  /*18340*/  IADD3 R49, P4, P5, R33, R28, R9 ;  /* 0x0000001c21317210 */ /* 0x000fe20007d9e009 */
[----:B------:R-:W-:Y:S01]  /*18350*/  IMAD.X R13, R47, 0x1, R86, P1 ;  /* 0x000000012f0d7824 */ /* 0x000fe200008e0656 */
        /* <DEDUP_REMOVED lines=8> */
[----:B------:R-:W-:Y:S02]  /*183e0*/  IADD3 R32, P0, P1, R6, R32, R39 ;  /* 0x0000002006207210 */ /* 0x000fe4000791e027 */
[----:B------:R-:W-:Y:S02]  /*183f0*/  LOP3.LUT R83, R47, R9, R28, 0x96, !PT ;  /* 0x000000092f537212 */ /* 0x000fe400078e961c */
[----:B------:R-:W-:Y:S02]  /*18400*/  LOP3.LUT R65, R79, R65, R72, 0x96, !PT ;  /* 0x000000414f417212 */ /* 0x000fe400078e9648 */
[----:B------:R-:W-:Y:S02]  /*18410*/  SHF.L.W.U32.HI R9, R78, 0x4, R75 ;  /* 0x000000044e097819 */ /* 0x000fe40000010e4b */
[----:B------:R-:W-:-:S02]  /*18420*/  SHF.L.W.U32.HI R28, R75, 0x1e, R78 ;  /* 0x0000001e4b1c7819 */ /* 0x000fc40000010e4e */
[----:B------:R-:W-:Y:S02]  /*18430*/  SHF.L.W.U32.HI R39, R75, 0x19, R78 ;  /* 0x000000194b277819 */ /* 0x000fe40000010e4e */
[----:B------:R-:W-:Y:S02]  /*18440*/  IADD3 R74, P2, P3, R82, R81, R74 ;  /* 0x00000051524a7210 */ /* 0x000fe40007b5e04a */
[----:B------:R-:W-:Y:S02]  /*18450*/  LOP3.LUT R47, R27, R76, R75, 0xe8, !PT ;  /* 0x0000004c1b2f7212 */ /* 0x000fe400078ee84b */
[----:B------:R-:W-:Y:S02]  /*18460*/  LOP3.LUT R72, R64, R52, R73, 0xb8, !PT ;  /* 0x0000003440487212 */ /* 0x000fe400078eb849 */
[----:B------:R-:W-:Y:S02]  /*18470*/  IADD3.X R17, PT, PT, R40, R17, R8, P4, P5 ;  /* 0x0000001128117210 */ /* 0x000fe400027ea408 */
[----:B------:R-:W-:-:S02]  /*18480*/  LOP3.LUT R28, R39, R9, R28, 0x96, !PT ;  /* 0x00000009271c7212 */ /* 0x000fc400078e961c */
[----:B------:R-:W-:Y:S02]  /*18490*/  IADD3 R76, P4, P5, R48, R83, R47 ;  /* 0x00000053304c7210 */ /* 0x000fe40007d9e02f */
[----:B------:R-:W-:Y:S02]  /*184a0*/  IADD3.X R39, PT, PT, R65, R72, R61, P2, P3 ;  /* 0x0000004841277210 */ /* 0x000fe400017e643d */
[----:B------:R-:W-:Y:S02]  /*184b0*/  LOP3.LUT R77, R80, R77, R78, 0xe8, !PT ;  /* 0x0000004d504d7212 */ /* 0x000fe400078ee84e */
[----:B------:R-:W-:Y:S02]  /*184c0*/  IADD3 R61, P2, P3, R5, UR6, R74 ;  /* 0x00000006053d7c10 */ /* 0x000fe4000fb5e04a */
[----:B------:R-:W-:Y:S02]  /*184d0*/  IADD3.X R24, PT, PT, R13, R11, R24, P0, P1 ;  /* 0x0000000b0d187210 */ /* 0x000fe400007e2418 */
[----:B------:R-:W-:-:S02]  /*184e0*/  IADD3.X R11, PT, PT, R54, R28, R77, P4, P5 ;  /* 0x0000001c360b7210 */ /* 0x000fc400027ea44d */
[----:B------:R-:W-:Y:S01]  /*184f0*/  IADD3.X R54, PT, PT, R12, UR7, R39, P2, P3 ;  /* 0x000000070c367c10 */ /* 0x000fe200097e6427 */
[----:B------:R-:W0:Y:S01]  /*18500*/  LDCU.128 UR4, c[0x3][0x5100] ;  /* 0x00ca2000ff0477ac */ /* 0x000e220008000c00 */
[----:B------:R-:W-:Y:S02]  /*18510*/  IADD3 R72, P0, PT, R61, R76, RZ ;  /* 0x0000004c3d487210 */ /* 0x000fe40007f1e0ff */
[C-C-:B------:R-:W-:Y:S02]  /*18520*/  SHF.L.W.U32.HI R8, R33.reuse, 0xd, R40.reuse ;  /* 0x0000000d21087819 */ /* 0x140fe40000010e28 */
[----:B------:R-:W-:Y:S01]  /*18530*/  SHF.L.W.U32.HI R9, R40, 0x3, R33 ;  /* 0x0000000328097819 */ /* 0x000fe20000010e21 */
[----:B------:R-:W-:Y:S01]  /*18540*/  IMAD.X R65, R54, 0x1, R11, P0 ;  /* 0x0000000136417824 */ /* 0x000fe200000e060b */
[C-C-:B------:R-:W-:Y:S02]  /*18550*/  SHF.R.U64 R47, R33.reuse, 0x6, R40.reuse ;  /* 0x00000006212f7819 */ /* 0x140fe40000001228 */
[----:B------:R-:W-:-:S02]  /*18560*/  SHF.L.W.U32.HI R28, R33, 0x3, R40 ;  /* 0x00000003211c7819 */ /* 0x000fc40000010e28 */
[----:B------:R-:W-:Y:S02]  /*18570*/  LOP3.LUT R8, R47, R8, R9, 0x96, !PT ;  /* 0x000000082f087212 */ /* 0x000fe400078e9609 */
[C-C-:B------:R-:W-:Y:S02]  /*18580*/  SHF.L.W.U32.HI R79, R72.reuse, 0x12, R65.reuse ;  /* 0x00000012484f7819 */ /* 0x140fe40000010e41 */
[----:B------:R-:W-:Y:S02]  /*18590*/  SHF.L.W.U32.HI R82, R72, 0xe, R65 ;  /* 0x0000000e48527819 */ /* 0x000fe40000010e41 */
[----:B------:R-:W-:Y:S02]  /*185a0*/  SHF.L.W.U32.HI R81, R65, 0x17, R72 ;  /* 0x0000001741517819 */ /* 0x000fe40000010e48 */
[----:B------:R-:W-:Y:S02]  /*185b0*/  SHF.L.W.U32.HI R9, R40, 0xd, R33 ;  /* 0x0000000d28097819 */ /* 0x000fe40000010e21 */
[----:B------:R-:W-:-:S02]  /*185c0*/  SHF.R.U32.HI R83, RZ, 0x6, R40 ;  /* 0x00000006ff537819 */ /* 0x000fc40000011628 */
        /* <DEDUP_REMOVED lines=10> */
[--C-:B------:R-:W-:Y:S02]  /*18670*/  LOP3.LUT R81, R75, R27, R76.reuse, 0xe8, !PT ;  /* 0x0000001b4b517212 */ /* 0x100fe400078ee84c */
[----:B------:R-:W-:-:S02]  /*18680*/  SHF.L.W.U32.HI R27, R11, 0x4, R76 ;  /* 0x000000040b1b7819 */ /* 0x000fc40000010e4c */
[C-C-:B------:R-:W-:Y:S02]  /*18690*/  SHF.L.W.U32.HI R28, R76.reuse, 0x1e, R11.reuse ;  /* 0x0000001e4c1c7819 */ /* 0x140fe40000010e0b */
[----:B------:R-:W-:Y:S02]  /*186a0*/  SHF.L.W.U32.HI R39, R76, 0x19, R11 ;  /* 0x000000194c277819 */ /* 0x000fe40000010e0b */
[C-C-:B------:R-:W-:Y:S02]  /*186b0*/  SHF.L.W.U32.HI R47, R65.reuse, 0x12, R72.reuse ;  /* 0x00000012412f7819 */ /* 0x140fe40000010e48 */
[----:B------:R-:W-:Y:S02]  /*186c0*/  SHF.L.W.U32.HI R48, R65, 0xe, R72 ;  /* 0x0000000e41307819 */ /* 0x000fe40000010e48 */
[----:B------:R-:W-:Y:S02]  /*186d0*/  SHF.L.W.U32.HI R77, R72, 0x17, R65 ;  /* 0x00000017484d7819 */ /* 0x000fe40000010e41 */
[----:B------:R-:W-:-:S02]  /*186e0*/  LOP3.LUT R82, R70, R72, R67, 0xb8, !PT ;  /* 0x0000004846527212 */ /* 0x000fc400078eb843 */
[----:B------:R-:W-:Y:S02]  /*186f0*/  IADD3 R74, P0, P1, R66, R74, R81 ;  /* 0x0000004a424a7210 */ /* 0x000fe4000791e051 */
[----:B------:R-:W-:Y:S02]  /*18700*/  LOP3.LUT R83, R39, R27, R28, 0x96, !PT ;  /* 0x0000001b27537212 */ /* 0x000fe400078e961c */
[----:B------:R-:W-:Y:S02]  /*18710*/  LOP3.LUT R81, R77, R47, R48, 0x96, !PT ;  /* 0x0000002f4d517212 */ /* 0x000fe400078e9630 */
        /* <DEDUP_REMOVED lines=30> */
[----:B------:R-:W-:Y:S02]  /*18900*/  IADD3 R8, P1, PT, R45, R84, RZ ;  /* 0x000000542d087210 */ /* 0x000fe40007f3e0ff */
        /* <DEDUP_REMOVED lines=35> */
[C-C-:B------:R-:W-:Y:S02]  /*18b40*/  SHF.L.W.U32.HI R45, R30.reuse, 0x3, R31.reuse ;  /* 0x000000031e2d7819 */ /* 0x140fe40000010e1f */
[----:B------:R-:W-:Y:S01]  /*18b50*/  SHF.R.U64 R50, R31, 0x6, R30 ;  /* 0x000000061f327819 */ /* 0x000fe2000000121e */
[----:B------:R-:W-:Y:S01]  /*18b60*/  IMAD.X R73, R59, 0x1, R78, P0 ;  /* 0x000000013b497824 */ /* 0x000fe200000e064e */
[----:B------:R-:W-:-:S02]  /*18b70*/  SHF.L.W.U32.HI R79, R30, 0xd, R31 ;  /* 0x0000000d1e4f7819 */ /* 0x000fc40000010e1f */
[----:B------:R-:W-:Y:S02]  /*18b80*/  LOP3.LUT R70, R50, R70, R45, 0x96, !PT ;  /* 0x0000004632467212 */ /* 0x000fe400078e962d */
[--C-:B------:R-:W-:Y:S02]  /*18b90*/  SHF.L.W.U32.HI R14, R31, 0x3, R30.reuse ;  /* 0x000000031f0e7819 */ /* 0x100fe40000010e1e */
[----:B------:R-:W-:Y:S02]  /*18ba0*/  SHF.R.U32.HI R83, RZ, 0x6, R30 ;  /* 0x00000006ff537819 */ /* 0x000fe4000001161e */
[----:B------:R-:W-:Y:S02]  /*18bb0*/  SHF.L.W.U32.HI R47, R25, 0x4, R78 ;  /* 0x00000004192f7819 */ /* 0x000fe40000010e4e */
[C-C-:B------:R-:W-:Y:S02]  /*18bc0*/  SHF.L.W.U32.HI R50, R78.reuse, 0x1e, R25.reuse ;  /* 0x0000001e4e327819 */ /* 0x140fe40000010e19 */
[----:B------:R-:W-:-:S02]  /*18bd0*/  SHF.L.W.U32.HI R75, R78, 0x19, R25 ;  /* 0x000000194e4b7819 */ /* 0x000fc40000010e19 */
[C-C-:B------:R-:W-:Y:S02]  /*18be0*/  SHF.L.W.U32.HI R42, R8.reuse, 0xd, R9.reuse ;  /* 0x0000000d082a7819 */ /* 0x140fe40000010e09 */
[----:B------:R-:W-:Y:S02]  /*18bf0*/  SHF.L.W.U32.HI R45, R9, 0x3, R8 ;  /* 0x00000003092d7819 */ /* 0x000fe40000010e08 */
[----:B------:R-:W-:Y:S02]  /*18c00*/  SHF.R.U64 R84, R8, 0x6, R9 ;  /* 0x0000000608547819 */ /* 0x000fe40000001209 */
[C-C-:B------:R-:W-:Y:S02]  /*18c10*/  SHF.L.W.U32.HI R80, R60.reuse, 0x12, R73.reuse ;  /* 0x000000123c507819 */ /* 0x140fe40000010e49 */
[----:B------:R-:W-:Y:S02]  /*18c20*/  SHF.L.W.U32.HI R81, R60, 0xe, R73 ;  /* 0x0000000e3c517819 */ /* 0x000fe40000010e49 */
[----:B------:R-:W-:-:S02]  /*18c30*/  SHF.L.W.U32.HI R82, R73, 0x17, R60 ;  /* 0x0000001749527819 */ /* 0x000fc40000010e3c */
[----:B------:R-:W-:Y:S02]  /*18c40*/  LOP3.LUT R79, R83, R79, R14, 0x96, !PT ;  /* 0x0000004f534f7212 */ /* 0x000fe400078e960e */
        /* <DEDUP_REMOVED lines=14> */
[C-C-:B------:R-:W-:Y:S02]  /*18d30*/  SHF.L.W.U32.HI R47, R31.reuse, 0x1f, R30.reuse ;  /* 0x0000001f1f2f7819 */ /* 0x140fe40000010e1e */
[C-C-:B------:R-:W-:Y:S02]  /*18d40*/  SHF.L.W.U32.HI R42, R31.reuse, 0x18, R30.reuse ;  /* 0x000000181f2a7819 */ /* 0x140fe40000010e1e */
[----:B------:R-:W-:-:S02]  /*18d50*/  SHF.R.U64 R76, R31, 0x7, R30 ;  /* 0x000000071f4c7819 */ /* 0x000fc4000000121e */
[----:B------:R-:W-:Y:S02]  /*18d60*/  IADD3 R62, P2, P3, R81, R80, R67 ;  /* 0x00000050513e7210 */ /* 0x000fe40007b5e043 */
[----:B------:R-:W-:Y:S02]  /*18d70*/  LOP3.LUT R11, R77, R11, R78, 0xe8, !PT ;  /* 0x0000000b4d0b7212 */ /* 0x000fe400078ee84e */
[----:B------:R-:W-:Y:S02]  /*18d80*/  LOP3.LUT R67, R65, R73, R64, 0xb8, !PT ;  /* 0x0000004941437212 */ /* 0x000fe400078eb840 */
[----:B------:R-:W-:Y:S02]  /*18d90*/  LOP3.LUT R47, R76, R47, R42, 0x96, !PT ;  /* 0x0000002f4c2f7212 */ /* 0x000fe400078e962a */
[----:B------:R-:W-:Y:S02]  /*18da0*/  IADD3.X R76, PT, PT, R58, R82, R11, P0, P1 ;  /* 0x000000523a4c7210 */ /* 0x000fe400007e240b */
[----:B------:R-:W-:-:S02]  /*18db0*/  IADD3.X R67, PT, PT, R50, R67, R52, P2, P3 ;  /* 0x0000004332437210 */ /* 0x000fc400017e6434 */
[----:B0-----:R-:W-:Y:S02]  /*18dc0*/  IADD3 R62, P0, P1, R31, UR4, R62 ;  /* 0x000000041f3e7c10 */ /* 0x001fe4000f91e03e */
[----:B------:R-:W-:Y:S02]  /*18dd0*/  SHF.L.W.U32.HI R14, R9, 0xd, R8 ;  /* 0x0000000d090e7819 */ /* 0x000fe40000010e08 */
[----:B------:R-:W-:Y:S02]  /*18de0*/  IADD3.X R58, PT, PT, R30, UR5, R67, P0, P1 ;  /* 0x000000051e3a7c10 */ /* 0x000fe400087e2443 */
[C-C-:B------:R-:W-:Y:S02]  /*18df0*/  SHF.L.W.U32.HI R45, R8.reuse, 0x3, R9.reuse ;  /* 0x00000003082d7819 */ /* 0x140fe40000010e09 */
[--C-:B------:R-:W-:Y:S02]  /*18e00*/  SHF.R.U32.HI R86, RZ, 0x6, R9.reuse ;  /* 0x00000006ff567819 */ /* 0x100fe40000011609 */
        /* <DEDUP_REMOVED lines=14> */
[----:B------:R-:W-:Y:S02]  /*18ef0*/  LOP3.LUT R45, R80, R45, R14, 0x96, !PT ;  /* 0x0000002d502d7212 */ /* 0x000fe400078e960e */
[----:B------:R-:W-:Y:S02]  /*18f00*/  IADD3 R37, P0, PT, R37, R70, RZ ;  /* 0x0000004625257210 */ /* 0x000fe40007f1e0ff */
        /* <DEDUP_REMOVED lines=19> */
[----:B------:R-:W-:-:S02]  /*19040*/  SHF.L.W.U32.HI R41, R76, 0x4, R75 ;  /* 0x000000044c297819 */ /* 0x000fc40000010e4b */
[C-C-:B------:R-:W-:Y:S02]  /*19050*/  SHF.L.W.U32.HI R70, R75.reuse, 0x1e, R76.reuse ;  /* 0x0000001e4b467819 */ /* 0x140fe40000010e4c */
[----:B------:R-:W-:Y:S02]  /*19060*/  SHF.L.W.U32.HI R43, R75, 0x19, R76 ;  /* 0x000000194b2b7819 */ /* 0x000fe40000010e4c */
        /* <DEDUP_REMOVED lines=16> */
[----:B------:R-:W-:Y:S02]  /*19170*/  SHF.R.U64 R43, R37, 0x6, R26 ;  /* 0x00000006252b7819 */ /* 0x000fe4000000121a */
[----:B------:R-:W-:-:S02]  /*19180*/  SHF.L.W.U32.HI R81, R26, 0xd, R37 ;  /* 0x0000000d1a517819 */ /* 0x000fc40000010e25 */
[----:B------:R-:W-:Y:S02]  /*19190*/  LOP3.LUT R79, R43, R79, R16, 0x96, !PT ;  /* 0x0000004f2b4f7212 */ /* 0x000fe400078e9610 */
[C-C-:B------:R-:W-:Y:S02]  /*191a0*/  SHF.L.W.U32.HI R77, R70.reuse, 0x12, R65.reuse ;  /* 0x00000012464d7819 */ /* 0x140fe40000010e41 */
[----:B------:R-:W-:Y:S02]  /*191b0*/  SHF.L.W.U32.HI R80, R70, 0xe, R65 ;  /* 0x0000000e46507819 */ /* 0x000fe40000010e41 */
        /* <DEDUP_REMOVED lines=17> */
[----:B------:R-:W-:Y:S02]  /*192d0*/  LOP3.LUT R80, R60, R70, R67, 0xb8, !PT ;  /* 0x000000463c507212 */ /* 0x000fe400078eb843 */
[C-C-:B------:R-:W-:Y:S02]  /*192e0*/  SHF.L.W.U32.HI R41, R65.reuse, 0x12, R70.reuse ;  /* 0x0000001241297819 */ /* 0x140fe40000010e46 */
[----:B------:R-:W-:Y:S02]  /*192f0*/  SHF.L.W.U32.HI R72, R65, 0xe, R70 ;  /* 0x0000000e41487819 */ /* 0x000fe40000010e46 */
[----:B------:R-:W-:-:S02]  /*19300*/  SHF.L.W.U32.HI R43, R70, 0x17, R65 ;  /* 0x00000017462b7819 */ /* 0x000fc40000010e41 */
[----:B------:R-:W-:Y:S02]  /*19310*/  IADD3 R77, P0, P1, R66, R69, R77 ;  /* 0x00000045424d7210 */ /* 0x000fe4000791e04d */
[----:B------:R-:W-:Y:S02]  /*19320*/  LOP3.LUT R83, R36, R16, R25, 0x96, !PT ;  /* 0x0000001024537212 */ /* 0x000fe400078e9619 */
[----:B------:R-:W-:Y:S02]  /*19330*/  IADD3 R66, P2, P3, R82, R80, R63 ;  /* 0x0000005052427210 */ /* 0x000fe40007b5e03f */
        /* <DEDUP_REMOVED lines=10> */
[--C-:B------:R-:W-:Y:S02]  /*193e0*/  SHF.L.W.U32.HI R25, R11, 0x3, R14.reuse ;  /* 0x000000030b197819 */ /* 0x100fe40000010e0e */
        /* <DEDUP_REMOVED lines=31> */
[----:B------:R-:W-:Y:S02]  /*195e0*/  SHF.L.W.U32.HI R80, R69, 0x17, R64 ;  /* 0x0000001745507819 */ /* 0x000fe40000010e40 */
[----:B------:R-:W-:Y:S01]  /*195f0*/  LOP3.LUT R81, R67, R69, R70, 0xb8, !PT ;  /* 0x0000004543517212 */ /* 0x000fe200078eb846 */
[----:B------:R-:W-:Y:S01]  /*19600*/  IMAD.X R17, R17, 0x1, R86, P1 ;  /* 0x0000000111117824 */ /* 0x000fe200008e0656 */
[----:B------:R-:W-:Y:S02]  /*19610*/  IADD3 R46, P0, P1, R10, R46, R19 ;  /* 0x0000002e0a2e7210 */ /* 0x000fe4000791e013 */
[----:B------:R-:W-:Y:S02]  /*19620*/  LOP3.LUT R83, R53, R4, R23, 0x96, !PT ;  /* 0x0000000435537212 */ /* 0x000fe400078e9617 */
[----:B------:R-:W-:Y:S02]  /*19630*/  LOP3.LUT R79, R80, R72, R79, 0x96, !PT ;  /* 0x00000048504f7212 */ /* 0x000fe400078e964f */
[----:B------:R-:W-:-:S02]  /*19640*/  IADD3 R60, P2, P3, R82, R81, R60 ;  /* 0x00000051523c7210 */ /* 0x000fc40007b5e03c */
[--C-:B------:R-:W-:Y:S02]  /*19650*/  SHF.L.W.U32.HI R4, R78, 0x4, R77.reuse ;  /* 0x000000044e047819 */ /* 0x100fe40000010e4d */
[C-C-:B------:R-:W-:Y:S02]  /*19660*/  SHF.L.W.U32.HI R19, R77.reuse, 0x1e, R78.reuse ;  /* 0x0000001e4d137819 */ /* 0x140fe40000010e4e */
[----:B------:R-:W-:Y:S02]  /*19670*/  SHF.L.W.U32.HI R23, R77, 0x19, R78 ;  /* 0x000000194d177819 */ /* 0x000fe40000010e4e */
        /* <DEDUP_REMOVED lines=17> */
[--C-:B------:R-:W-:Y:S02]  /*19790*/  SHF.R.U32.HI R83, RZ, 0x6, R22.reuse ;  /* 0x00000006ff537819 */ /* 0x100fe40000011616 */
[----:B------:R-:W-:Y:S02]  /*197a0*/  LOP3.LUT R15, R23, R4, R7, 0x96, !PT ;  /* 0x00000004170f7212 */ /* 0x000fe400078e9607 */
[----:B------:R-:W-:Y:S02]  /*197b0*/  SHF.L.W.U32.HI R7, R22, 0xd, R25 ;  /* 0x0000000d16077819 */ /* 0x000fe40000010e19 */
[----:B------:R-:W-:Y:S02]  /*197c0*/  SHF.L.W.U32.HI R4, R25, 0x3, R22 ;  /* 0x0000000319047819 */ /* 0x000fe40000010e16 */
[C-C-:B------:R-:W-:Y:S02]  /*197d0*/  SHF.L.W.U32.HI R75, R72.reuse, 0x12, R73.reuse ;  /* 0x00000012484b7819 */ /* 0x140fe40000010e49 */
[----:B------:R-:W-:-:S02]  /*197e0*/  SHF.L.W.U32.HI R82, R72, 0xe, R73 ;  /* 0x0000000e48527819 */ /* 0x000fc40000010e49 */
[----:B------:R-:W-:Y:S02]  /*197f0*/  SHF.L.W.U32.HI R81, R73, 0x17, R72 ;  /* 0x0000001749517819 */ /* 0x000fe40000010e48 */
        /* <DEDUP_REMOVED lines=21> */
[----:B------:R-:W-:Y:S02]  /*19950*/  LOP3.LUT R51, R78, R51, R79, 0xe8, !PT ;  /* 0x000000334e337212 */ /* 0x000fe400078ee84f */
[----:B------:R-:W-:-:S02]  /*19960*/  IADD3 R74, P2, P3, R81, R76, R67 ;  /* 0x0000004c514a7210 */ /* 0x000fc40007b5e043 */
[----:B------:R-:W-:Y:S02]  /*19970*/  LOP3.LUT R55, R65, R73, R64, 0xb8, !PT ;  /* 0x0000004941377212 */ /* 0x000fe400078eb840 */
[----:B------:R-:W-:Y:S02]  /*19980*/  IADD3.X R76, PT, PT, R58, R82, R51, P0, P1 ;  /* 0x000000523a4c7210 */ /* 0x000fe400007e2433 */
[C-C-:B------:R-:W-:Y:S02]  /*19990*/  SHF.L.W.U32.HI R44, R25.reuse, 0x1f, R22.reuse ;  /* 0x0000001f192c7819 */ /* 0x140fe40000010e16 */
[C-C-:B------:R-:W-:Y:S02]  /*199a0*/  SHF.L.W.U32.HI R23, R25.reuse, 0x18, R22.reuse ;  /* 0x0000001819177819 */ /* 0x140fe40000010e16 */
[----:B------:R-:W-:Y:S02]  /*199b0*/  SHF.R.U64 R67, R25, 0x7, R22 ;  /* 0x0000000719437819 */ /* 0x000fe40000001216 */
[----:B------:R-:W-:-:S02]  /*199c0*/  IADD3.X R55, PT, PT, R62, R55, R52, P2, P3 ;  /* 0x000000373e377210 */ /* 0x000fc400017e6434 */
[----:B0-----:R-:W-:Y:S02]  /*199d0*/  IADD3 R74, P0, P1, R25, UR4, R74 ;  /* 0x00000004194a7c10 */ /* 0x001fe4000f91e04a */
[----:B------:R-:W-:Y:S02]  /*199e0*/  SHF.L.W.U32.HI R4, R17, 0xd, R10 ;  /* 0x0000000d11047819 */ /* 0x000fe40000010e0a */
[--C-:B------:R-:W-:Y:S02]  /*199f0*/  SHF.L.W.U32.HI R19, R10, 0x3, R17.reuse ;  /* 0x000000030a137819 */ /* 0x100fe40000010e11 */
[----:B------:R-:W-:Y:S02]  /*19a00*/  SHF.R.U32.HI R83, RZ, 0x6, R17 ;  /* 0x00000006ff537819 */ /* 0x000fe40000011611 */
[----:B------:R-:W-:Y:S02]  /*19a10*/  LOP3.LUT R44, R67, R44, R23, 0x96, !PT ;  /* 0x0000002c432c7212 */ /* 0x000fe400078e9617 */
[----:B------:R-:W-:-:S02]  /*19a20*/  IADD3.X R62, PT, PT, R22, UR5, R55, P0, P1 ;  /* 0x00000005163e7c10 */ /* 0x000fc400087e2437 */
[C-C-:B------:R-:W-:Y:S02]  /*19a30*/  SHF.L.W.U32.HI R52, R10.reuse, 0x1f, R17.reuse ;  /* 0x0000001f0a347819 */ /* 0x140fe40000010e11 */
[C-C-:B------:R-:W-:Y:S02]  /*19a40*/  SHF.L.W.U32.HI R51, R10.reuse, 0x18, R17.reuse ;  /* 0x000000180a337819 */ /* 0x140fe40000010e11 */
[----:B------:R-:W-:Y:S02]  /*19a50*/  SHF.R.U64 R58, R10, 0x7, R17 ;  /* 0x000000070a3a7819 */ /* 0x000fe40000001211 */
[----:B------:R-:W-:Y:S02]  /*19a60*/  IADD3 R67, P0, PT, R74, R75, RZ ;  /* 0x0000004b4a437210 */ /* 0x000fe40007f1e0ff */
[----:B------:R-:W-:Y:S02]  /*19a70*/  LOP3.LUT R83, R83, R4, R19, 0x96, !PT ;  /* 0x0000000453537212 */ /* 0x000fe400078e9613 */
        /* <DEDUP_REMOVED lines=9> */
[----:B------:R-:W-:Y:S02]  /*19b10*/  LOP3.LUT R19, R55, R19, R82, 0x96, !PT ;  /* 0x0000001337137212 */ /* 0x000fe400078e9652 */
[----:B------:R-:W-:Y:S02]  /*19b20*/  IADD3 R15, P0, PT, R32, R15, RZ ;  /* 0x0000000f200f7210 */ /* 0x000fe40007f1e0ff */
        /* <DEDUP_REMOVED lines=18> */
[----:B------:R-:W-:Y:S02]  /*19c50*/  SHF.L.W.U32.HI R5, R76, 0x4, R75 ;  /* 0x000000044c057819 */ /* 0x000fe40000010e4b */
[C-C-:B------:R-:W-:Y:S02]  /*19c60*/  SHF.L.W.U32.HI R28, R75.reuse, 0x1e, R76.reuse ;  /* 0x0000001e4b1c7819 */ /* 0x140fe40000010e4c */
[----:B------:R-:W-:Y:S02]  /*19c70*/  SHF.L.W.U32.HI R32, R75, 0x19, R76 ;  /* 0x000000194b207819 */ /* 0x000fe40000010e4c */
[----:B------:R-:W-:Y:S02]  /*19c80*/  IADD3 R57, P2, P3, R82, R81, R70 ;  /* 0x0000005152397210 */ /* 0x000fe40007b5e046 */
[----:B------:R-:W-:-:S02]  /*19c90*/  LOP3.LUT R56, R64, R58, R73, 0xb8, !PT ;  /* 0x0000003a40387212 */ /* 0x000fc400078eb849 */
[----:B------:R-:W-:Y:S02]  /*19ca0*/  LOP3.LUT R82, R80, R77, R75, 0xe8, !PT ;  /* 0x0000004d50527212 */ /* 0x000fe400078ee84b */
[----:B------:R-:W-:Y:S02]  /*19cb0*/  LOP3.LUT R32, R32, R5, R28, 0x96, !PT ;  /* 0x0000000520207212 */ /* 0x000fe400078e961c */
[----:B------:R-:W-:Y:S02]  /*19cc0*/  IADD3.X R55, PT, PT, R24, R39, R12, P4, P5 ;  /* 0x0000002718377210 */ /* 0x000fe400027ea40c */
[----:B------:R-:W-:Y:S02]  /*19cd0*/  IADD3.X R28, PT, PT, R33, R56, R65, P2, P3 ;  /* 0x00000038211c7210 */ /* 0x000fe400017e6441 */
[----:B------:R-:W-:Y:S02]  /*19ce0*/  IADD3 R82, P4, P5, R61, R83, R82 ;  /* 0x000000533d527210 */ /* 0x000fe40007d9e052 */
        /* <DEDUP_REMOVED lines=8> */
[C---:B------:R-:W-:Y:S01]  /*19d70*/  SHF.L.W.U32.HI R5, R24.reuse, 0x3, R15 ;  /* 0x0000000318057819 */ /* 0x040fe20000010e0f */
        /* <DEDUP_REMOVED lines=8> */
[----:B------:R-:W-:Y:S02]  /*19e00*/  SHF.L.W.U32.HI R78, R65, 0x17, R70 ;  /* 0x00000017414e7819 */ /* 0x000fe40000010e46 */
[----:B------:R-:W-:Y:S02]  /*19e10*/  SHF.L.W.U32.HI R27, R82, 0x4, R39 ;  /* 0x00000004521b7819 */ /* 0x000fe40000010e27 */
[C-C-:B------:R-:W-:Y:S02]  /*19e20*/  SHF.L.W.U32.HI R54, R39.reuse, 0x1e, R82.reuse ;  /* 0x0000001e27367819 */ /* 0x140fe40000010e52 */
[----:B------:R-:W-:-:S02]  /*19e30*/  SHF.L.W.U32.HI R33, R39, 0x19, R82 ;  /* 0x0000001927217819 */ /* 0x000fc40000010e52 */
[C-C-:B------:R-:W-:Y:S02]  /*19e40*/  SHF.L.W.U32.HI R5, R4.reuse, 0xd, R7.reuse ;  /* 0x0000000d04057819 */ /* 0x140fe40000010e07 */
[----:B------:R-:W-:Y:S02]  /*19e50*/  SHF.L.W.U32.HI R32, R7, 0x3, R4 ;  /* 0x0000000307207819 */ /* 0x000fe40000010e04 */
[----:B------:R-:W-:Y:S02]  /*19e60*/  SHF.R.U64 R85, R4, 0x6, R7 ;  /* 0x0000000604557819 */ /* 0x000fe40000001207 */
[----:B------:R-:W-:Y:S02]  /*19e70*/  LOP3.LUT R81, R83, R81, R28, 0x96, !PT ;  /* 0x0000005153517212 */ /* 0x000fe400078e961c */
[----:B------:R-:W-:Y:S02]  /*19e80*/  LOP3.LUT R78, R78, R56, R77, 0x96, !PT ;  /* 0x000000384e4e7212 */ /* 0x000fe400078e964d */
[----:B------:R-:W-:-:S02]  /*19e90*/  LOP3.LUT R83, R33, R27, R54, 0x96, !PT ;  /* 0x0000001b21537212 */ /* 0x000fc400078e9636 */
[----:B------:R-:W-:Y:S02]  /*19ea0*/  LOP3.LUT R77, R75, R80, R82, 0xe8, !PT ;  /* 0x000000504b4d7212 */ /* 0x000fe400078ee852 */
        /* <DEDUP_REMOVED lines=13> */
[----:B------:R-:W-:Y:S02]  /*19f80*/  LOP3.LUT R27, R73, R65, R58, 0xb8, !PT ;  /* 0x00000041491b7212 */ /* 0x000fe400078eb83a */
[----:B------:R-:W-:Y:S02]  /*19f90*/  IADD3.X R78, PT, PT, R63, R80, R78, P0, P1 ;  /* 0x000000503f4e7210 */ /* 0x000fe400007e244e */
[----:B------:R-:W-:Y:S02]  /*19fa0*/  SHF.L.W.U32.HI R5, R7, 0xd, R4 ;  /* 0x0000000d07057819 */ /* 0x000fe40000010e04 */
[----:B------:R-:W-:-:S02]  /*19fb0*/  SHF.L.W.U32.HI R28, R4, 0x3, R7 ;  /* 0x00000003041c7819 */ /* 0x000fc40000010e07 */
[----:B------:R-:W-:Y:S02]  /*19fc0*/  SHF.R.U32.HI R84, RZ, 0x6, R7 ;  /* 0x00000006ff547819 */ /* 0x000fe40000011607 */
[----:B------:R-:W-:Y:S02]  /*19fd0*/  IADD3.X R63, PT, PT, R54, R27, R64, P2, P3 ;  /* 0x0000001b363f7210 */ /* 0x000fe400017e6440 */
[C---:B0-----:R-:W-:Y:S02]  /*19fe0*/  IADD3 R66, P0, P1, R15.reuse, UR4, R66 ;  /* 0x000000040f427c10 */ /* 0x041fe4000f91e042 */
[----:B------:R-:W-:Y:S02]  /*19ff0*/  LOP3.LUT R84, R84, R5, R28, 0x96, !PT ;  /* 0x0000000554547212 */ /* 0x000fe400078e961c */
[----:B------:R-:W-:Y:S02]  /*1a000*/  IADD3.X R63, PT, PT, R24, UR5, R63, P0, P1 ;  /* 0x00000005183f7c10 */ /* 0x000fe400087e243f */
[----:B------:R-:W-:-:S02]  /*1a010*/  SHF.L.W.U32.HI R33, R15, 0x1f, R24 ;  /* 0x0000001f0f217819 */ /* 0x000fc40000010e18 */
[C-C-:B------:R-:W-:Y:S02]  /*1a020*/  SHF.L.W.U32.HI R32, R15.reuse, 0x18, R24.reuse ;  /* 0x000000180f207819 */ /* 0x140fe40000010e18 */
[--C-:B------:R-:W-:Y:S02]  /*1a030*/  SHF.R.U64 R56, R15, 0x7, R24.reuse ;  /* 0x000000070f387819 */ /* 0x100fe40000001218 */
[C-C-:B------:R-:W-:Y:S02]  /*1a040*/  SHF.L.W.U32.HI R28, R24.reuse, 0x1f, R15.reuse ;  /* 0x0000001f181c7819 */ /* 0x140fe40000010e0f */
[----:B------:R-:W-:Y:S02]  /*1a050*/  SHF.L.W.U32.HI R5, R24, 0x18, R15 ;  /* 0x0000001818057819 */ /* 0x000fe40000010e0f */
[----:B------:R-:W-:Y:S02]  /*1a060*/  SHF.R.U32.HI R64, RZ, 0x7, R24 ;  /* 0x00000007ff407819 */ /* 0x000fe40000011618 */
[----:B------:R-:W-:-:S02]  /*1a070*/  IADD3 R69, P0, PT, R66, R77, RZ ;  /* 0x0000004d42457210 */ /* 0x000fc40007f1e0ff */
[----:B------:R-:W-:Y:S02]  /*1a080*/  LOP3.LUT R33, R56, R33, R32, 0x96, !PT ;  /* 0x0000002138217212 */ /* 0x000fe400078e9620 */
[----:B------:R-:W-:Y:S01]  /*1a090*/  LOP3.LUT R28, R64, R28, R5, 0x96, !PT ;  /* 0x0000001c401c7212 */ /* 0x000fe200078e9605 */
[----:B------:R-:W-:Y:S01]  /*1a0a0*/  IMAD.X R64, R63, 0x1, R78, P0 ;  /* 0x000000013f407824 */ /* 0x000fe200000e064e */
[C-C-:B------:R-:W-:Y:S02]  /*1a0b0*/  SHF.L.W.U32.HI R32, R4.reuse, 0x1f, R7.reuse ;  /* 0x0000001f04207819 */ /* 0x140fe40000010e07 */
[C-C-:B------:R-:W-:Y:S02]  /*1a0c0*/  SHF.L.W.U32.HI R79, R4.reuse, 0x18, R7.reuse ;  /* 0x00000018044f7819 */ /* 0x140fe40000010e07 */
[----:B------:R-:W-:Y:S02]  /*1a0d0*/  SHF.R.U64 R56, R4, 0x7, R7 ;  /* 0x0000000704387819 */ /* 0x000fe40000001207 */
[----:B------:R-:W-:-:S02]  /*1a0e0*/  SHF.L.W.U32.HI R27, R7, 0x1f, R4 ;  /* 0x0000001f071b7819 */ /* 0x000fc40000010e04 */
[----:B------:R-:W-:Y:S02]  /*1a0f0*/  SHF.L.W.U32.HI R54, R7, 0x18, R4 ;  /* 0x0000001807367819 */ /* 0x000fe40000010e04 */
[----:B------:R-:W-:Y:S02]  /*1a100*/  SHF.R.U32.HI R80, RZ, 0x7, R7 ;  /* 0x00000007ff507819 */ /* 0x000fe40000011607 */
[----:B------:R-:W-:Y:S02]  /*1a110*/  LOP3.LUT R32, R56, R32, R79, 0x96, !PT ;  /* 0x0000002038207212 */ /* 0x000fe400078e964f */
[----:B------:R-:W-:Y:S02]  /*1a120*/  IADD3 R5, P1, PT, R68, R85, RZ ;  /* 0x0000005544057210 */ /* 0x000fe40007f3e0ff */
[----:B------:R-:W-:Y:S02]  /*1a130*/  IADD3 R29, P0, PT, R29, R12, RZ ;  /* 0x0000000c1d1d7210 */ /* 0x000fe40007f1e0ff */
[----:B------:R-:W-:-:S02]  /*1a140*/  SHF.L.W.U32.HI R56, R69, 0x12, R64 ;  /* 0x0000001245387819 */ /* 0x000fc40000010e40 */
[----:B------:R-:W-:Y:S02]  /*1a150*/  SHF.L.W.U32.HI R79, R69, 0xe, R64 ;  /* 0x0000000e454f7819 */ /* 0x000fe40000010e40 */
[----:B------:R-:W-:Y:S01]  /*1a160*/  SHF.L.W.U32.HI R68, R64, 0x17, R69 ;  /* 0x0000001740447819 */ /* 0x000fe20000010e45 */
[----:B------:R-:W-:Y:S01]  /*1a170*/  IMAD.X R12, R71, 0x1, R84, P1 ;  /* 0x00000001470c7824 */ /* 0x000fe200008e0654 */
[----:B------:R-:W-:Y:S01]  /*1a180*/  LOP3.LUT R27, R80, R27, R54, 0x96, !PT ;  /* 0x0000001b501b7212 */ /* 0x000fe200078e9636 */
[----:B------:R-:W-:Y:S01]  /*1a190*/  IMAD.X R38, R38, 0x1, R81, P0 ;  /* 0x0000000126267824 */ /* 0x000fe200000e0651 */
[----:B------:R-:W-:Y:S02]  /*1a1a0*/  IADD3 R54, P4, P5, R29, R47, R6 ;  /* 0x0000002f1d367210 */ /* 0x000fe40007d9e006 */
        /* <DEDUP_REMOVED lines=17> */
[----:B------:R-:W-:Y:S02]  /*1a2c0*/  IADD3.X R56, PT, PT, R38, R42, R13, P4, P5 ;  /* 0x0000002a26387210 */ /* 0x000fe400027ea40d */
        /* <DEDUP_REMOVED lines=39> */
[----:B------:R-:W-:Y:S02]  /*1a540*/  LOP3.LUT R81, R30, R6, R47, 0x96, !PT ;  /* 0x000000061e517212 */ /* 0x000fe400078e962f */
[----:B------:R-:W-:Y:S02]  /*1a550*/  LOP3.LUT R42, R72, R42, R73, 0x96, !PT ;  /* 0x0000002a482a7212 */ /* 0x000fe400078e9649 */
[----:B------:R-:W-:Y:S02]  /*1a560*/  IADD3 R74, P0, P1, R74, R83, R75 ;  /* 0x000000534a4a7210 */ /* 0x000fe4000791e04b */
[----:B------:R-:W-:Y:S02]  /*1a570*/  IADD3 R72, P2, P3, R79, R82, R67 ;  /* 0x000000524f487210 */ /* 0x000fe40007b5e043 */
[----:B------:R-:W-:Y:S02]  /*1a580*/  SHF.L.W.U32.HI R6, R12, 0xd, R5 ;  /* 0x0000000d0c067819 */ /* 0x000fe40000010e05 */
[----:B------:R-:W-:-:S02]  /*1a590*/  SHF.L.W.U32.HI R47, R5, 0x3, R12 ;  /* 0x00000003052f7819 */ /* 0x000fc40000010e0c */
[----:B------:R-:W-:Y:S02]  /*1a5a0*/  SHF.R.U32.HI R86, RZ, 0x6, R12 ;  /* 0x00000006ff567819 */ /* 0x000fe4000001160c */
[C-C-:B------:R-:W-:Y:S02]  /*1a5b0*/  SHF.L.W.U32.HI R30, R29.reuse, 0x1f, R38.reuse ;  /* 0x0000001f1d1e7819 */ /* 0x140fe40000010e26 */
[C-C-:B------:R-:W-:Y:S02]  /*1a5c0*/  SHF.L.W.U32.HI R67, R29.reuse, 0x18, R38.reuse ;  /* 0x000000181d437819 */ /* 0x140fe40000010e26 */
[----:B------:R-:W-:Y:S02]  /*1a5d0*/  SHF.R.U64 R75, R29, 0x7, R38 ;  /* 0x000000071d4b7819 */ /* 0x000fe40000001226 */
[----:B------:R-:W-:Y:S02]  /*1a5e0*/  LOP3.LUT R73, R78, R39, R76, 0xe8, !PT ;  /* 0x000000274e497212 */ /* 0x000fe400078ee84c */
[----:B------:R-:W-:-:S02]  /*1a5f0*/  LOP3.LUT R39, R65, R71, R64, 0xb8, !PT ;  /* 0x0000004741277212 */ /* 0x000fc400078eb840 */
[----:B------:R-:W-:Y:S02]  /*1a600*/  LOP3.LUT R86, R86, R6, R47, 0x96, !PT ;  /* 0x0000000656567212 */ /* 0x000fe400078e962f */
        /* <DEDUP_REMOVED lines=11> */
[----:B------:R-:W-:Y:S02]  /*1a6c0*/  SHF.R.U32.HI R82, RZ, 0x7, R38 ;  /* 0x00000007ff527819 */ /* 0x000fe40000011626 */
[C-C-:B------:R-:W-:Y:S02]  /*1a6d0*/  SHF.L.W.U32.HI R6, R12.reuse, 0x1f, R5.reuse ;  /* 0x0000001f0c067819 */ /* 0x140fe40000010e05 */
[----:B------:R-:W-:Y:S02]  /*1a6e0*/  SHF.L.W.U32.HI R75, R12, 0x18, R5 ;  /* 0x000000180c4b7819 */ /* 0x000fe40000010e05 */
[----:B------:R-:W-:Y:S02]  /*1a6f0*/  SHF.R.U32.HI R81, RZ, 0x7, R12 ;  /* 0x00000007ff517819 */ /* 0x000fe4000001160c */
[----:B------:R-:W-:Y:S01]  /*1a700*/  LOP3.LUT R42, R58, R42, R79, 0x96, !PT ;  /* 0x0000002a3a2a7212 */ /* 0x000fe200078e964f */
[----:B------:R-:W-:Y:S01]  /*1a710*/  IMAD.X R58, R62, 0x1, R73, P0 ;  /* 0x000000013e3a7824 */ /* 0x000fe200000e0649 */
        /* <DEDUP_REMOVED lines=35> */
[C-C-:B------:R-:W-:Y:S02]  /*1a950*/  SHF.L.W.U32.HI R9, R34.reuse, 0xd, R35.reuse ;  /* 0x0000000d22097819 */ /* 0x140fe40000010e23 */
[----:B------:R-:W-:Y:S02]  /*1a960*/  SHF.L.W.U32.HI R8, R35, 0x3, R34 ;  /* 0x0000000323087819 */ /* 0x000fe40000010e22 */
[----:B------:R-:W-:Y:S02]  /*1a970*/  SHF.R.U64 R16, R34, 0x6, R35 ;  /* 0x0000000622107819 */ /* 0x000fe40000001223 */
[----:B------:R-:W-:Y:S01]  /*1a980*/  IADD3.X R61, PT, PT, R12, UR7, R65, P2, P3 ;  /* 0x000000070c3d7c10 */ /* 0x000fe200097e6441 */
[----:B------:R-:W0:Y:S01]  /*1a990*/  LDCU.128 UR4, c[0x3][0x5160] ;  /* 0x00ca2c00ff0477ac */ /* 0x000e220008000c00 */
[----:B------:R-:W-:Y:S02]  /*1a9a0*/  IADD3 R70, P0, PT, R57, R80, RZ ;  /* 0x0000005039467210 */ /* 0x000fe40007f1e0ff */
[----:B------:R-:W-:-:S02]  /*1a9b0*/  LOP3.LUT R9, R16, R9, R8, 0x96, !PT ;  /* 0x0000000910097212 */ /* 0x000fc400078e9608 */
[----:B------:R-:W-:Y:S01]  /*1a9c0*/  SHF.L.W.U32.HI R79, R35, 0xd, R34 ;  /* 0x0000000d234f7819 */ /* 0x000fe20000010e22 */
[----:B------:R-:W-:Y:S01]  /*1a9d0*/  IMAD.X R65, R61, 0x1, R77, P0 ;  /* 0x000000013d417824 */ /* 0x000fe200000e064d */
        /* <DEDUP_REMOVED lines=8> */
[----:B------:R-:W-:Y:S02]  /*1aa60*/  LOP3.LUT R79, R83, R79, R8, 0x96, !PT ;  /* 0x0000004f534f7212 */ /* 0x000fe400078e9608 */
[C-C-:B------:R-:W-:Y:S02]  /*1aa70*/  SHF.L.W.U32.HI R78, R70.reuse, 0x12, R65.reuse ;  /* 0x00000012464e7819 */ /* 0x140fe40000010e41 */
[----:B------:R-:W-:-:S02]  /*1aa80*/  SHF.L.W.U32.HI R81, R70, 0xe, R65 ;  /* 0x0000000e46517819 */ /* 0x000fc40000010e41 */
[----:B------:R-:W-:Y:S02]  /*1aa90*/  SHF.L.W.U32.HI R82, R65, 0x17, R70 ;  /* 0x0000001741527819 */ /* 0x000fe40000010e46 */
        /* <DEDUP_REMOVED lines=14> */
[C-C-:B------:R-:W-:Y:S02]  /*1ab80*/  SHF.L.W.U32.HI R26, R34.reuse, 0x1f, R35.reuse ;  /* 0x0000001f221a7819 */ /* 0x140fe40000010e23 */
[C-C-:B------:R-:W-:Y:S02]  /*1ab90*/  SHF.L.W.U32.HI R37, R34.reuse, 0x18, R35.reuse ;  /* 0x0000001822257819 */ /* 0x140fe40000010e23 */
[----:B------:R-:W-:-:S02]  /*1aba0*/  SHF.R.U64 R66, R34, 0x7, R35 ;  /* 0x0000000722427819 */ /* 0x000fc40000001223 */
[----:B------:R-:W-:Y:S02]  /*1abb0*/  LOP3.LUT R76, R73, R76, R77, 0xe8, !PT ;  /* 0x0000004c494c7212 */ /* 0x000fe400078ee84d */
[----:B------:R-:W-:Y:S02]  /*1abc0*/  IADD3 R69, P2, P3, R81, R78, R69 ;  /* 0x0000004e51457210 */ /* 0x000fe40007b5e045 */
[----:B------:R-:W-:Y:S02]  /*1abd0*/  LOP3.LUT R43, R71, R65, R58, 0xb8, !PT ;  /* 0x00000041472b7212 */ /* 0x000fe400078eb83a */
[----:B------:R-:W-:Y:S02]  /*1abe0*/  LOP3.LUT R26, R66, R26, R37, 0x96, !PT ;  /* 0x0000001a421a7212 */ /* 0x000fe400078e9625 */
[----:B------:R-:W-:Y:S02]  /*1abf0*/  IADD3.X R76, PT, PT, R63, R82, R76, P0, P1 ;  /* 0x000000523f4c7210 */ /* 0x000fe400007e244c */
[----:B------:R-:W-:-:S02]  /*1ac00*/  IADD3.X R78, PT, PT, R16, R43, R64, P2, P3 ;  /* 0x0000002b104e7210 */ /* 0x000fc400017e6440 */
[----:B0-----:R-:W-:Y:S02]  /*1ac10*/  IADD3 R66, P0, P1, R34, UR4, R69 ;  /* 0x0000000422427c10 */ /* 0x001fe4000f91e045 */
[----:B------:R-:W-:Y:S02]  /*1ac20*/  SHF.L.W.U32.HI R8, R13, 0xd, R6 ;  /* 0x0000000d0d087819 */ /* 0x000fe40000010e06 */
[C-C-:B------:R-:W-:Y:S02]  /*1ac30*/  SHF.L.W.U32.HI R31, R6.reuse, 0x3, R13.reuse ;  /* 0x00000003061f7819 */ /* 0x140fe40000010e0d */
[--C-:B------:R-:W-:Y:S02]  /*1ac40*/  SHF.R.U32.HI R86, RZ, 0x6, R13.reuse ;  /* 0x00000006ff567819 */ /* 0x100fe4000001160d */
        /* <DEDUP_REMOVED lines=92> */
[----:B------:R-:W-:-:S02]  /*1b210*/  SHF.L.W.U32.HI R11, R9, 0xd, R8 ;  /* 0x0000000d090b7819 */ /* 0x000fc40000010e08 */
[--C-:B------:R-:W-:Y:S02]  /*1b220*/  SHF.L.W.U32.HI R14, R8, 0x3, R9.reuse ;  /* 0x00000003080e7819 */ /* 0x100fe40000010e09 */
[----:B------:R-:W-:Y:S02]  /*1b230*/  SHF.R.U32.HI R83, RZ, 0x6, R9 ;  /* 0x00000006ff537819 */ /* 0x000fe40000011609 */
        /* <DEDUP_REMOVED lines=54> */
[--C-:B------:R-:W-:Y:S02]  /*1b5a0*/  SHF.L.W.U32.HI R15, R19, 0xd, R40.reuse ;  /* 0x0000000d130f7819 */ /* 0x100fe40000010e28 */
[C---:B------:R-:W-:Y:S01]  /*1b5b0*/  SHF.L.W.U32.HI R10, R40.reuse, 0x3, R19 ;  /* 0x00000003280a7819 */ /* 0x040fe20000010e13 */
[----:B------:R-:W-:Y:S01]  /*1b5c0*/  IMAD.X R73, R61, 0x1, R75, P0 ;  /* 0x000000013d497824 */ /* 0x000fe200000e064b */
[----:B------:R-:W-:Y:S02]  /*1b5d0*/  SHF.R.U64 R17, R19, 0x6, R40 ;  /* 0x0000000613117819 */ /* 0x000fe40000001228 */
        /* <DEDUP_REMOVED lines=30> */
[----:B------:R-:W-:-:S02]  /*1b7c0*/  LOP3.LUT R69, R71, R73, R58, 0xb8, !PT ;  /* 0x0000004947457212 */ /* 0x000fc400078eb83a */
[----:B------:R-:W-:Y:S02]  /*1b7d0*/  IADD3.X R76, PT, PT, R63, R79, R76, P0, P1 ;  /* 0x0000004f3f4c7210 */ /* 0x000fe400007e244c */
[----:B------:R-:W-:Y:S02]  /*1b7e0*/  IADD3.X R63, PT, PT, R28, R69, R64, P2, P3 ;  /* 0x000000451c3f7210 */ /* 0x000fe400017e6440 */
[----:B0-----:R-:W-:Y:S02]  /*1b7f0*/  IADD3 R66, P0, P1, R19, UR4, R66 ;  /* 0x0000000413427c10 */ /* 0x001fe4000f91e042 */
[----:B------:R-:W-:Y:S02]  /*1b800*/  SHF.L.W.U32.HI R10, R14, 0xd, R11 ;  /* 0x0000000d0e0a7819 */ /* 0x000fe40000010e0b */
[--C-:B------:R-:W-:Y:S02]  /*1b810*/  SHF.L.W.U32.HI R17, R11, 0x3, R14.reuse ;  /* 0x000000030b117819 */ /* 0x100fe40000010e0e */
[----:B------:R-:W-:-:S02]  /*1b820*/  SHF.R.U32.HI R86, RZ, 0x6, R14 ;  /* 0x00000006ff567819 */ /* 0x000fc4000001160e */
[C-C-:B------:R-:W-:Y:S02]  /*1b830*/  SHF.L.W.U32.HI R33, R19.reuse, 0x1f, R40.reuse ;  /* 0x0000001f13217819 */ /* 0x140fe40000010e28 */
[C-C-:B------:R-:W-:Y:S02]  /*1b840*/  SHF.L.W.U32.HI R24, R19.reuse, 0x18, R40.reuse ;  /* 0x0000001813187819 */ /* 0x140fe40000010e28 */
[----:B------:R-:W-:Y:S02]  /*1b850*/  SHF.R.U64 R80, R19, 0x7, R40 ;  /* 0x0000000713507819 */ /* 0x000fe40000001228 */
[----:B------:R-:W-:Y:S02]  /*1b860*/  IADD3.X R63, PT, PT, R40, UR5, R63, P0, P1 ;  /* 0x00000005283f7c10 */ /* 0x000fe400087e243f */
[C-C-:B------:R-:W-:Y:S02]  /*1b870*/  SHF.L.W.U32.HI R28, R11.reuse, 0x1f, R14.reuse ;  /* 0x0000001f0b1c7819 */ /* 0x140fe40000010e0e */
[----:B------:R-:W-:-:S02]  /*1b880*/  SHF.L.W.U32.HI R81, R11, 0x18, R14 ;  /* 0x000000180b517819 */ /* 0x000fc40000010e0e */
[----:B------:R-:W-:Y:S02]  /*1b890*/  SHF.R.U64 R64, R11, 0x7, R14 ;  /* 0x000000070b407819 */ /* 0x000fe4000000120e */
[----:B------:R-:W-:Y:S02]  /*1b8a0*/  IADD3 R69, P0, PT, R66, R57, RZ ;  /* 0x0000003942457210 */ /* 0x000fe40007f1e0ff */
[----:B------:R-:W-:Y:S02]  /*1b8b0*/  LOP3.LUT R86, R86, R10, R17, 0x96, !PT ;  /* 0x0000000a56567212 */ /* 0x000fe400078e9611 */
[----:B------:R-:W-:Y:S02]  /*1b8c0*/  LOP3.LUT R33, R80, R33, R24, 0x96, !PT ;  /* 0x0000002150217212 */ /* 0x000fe400078e9618 */
        /* <DEDUP_REMOVED lines=16> */
[----:B------:R-:W-:-:S02]  /*1b9d0*/  IADD3 R53, P4, P5, R50, R47, R4 ;  /* 0x0000002f32357210 */ /* 0x000fc40007d9e004 */
[----:B------:R-:W-:Y:S01]  /*1b9e0*/  LOP3.LUT R82, R79, R49, R80, 0x96, !PT ;  /* 0x000000314f527212 */ /* 0x000fe200078e9650 */
[----:B------:R-:W-:Y:S01]  /*1b9f0*/  IMAD.X R45, R45, 0x1, R56, P0 ;  /* 0x000000012d2d7824 */ /* 0x000fe200000e0638 */
        /* <DEDUP_REMOVED lines=14> */
[----:B------:R-:W-:Y:S02]  /*1bae0*/  IADD3 R68, P2, P3, R82, R81, R68 ;  /* 0x0000005152447210 */ /* 0x000fe40007b5e044 */
        /* <DEDUP_REMOVED lines=12> */
[C-C-:B------:R-:W-:Y:S02]  /*1bbb0*/  SHF.L.W.U32.HI R7, R50.reuse, 0xd, R45.reuse ;  /* 0x0000000d32077819 */ /* 0x140fe40000010e2d */
[----:B------:R-:W-:Y:S01]  /*1bbc0*/  SHF.L.W.U32.HI R4, R45, 0x3, R50 ;  /* 0x000000032d047819 */ /* 0x000fe20000010e32 */
[----:B------:R-:W-:Y:S01]  /*1bbd0*/  IMAD.X R71, R59, 0x1, R80, P0 ;  /* 0x000000013b477824 */ /* 0x000fe200000e0650 */
[----:B------:R-:W-:-:S02]  /*1bbe0*/  SHF.R.U64 R30, R50, 0x6, R45 ;  /* 0x00000006321e7819 */ /* 0x000fc4000000122d */
[----:B------:R-:W-:Y:S02]  /*1bbf0*/  SHF.L.W.U32.HI R82, R45, 0xd, R50 ;  /* 0x0000000d2d527819 */ /* 0x000fe40000010e32 */
[----:B------:R-:W-:Y:S02]  /*1bc00*/  LOP3.LUT R7, R30, R7, R4, 0x96, !PT ;  /* 0x000000071e077212 */ /* 0x000fe400078e9604 */
[--C-:B------:R-:W-:Y:S02]  /*1bc10*/  SHF.L.W.U32.HI R47, R50, 0x3, R45.reuse ;  /* 0x00000003322f7819 */ /* 0x100fe40000010e2d */
[----:B------:R-:W-:Y:S02]  /*1bc20*/  SHF.R.U32.HI R83, RZ, 0x6, R45 ;  /* 0x00000006ff537819 */ /* 0x000fe4000001162d */
[----:B------:R-:W-:Y:S02]  /*1bc30*/  SHF.L.W.U32.HI R4, R10, 0xd, R15 ;  /* 0x0000000d0a047819 */ /* 0x000fe40000010e0f */
[----:B------:R-:W-:-:S02]  /*1bc40*/  SHF.L.W.U32.HI R49, R15, 0x3, R10 ;  /* 0x000000030f317819 */ /* 0x000fc40000010e0a */
[----:B------:R-:W-:Y:S02]  /*1bc50*/  SHF.R.U64 R86, R10, 0x6, R15 ;  /* 0x000000060a567819 */ /* 0x000fe4000000120f */
        /* <DEDUP_REMOVED lines=21> */
[C-C-:B------:R-:W-:Y:S02]  /*1bdb0*/  SHF.L.W.U32.HI R38, R50.reuse, 0x1f, R45.reuse ;  /* 0x0000001f32267819 */ /* 0x140fe40000010e2d */
[----:B------:R-:W-:-:S02]  /*1bdc0*/  SHF.L.W.U32.HI R49, R50, 0x18, R45 ;  /* 0x0000001832317819 */ /* 0x000fc40000010e2d */
[----:B------:R-:W-:Y:S02]  /*1bdd0*/  SHF.R.U64 R72, R50, 0x7, R45 ;  /* 0x0000000732487819 */ /* 0x000fe4000000122d */
[----:B------:R-:W-:Y:S02]  /*1bde0*/  LOP3.LUT R75, R76, R75, R80, 0xe8, !PT ;  /* 0x0000004b4c4b7212 */ /* 0x000fe400078ee850 */
[----:B------:R-:W-:Y:S02]  /*1bdf0*/  IADD3 R67, P2, P3, R79, R78, R67 ;  /* 0x0000004e4f437210 */ /* 0x000fe40007b5e043 */
[----:B------:R-:W-:Y:S02]  /*1be00*/  LOP3.LUT R77, R73, R71, R64, 0xb8, !PT ;  /* 0x00000047494d7212 */ /* 0x000fe400078eb840 */
[----:B------:R-:W-:Y:S02]  /*1be10*/  LOP3.LUT R38, R72, R38, R49, 0x96, !PT ;  /* 0x0000002648267212 */ /* 0x000fe400078e9631 */
[----:B------:R-:W-:-:S02]  /*1be20*/  IADD3.X R75, PT, PT, R62, R84, R75, P0, P1 ;  /* 0x000000543e4b7210 */ /* 0x000fc400007e244b */
[----:B------:R-:W-:Y:S02]  /*1be30*/  IADD3.X R62, PT, PT, R30, R77, R58, P2, P3 ;  /* 0x0000004d1e3e7210 */ /* 0x000fe400017e643a */
[----:B0-----:R-:W-:Y:S02]  /*1be40*/  IADD3 R72, P0, P1, R50, UR4, R67 ;  /* 0x0000000432487c10 */ /* 0x001fe4000f91e043 */
[----:B------:R-:W-:Y:S02]  /*1be50*/  SHF.L.W.U32.HI R4, R15, 0xd, R10 ;  /* 0x0000000d0f047819 */ /* 0x000fe40000010e0a */
[--C-:B------:R-:W-:Y:S02]  /*1be60*/  SHF.L.W.U32.HI R47, R10, 0x3, R15.reuse ;  /* 0x000000030a2f7819 */ /* 0x100fe40000010e0f */
[----:B------:R-:W-:Y:S02]  /*1be70*/  SHF.R.U32.HI R88, RZ, 0x6, R15 ;  /* 0x00000006ff587819 */ /* 0x000fe4000001160f */
        /* <DEDUP_REMOVED lines=16> */
[----:B------:R-:W-:Y:S02]  /*1bf80*/  IADD3 R4, P1, PT, R51, R86, RZ ;  /* 0x0000005633047210 */ /* 0x000fe40007f3e0ff */
[----:B------:R-:W-:Y:S02]  /*1bf90*/  LOP3.LUT R30, R79, R30, R77, 0x96, !PT ;  /* 0x0000001e4f1e7212 */ /* 0x000fe400078e964d */
[C-C-:B------:R-:W-:Y:S02]  /*1bfa0*/  SHF.L.W.U32.HI R51, R67.reuse, 0x12, R58.reuse ;  /* 0x0000001243337819 */ /* 0x140fe40000010e3a */
[----:B------:R-:W-:-:S02]  /*1bfb0*/  SHF.L.W.U32.HI R78, R67, 0xe, R58 ;  /* 0x0000000e434e7819 */ /* 0x000fc40000010e3a */
[----:B------:R-:W-:Y:S01]  /*1bfc0*/  SHF.L.W.U32.HI R77, R58, 0x17, R67 ;  /* 0x000000173a4d7819 */ /* 0x000fe20000010e43 */
[----:B------:R-:W-:Y:S02]  /*1bfd0*/  IMAD.X R41, R41, 0x1, R82, P0 ;  /* 0x0000000129297824 */ /* 0x000fe400000e0652 */
[----:B------:R-:W-:Y:S01]  /*1bfe0*/  IMAD.X R7, R55, 0x1, R88, P1 ;  /* 0x0000000137077824 */ /* 0x000fe200008e0658 */
[----:B------:R-:W-:Y:S02]  /*1bff0*/  IADD3 R55, P4, P5, R36, R26, R5 ;  /* 0x0000001a24377210 */ /* 0x000fe40007d9e005 */
        /* <DEDUP_REMOVED lines=25> */
[----:B------:R-:W-:Y:S01]  /*1c190*/  IADD3.X R61, PT, PT, R15, UR7, R26, P2, P3 ;  /* 0x000000070f3d7c10 */ /* 0x000fe200097e641a */
[----:B------:R-:W0:Y:S01]  /*1c1a0*/  LDCU.128 UR4, c[0x3][0x51a0] ;  /* 0x00ca3400ff0477ac */ /* 0x000e220008000c00 */
[----:B------:R-:W-:-:S02]  /*1c1b0*/  IADD3 R70, P0, PT, R65, R78, RZ ;  /* 0x0000004e41467210 */ /* 0x000fc40007f1e0ff */
[C---:B------:R-:W-:Y:S02]  /*1c1c0*/  SHF.L.W.U32.HI R5, R36.reuse, 0xd, R41 ;  /* 0x0000000d24057819 */ /* 0x040fe40000010e29 */
[--C-:B------:R-:W-:Y:S01]  /*1c1d0*/  SHF.L.W.U32.HI R12, R41, 0x3, R36.reuse ;  /* 0x00000003290c7819 */ /* 0x100fe20000010e24 */
[----:B------:R-:W-:Y:S01]  /*1c1e0*/  IMAD.X R73, R61, 0x1, R51, P0 ;  /* 0x000000013d497824 */ /* 0x000fe200000e0633 */
[C-C-:B------:R-:W-:Y:S02]  /*1c1f0*/  SHF.R.U64 R37, R36.reuse, 0x6, R41.reuse ;  /* 0x0000000624257819 */ /* 0x140fe40000001229 */
[----:B------:R-:W-:Y:S02]  /*1c200*/  SHF.L.W.U32.HI R79, R41, 0xd, R36 ;  /* 0x0000000d294f7819 */ /* 0x000fe40000010e24 */
[----:B------:R-:W-:Y:S02]  /*1c210*/  LOP3.LUT R5, R37, R5, R12, 0x96, !PT ;  /* 0x0000000525057212 */ /* 0x000fe400078e960c */
[----:B------:R-:W-:-:S02]  /*1c220*/  SHF.L.W.U32.HI R12, R36, 0x3, R41 ;  /* 0x00000003240c7819 */ /* 0x000fc40000010e29 */
[----:B------:R-:W-:Y:S02]  /*1c230*/  SHF.R.U32.HI R83, RZ, 0x6, R41 ;  /* 0x00000006ff537819 */ /* 0x000fe40000011629 */
[C-C-:B------:R-:W-:Y:S02]  /*1c240*/  SHF.L.W.U32.HI R77, R70.reuse, 0x12, R73.reuse ;  /* 0x00000012464d7819 */ /* 0x140fe40000010e49 */
[----:B------:R-:W-:Y:S02]  /*1c250*/  SHF.L.W.U32.HI R82, R70, 0xe, R73 ;  /* 0x0000000e46527819 */ /* 0x000fe40000010e49 */
[----:B------:R-:W-:Y:S02]  /*1c260*/  SHF.L.W.U32.HI R81, R73, 0x17, R70 ;  /* 0x0000001749517819 */ /* 0x000fe40000010e46 */
        /* <DEDUP_REMOVED lines=10> */
[--C-:B------:R-:W-:Y:S02]  /*1c310*/  LOP3.LUT R77, R74, R29, R78.reuse, 0xe8, !PT ;  /* 0x0000001d4a4d7212 */ /* 0x100fe400078ee84e */
        /* <DEDUP_REMOVED lines=22> */
[--C-:B------:R-:W-:Y:S02]  /*1c480*/  SHF.L.W.U32.HI R29, R4, 0x3, R7.reuse ;  /* 0x00000003041d7819 */ /* 0x100fe40000010e07 */
[----:B------:R-:W-:Y:S02]  /*1c490*/  SHF.R.U32.HI R87, RZ, 0x6, R7 ;  /* 0x00000006ff577819 */ /* 0x000fe40000011607 */
[----:B------:R-:W-:Y:S02]  /*1c4a0*/  IADD3 R69, P0, PT, R66, R77, RZ ;  /* 0x0000004d42457210 */ /* 0x000fe40007f1e0ff */
[----:B------:R-:W-:Y:S02]  /*1c4b0*/  LOP3.LUT R87, R87, R12, R29, 0x96, !PT ;  /* 0x0000000c57577212 */ /* 0x000fe400078e961d */
[C-C-:B------:R-:W-:Y:S01]  /*1c4c0*/  SHF.L.W.U32.HI R37, R4.reuse, 0x1f, R7.reuse ;  /* 0x0000001f04257819 */ /* 0x140fe20000010e07 */
[----:B------:R-:W-:Y:S01]  /*1c4d0*/  IMAD.X R64, R63, 0x1, R76, P0 ;  /* 0x000000013f407824 */ /* 0x000fe200000e064c */
[----:B------:R-:W-:-:S02]  /*1c4e0*/  SHF.L.W.U32.HI R12, R4, 0x18, R7 ;  /* 0x00000018040c7819 */ /* 0x000fc40000010e07 */
[--C-:B------:R-:W-:Y:S02]  /*1c4f0*/  SHF.R.U64 R80, R4, 0x7, R7.reuse ;  /* 0x0000000704507819 */ /* 0x100fe40000001207 */
[C-C-:B------:R-:W-:Y:S02]  /*1c500*/  SHF.L.W.U32.HI R26, R7.reuse, 0x1f, R4.reuse ;  /* 0x0000001f071a7819 */ /* 0x140fe40000010e04 */
[----:B------:R-:W-:Y:S02]  /*1c510*/  SHF.L.W.U32.HI R81, R7, 0x18, R4 ;  /* 0x0000001807517819 */ /* 0x000fe40000010e04 */
[----:B------:R-:W-:Y:S02]  /*1c520*/  SHF.R.U32.HI R82, RZ, 0x7, R7 ;  /* 0x00000007ff527819 */ /* 0x000fe40000011607 */
[C-C-:B------:R-:W-:Y:S02]  /*1c530*/  SHF.L.W.U32.HI R34, R41.reuse, 0x1f, R36.reuse ;  /* 0x0000001f29227819 */ /* 0x140fe40000010e24 */
[----:B------:R-:W-:-:S02]  /*1c540*/  SHF.L.W.U32.HI R29, R41, 0x18, R36 ;  /* 0x00000018291d7819 */ /* 0x000fc40000010e24 */
[----:B------:R-:W-:Y:S02]  /*1c550*/  SHF.R.U32.HI R83, RZ, 0x7, R41 ;  /* 0x00000007ff537819 */ /* 0x000fe40000011629 */
[----:B------:R-:W-:Y:S02]  /*1c560*/  IADD3 R52, P0, PT, R52, R5, RZ ;  /* 0x0000000534347210 */ /* 0x000fe40007f1e0ff */
[----:B------:R-:W-:Y:S02]  /*1c570*/  LOP3.LUT R37, R80, R37, R12, 0x96, !PT ;  /* 0x0000002550257212 */ /* 0x000fe400078e960c */
[----:B------:R-:W-:Y:S02]  /*1c580*/  LOP3.LUT R26, R82, R26, R81, 0x96, !PT ;  /* 0x0000001a521a7212 */ /* 0x000fe400078e9651 */
[----:B------:R-:W-:Y:S02]  /*1c590*/  IADD3 R5, P1, PT, R48, R85, RZ ;  /* 0x0000005530057210 */ /* 0x000fe40007f3e0ff */
[----:B------:R-:W-:-:S02]  /*1c5a0*/  SHF.L.W.U32.HI R80, R69, 0x12, R64 ;  /* 0x0000001245507819 */ /* 0x000fc40000010e40 */
[----:B------:R-:W-:Y:S02]  /*1c5b0*/  SHF.L.W.U32.HI R81, R69, 0xe, R64 ;  /* 0x0000000e45517819 */ /* 0x000fe40000010e40 */
[----:B------:R-:W-:Y:S02]  /*1c5c0*/  SHF.L.W.U32.HI R82, R64, 0x17, R69 ;  /* 0x0000001740527819 */ /* 0x000fe40000010e45 */
[----:B------:R-:W-:Y:S01]  /*1c5d0*/  LOP3.LUT R34, R83, R34, R29, 0x96, !PT ;  /* 0x0000002253227212 */ /* 0x000fe200078e961d */
[----:B------:R-:W-:Y:S01]  /*1c5e0*/  IMAD.X R29, R22, 0x1, R79, P0 ;  /* 0x00000001161d7824 */ /* 0x000fe200000e064f */
[----:B------:R-:W-:Y:S01]  /*1c5f0*/  IADD3 R48, P4, P5, R52, R23, R6 ;  /* 0x0000001734307210 */ /* 0x000fe20007d9e006 */
[----:B------:R-:W-:Y:S01]  /*1c600*/  IMAD.X R12, R54, 0x1, R87, P1 ;  /* 0x00000001360c7824 */ /* 0x000fe200008e0657 */
        /* <DEDUP_REMOVED lines=21> */
[----:B------:R-:W-:Y:S02]  /*1c760*/  LOP3.LUT R74, R51, R75, R76, 0xe8, !PT ;  /* 0x0000004b334a7212 */ /* 0x000fe400078ee84c */
[----:B------:R-:W-:Y:S02]  /*1c770*/  IADD3 R54, P2, P3, R4, UR6, R81 ;  /* 0x0000000604367c10 */ /* 0x000fe4000fb5e051 */
[----:B------:R-:W-:Y:S02]  /*1c780*/  IADD3.X R31, PT, PT, R12, R18, R31, P0, P1 ;  /* 0x000000120c1f7210 */ /* 0x000fe400007e241f */
[----:B------:R-:W-:Y:S02]  /*1c790*/  IADD3.X R74, PT, PT, R59, R23, R74, P4, P5 ;  /* 0x000000173b4a7210 */ /* 0x000fe400027ea44a */
[----:B------:R-:W-:Y:S01]  /*1c7a0*/  IADD3.X R59, PT, PT, R7, UR7, R22, P2, P3 ;  /* 0x00000007073b7c10 */ /* 0x000fe200097e6416 */
[----:B------:R-:W0:Y:S01]  /*1c7b0*/  LDCU.128 UR4, c[0x3][0x51b0] ;  /* 0x00ca3600ff0477ac */ /* 0x000e220008000c00 */
[----:B------:R-:W-:-:S02]  /*1c7c0*/  IADD3 R68, P0, PT, R54, R79, RZ ;  /* 0x0000004f36447210 */ /* 0x000fc40007f1e0ff */
[C-C-:B------:R-:W-:Y:S02]  /*1c7d0*/  SHF.L.W.U32.HI R13, R52.reuse, 0xd, R29.reuse ;  /* 0x0000000d340d7819 */ /* 0x140fe40000010e1d */
[----:B------:R-:W-:Y:S01]  /*1c7e0*/  SHF.L.W.U32.HI R6, R29, 0x3, R52 ;  /* 0x000000031d067819 */ /* 0x000fe20000010e34 */
        /* <DEDUP_REMOVED lines=26> */
[----:B------:R-:W-:Y:S02]  /*1c990*/  LOP3.LUT R78, R70, R68, R69, 0xb8, !PT ;  /* 0x00000044464e7212 */ /* 0x000fe400078eb845 */
[----:B------:R-:W-:Y:S02]  /*1c9a0*/  LOP3.LUT R60, R60, R46, R75, 0x96, !PT ;  /* 0x0000002e3c3c7212 */ /* 0x000fe400078e964b */
[----:B------:R-:W-:-:S02]  /*1c9b0*/  LOP3.LUT R83, R22, R18, R23, 0x96, !PT ;  /* 0x0000001216537212 */ /* 0x000fc400078e9617 */
[----:B------:R-:W-:Y:S02]  /*1c9c0*/  IADD3 R72, P0, P1, R72, R82, R81 ;  /* 0x0000005248487210 */ /* 0x000fe4000791e051 */
[----:B------:R-:W-:Y:S02]  /*1c9d0*/  LOP3.LUT R75, R76, R51, R74, 0xe8, !PT ;  /* 0x000000334c4b7212 */ /* 0x000fe400078ee84a */
[----:B------:R-:W-:Y:S02]  /*1c9e0*/  IADD3 R81, P2, P3, R80, R78, R67 ;  /* 0x0000004e50517210 */ /* 0x000fe40007b5e043 */
[----:B------:R-:W-:Y:S02]  /*1c9f0*/  LOP3.LUT R51, R73, R71, R64, 0xb8, !PT ;  /* 0x0000004749337212 */ /* 0x000fe400078eb840 */
[----:B------:R-:W-:Y:S02]  /*1ca00*/  SHF.L.W.U32.HI R18, R12, 0xd, R5 ;  /* 0x0000000d0c127819 */ /* 0x000fe40000010e05 */
[----:B------:R-:W-:-:S02]  /*1ca10*/  SHF.L.W.U32.HI R23, R5, 0x3, R12 ;  /* 0x0000000305177819 */ /* 0x000fc40000010e0c */
[----:B------:R-:W-:Y:S02]  /*1ca20*/  SHF.R.U32.HI R85, RZ, 0x6, R12 ;  /* 0x00000006ff557819 */ /* 0x000fe4000001160c */
[C-C-:B------:R-:W-:Y:S02]  /*1ca30*/  SHF.L.W.U32.HI R22, R52.reuse, 0x1f, R29.reuse ;  /* 0x0000001f34167819 */ /* 0x140fe40000010e1d */
[C-C-:B------:R-:W-:Y:S02]  /*1ca40*/  SHF.L.W.U32.HI R67, R52.reuse, 0x18, R29.reuse ;  /* 0x0000001834437819 */ /* 0x140fe40000010e1d */
[----:B------:R-:W-:Y:S02]  /*1ca50*/  SHF.R.U64 R46, R52, 0x7, R29 ;  /* 0x00000007342e7819 */ /* 0x000fe4000000121d */
[----:B------:R-:W-:Y:S02]  /*1ca60*/  IADD3.X R75, PT, PT, R62, R83, R75, P0, P1 ;  /* 0x000000533e4b7210 */ /* 0x000fe400007e244b */
[----:B------:R-:W-:-:S02]  /*1ca70*/  IADD3.X R60, PT, PT, R60, R51, R58, P2, P3 ;  /* 0x000000333c3c7210 */ /* 0x000fc400017e643a */
[----:B0-----:R-:W-:Y:S02]  /*1ca80*/  IADD3 R62, P0, P1, R52, UR4, R81 ;  /* 0x00000004343e7c10 */ /* 0x001fe4000f91e051 */
[----:B------:R-:W-:Y:S02]  /*1ca90*/  LOP3.LUT R85, R85, R18, R23, 0x96, !PT ;  /* 0x0000001255557212 */ /* 0x000fe400078e9617 */
[----:B------:R-:W-:Y:S02]  /*1caa0*/  LOP3.LUT R23, R46, R22, R67, 0x96, !PT ;  /* 0x000000162e177212 */ /* 0x000fe400078e9643 */
[C-C-:B------:R-:W-:Y:S02]  /*1cab0*/  SHF.L.W.U32.HI R22, R29.reuse, 0x1f, R52.reuse ;  /* 0x0000001f1d167819 */ /* 0x140fe40000010e34 */
[----:B------:R-:W-:Y:S02]  /*1cac0*/  SHF.L.W.U32.HI R51, R29, 0x18, R52 ;  /* 0x000000181d337819 */ /* 0x000fe40000010e34 */
[----:B------:R-:W-:-:S02]  /*1cad0*/  SHF.R.U32.HI R80, RZ, 0x7, R29 ;  /* 0x00000007ff507819 */ /* 0x000fc4000001161d */
[----:B------:R-:W-:Y:S02]  /*1cae0*/  IADD3.X R60, PT, PT, R29, UR5, R60, P0, P1 ;  /* 0x000000051d3c7c10 */ /* 0x000fe400087e243c */
[C-C-:B------:R-:W-:Y:S02]  /*1caf0*/  SHF.L.W.U32.HI R46, R5.reuse, 0x1f, R12.reuse ;  /* 0x0000001f052e7819 */ /* 0x140fe40000010e0c */
[C-C-:B------:R-:W-:Y:S02]  /*1cb00*/  SHF.L.W.U32.HI R83, R5.reuse, 0x18, R12.reuse ;  /* 0x0000001805537819 */ /* 0x140fe40000010e0c */
[----:B------:R-:W-:Y:S02]  /*1cb10*/  SHF.R.U64 R58, R5, 0x7, R12 ;  /* 0x00000007053a7819 */ /* 0x000fe4000000120c */
[----:B------:R-:W-:Y:S02]  /*1cb20*/  IADD3 R67, P0, PT, R62, R72, RZ ;  /* 0x000000483e437210 */ /* 0x000fe40007f1e0ff */
[----:B------:R-:W-:-:S02]  /*1cb30*/  LOP3.LUT R22, R80, R22, R51, 0x96, !PT ;  /* 0x0000001650167212 */ /* 0x000fc400078e9633 */
[----:B------:R-:W-:Y:S01]  /*1cb40*/  LOP3.LUT R51, R58, R46, R83, 0x96, !PT ;  /* 0x0000002e3a337212 */ /* 0x000fe200078e9653 */
[----:B------:R-:W-:Y:S01]  /*1cb50*/  IMAD.X R58, R60, 0x1, R75, P0 ;  /* 0x000000013c3a7824 */ /* 0x000fe200000e064b */
[C-C-:B------:R-:W-:Y:S02]  /*1cb60*/  SHF.L.W.U32.HI R18, R12.reuse, 0x1f, R5.reuse ;  /* 0x0000001f0c127819 */ /* 0x140fe40000010e05 */
[----:B------:R-:W-:Y:S02]  /*1cb70*/  SHF.L.W.U32.HI R81, R12, 0x18, R5 ;  /* 0x000000180c517819 */ /* 0x000fe40000010e05 */
[----:B------:R-:W-:Y:S02]  /*1cb80*/  SHF.R.U32.HI R78, RZ, 0x7, R12 ;  /* 0x00000007ff4e7819 */ /* 0x000fe4000001160c */
[----:B------:R-:W-:Y:S02]  /*1cb90*/  IADD3 R32, P0, PT, R32, R13, RZ ;  /* 0x0000000d20207210 */ /* 0x000fe40007f1e0ff */
[----:B------:R-:W-:-:S02]  /*1cba0*/  LOP3.LUT R18, R78, R18, R81, 0x96, !PT ;  /* 0x000000124e127212 */ /* 0x000fc400078e9651 */
        /* <DEDUP_REMOVED lines=8> */
[C-C-:B------:R-:W-:Y:S02]  /*1cc30*/  SHF.L.W.U32.HI R56, R58.reuse, 0x12, R67.reuse ;  /* 0x000000123a387819 */ /* 0x140fe40000010e43 */
[----:B------:R-:W-:Y:S02]  /*1cc40*/  SHF.L.W.U32.HI R81, R58, 0xe, R67 ;  /* 0x0000000e3a517819 */ /* 0x000fe40000010e43 */
[----:B------:R-:W-:Y:S02]  /*1cc50*/  SHF.L.W.U32.HI R78, R67, 0x17, R58 ;  /* 0x00000017434e7819 */ /* 0x000fe40000010e3a */
[----:B------:R-:W-:Y:S02]  /*1cc60*/  SHF.L.W.U32.HI R8, R72, 0x4, R75 ;  /* 0x0000000448087819 */ /* 0x000fe40000010e4b */
[C-C-:B------:R-:W-:Y:S02]  /*1cc70*/  SHF.L.W.U32.HI R53, R75.reuse, 0x1e, R72.reuse ;  /* 0x0000001e4b357819 */ /* 0x140fe40000010e48 */
[----:B------:R-:W-:-:S02]  /*1cc80*/  SHF.L.W.U32.HI R46, R75, 0x19, R72 ;  /* 0x000000194b2e7819 */ /* 0x000fc40000010e48 */
[----:B------:R-:W-:Y:S02]  /*1cc90*/  LOP3.LUT R83, R69, R67, R68, 0xb8, !PT ;  /* 0x0000004345537212 */ /* 0x000fe400078eb844 */
[----:B------:R-:W-:Y:S02]  /*1cca0*/  LOP3.LUT R78, R78, R56, R81, 0x96, !PT ;  /* 0x000000384e4e7212 */ /* 0x000fe400078e9651 */
        /* <DEDUP_REMOVED lines=10> */
[----:B------:R-:W-:Y:S02]  /*1cd50*/  IADD3.X R73, PT, PT, R78, R70, R73, P2, P3 ;  /* 0x000000464e497210 */ /* 0x000fe400017e6449 */
[----:B------:R-:W-:Y:S02]  /*1cd60*/  IADD3 R53, P4, P5, R65, R82, R80 ;  /* 0x0000005241357210 */ /* 0x000fe40007d9e050 */
        /* <DEDUP_REMOVED lines=9> */
[--C-:B------:R-:W-:Y:S01]  /*1ce00*/  SHF.R.U64 R9, R32, 0x6, R27.reuse ;  /* 0x0000000620097819 */ /* 0x100fe2000000121b */
[----:B------:R-:W-:Y:S01]  /*1ce10*/  IMAD.X R65, R61, 0x1, R78, P0 ;  /* 0x000000013d417824 */ /* 0x000fe200000e064e */
[----:B------:R-:W-:-:S02]  /*1ce20*/  SHF.R.U32.HI R83, RZ, 0x6, R27 ;  /* 0x00000006ff537819 */ /* 0x000fc4000001161b */
[----:B------:R-:W-:Y:S02]  /*1ce30*/  LOP3.LUT R77, R9, R77, R8, 0x96, !PT ;  /* 0x0000004d094d7212 */ /* 0x000fe400078e9608 */
        /* <DEDUP_REMOVED lines=37> */
[--C-:B------:R-:W-:Y:S02]  /*1d090*/  SHF.L.W.U32.HI R24, R13, 0x3, R6.reuse ;  /* 0x000000030d187819 */ /* 0x100fe40000010e06 */
[----:B------:R-:W-:Y:S02]  /*1d0a0*/  SHF.R.U32.HI R86, RZ, 0x6, R6 ;  /* 0x00000006ff567819 */ /* 0x000fe40000011606 */
        /* <DEDUP_REMOVED lines=54> */
[C---:B------:R-:W-:Y:S01]  /*1d410*/  SHF.R.U64 R71, R42.reuse, 0x6, R39 ;  /* 0x000000062a477819 */ /* 0x040fe20000001227 */
[----:B------:R-:W-:Y:S01]  /*1d420*/  IMAD.X R59, R57, 0x1, R75, P0 ;  /* 0x00000001393b7824 */ /* 0x000fe200000e064b */
[----:B------:R-:W-:-:S02]  /*1d430*/  SHF.L.W.U32.HI R14, R42, 0x3, R39 ;  /* 0x000000032a0e7819 */ /* 0x000fc40000010e27 */
[----:B------:R-:W-:Y:S02]  /*1d440*/  LOP3.LUT R80, R71, R80, R11, 0x96, !PT ;  /* 0x0000005047507212 */ /* 0x000fe400078e960b */
[----:B------:R-:W-:Y:S02]  /*1d450*/  SHF.L.W.U32.HI R11, R39, 0xd, R42 ;  /* 0x0000000d270b7819 */ /* 0x000fe40000010e2a */
        /* <DEDUP_REMOVED lines=26> */
[C-C-:B------:R-:W-:Y:S02]  /*1d600*/  SHF.L.W.U32.HI R50, R42.reuse, 0x1f, R39.reuse ;  /* 0x0000001f2a327819 */ /* 0x140fe40000010e27 */
[----:B------:R-:W-:-:S02]  /*1d610*/  SHF.L.W.U32.HI R53, R42, 0x18, R39 ;  /* 0x000000182a357819 */ /* 0x000fc40000010e27 */
[----:B------:R-:W-:Y:S02]  /*1d620*/  SHF.R.U64 R72, R42, 0x7, R39 ;  /* 0x000000072a487819 */ /* 0x000fe40000001227 */
[----:B------:R-:W-:Y:S02]  /*1d630*/  LOP3.LUT R79, R74, R78, R75, 0xe8, !PT ;  /* 0x0000004e4a4f7212 */ /* 0x000fe400078ee84b */
        /* <DEDUP_REMOVED lines=137> */
[----:B------:R-:W-:Y:S02]  /*1ded0*/  LOP3.LUT R83, R75, R4, R31, 0x96, !PT ;  /* 0x000000044b537212 */ /* 0x000fe400078e961f */
[----:B------:R-:W-:Y:S02]  /*1dee0*/  IADD3 R51, P0, P1, R33, R51, R52 ;  /* 0x0000003321337210 */ /* 0x000fe4000791e034 */
[----:B------:R-:W-:Y:S02]  /*1def0*/  IADD3 R81, P2, P3, R82, R81, R68 ;  /* 0x0000005152517210 */ /* 0x000fe40007b5e044 */
[----:B------:R-:W-:-:S02]  /*1df00*/  LOP3.LUT R75, R78, R71, R73, 0xe8, !PT ;  /* 0x000000474e4b7212 */ /* 0x000fc400078ee849 */
[----:B------:R-:W-:Y:S02]  /*1df10*/  LOP3.LUT R76, R80, R76, R79, 0x96, !PT ;  /* 0x0000004c504c7212 */ /* 0x000fe400078e964f */
[----:B------:R-:W-:Y:S02]  /*1df20*/  SHF.L.W.U32.HI R4, R74, 0x4, R73 ;  /* 0x000000044a047819 */ /* 0x000fe40000010e49 */
[C-C-:B------:R-:W-:Y:S02]  /*1df30*/  SHF.L.W.U32.HI R31, R73.reuse, 0x1e, R74.reuse ;  /* 0x0000001e491f7819 */ /* 0x140fe40000010e4a */
[----:B------:R-:W-:Y:S02]  /*1df40*/  SHF.L.W.U32.HI R52, R73, 0x19, R74 ;  /* 0x0000001949347819 */ /* 0x000fe40000010e4a */
[----:B------:R-:W-:Y:S02]  /*1df50*/  LOP3.LUT R68, R58, R64, R65, 0xb8, !PT ;  /* 0x000000403a447212 */ /* 0x000fe400078eb841 */
[----:B------:R-:W-:-:S02]  /*1df60*/  IADD3.X R22, PT, PT, R36, R22, R7, P4, P5 ;  /* 0x0000001624167210 */ /* 0x000fc400027ea407 */
[----:B------:R-:W-:Y:S02]  /*1df70*/  IADD3 R75, P4, P5, R54, R83, R75 ;  /* 0x00000053364b7210 */ /* 0x000fe40007d9e04b */
[----:B------:R-:W-:Y:S02]  /*1df80*/  LOP3.LUT R52, R52, R4, R31, 0x96, !PT ;  /* 0x0000000434347212 */ /* 0x000fe400078e961f */
        /* <DEDUP_REMOVED lines=8> */
[C---:B------:R-:W-:Y:S02]  /*1e010*/  SHF.L.W.U32.HI R79, R25.reuse, 0xd, R36 ;  /* 0x0000000d194f7819 */ /* 0x040fe40000010e24 */
        /* <DEDUP_REMOVED lines=13> */
[C-C-:B------:R-:W-:Y:S02]  /*1e0f0*/  SHF.L.W.U32.HI R76, R68.reuse, 0x12, R57.reuse ;  /* 0x00000012444c7819 */ /* 0x140fe40000010e39 */
[----:B------:R-:W-:-:S02]  /*1e100*/  SHF.L.W.U32.HI R81, R68, 0xe, R57 ;  /* 0x0000000e44517819 */ /* 0x000fc40000010e39 */
[--C-:B------:R-:W-:Y:S02]  /*1e110*/  SHF.L.W.U32.HI R82, R57, 0x17, R68.reuse ;  /* 0x0000001739527819 */ /* 0x100fe40000010e44 */
[----:B------:R-:W-:Y:S02]  /*1e120*/  LOP3.LUT R84, R71, R52, R59, 0x96, !PT ;  /* 0x0000003447547212 */ /* 0x000fe400078e963b */
[----:B------:R-:W-:Y:S02]  /*1e130*/  LOP3.LUT R80, R83, R80, R7, 0x96, !PT ;  /* 0x0000005053507212 */ /* 0x000fe400078e9607 */
[----:B------:R-:W-:Y:S02]  /*1e140*/  LOP3.LUT R85, R85, R4, R29, 0x96, !PT ;  /* 0x0000000455557212 */ /* 0x000fe400078e961d */
[C-C-:B------:R-:W-:Y:S02]  /*1e150*/  SHF.L.W.U32.HI R52, R57.reuse, 0x12, R68.reuse ;  /* 0x0000001239347819 */ /* 0x140fe40000010e44 */
[----:B------:R-:W-:-:S02]  /*1e160*/  SHF.L.W.U32.HI R59, R57, 0xe, R68 ;  /* 0x0000000e393b7819 */ /* 0x000fc40000010e44 */
[----:B------:R-:W-:Y:S02]  /*1e170*/  SHF.L.W.U32.HI R71, R68, 0x17, R57 ;  /* 0x0000001744477819 */ /* 0x000fe40000010e39 */
[----:B------:R-:W-:Y:S02]  /*1e180*/  LOP3.LUT R81, R82, R76, R81, 0x96, !PT ;  /* 0x0000004c52517212 */ /* 0x000fe400078e9651 */
[--C-:B------:R-:W-:Y:S02]  /*1e190*/  LOP3.LUT R83, R73, R78, R75.reuse, 0xe8, !PT ;  /* 0x0000004e49537212 */ /* 0x100fe400078ee84b */
[----:B------:R-:W-:Y:S02]  /*1e1a0*/  SHF.L.W.U32.HI R4, R72, 0x4, R75 ;  /* 0x0000000448047819 */ /* 0x000fe40000010e4b */
[C-C-:B------:R-:W-:Y:S02]  /*1e1b0*/  SHF.L.W.U32.HI R7, R75.reuse, 0x1e, R72.reuse ;  /* 0x0000001e4b077819 */ /* 0x140fe40000010e48 */
[----:B------:R-:W-:-:S02]  /*1e1c0*/  SHF.L.W.U32.HI R29, R75, 0x19, R72 ;  /* 0x000000194b1d7819 */ /* 0x000fc40000010e48 */
[----:B------:R-:W-:Y:S02]  /*1e1d0*/  LOP3.LUT R76, R70, R68, R69, 0xb8, !PT ;  /* 0x00000044464c7212 */ /* 0x000fe400078eb845 */
[----:B------:R-:W-:Y:S02]  /*1e1e0*/  LOP3.LUT R78, R71, R52, R59, 0x96, !PT ;  /* 0x00000034474e7212 */ /* 0x000fe400078e963b */
[----:B------:R-:W-:Y:S02]  /*1e1f0*/  LOP3.LUT R82, R29, R4, R7, 0x96, !PT ;  /* 0x000000041d527212 */ /* 0x000fe400078e9607 */
[----:B------:R-:W-:Y:S02]  /*1e200*/  IADD3 R62, P0, P1, R62, R84, R83 ;  /* 0x000000543e3e7210 */ /* 0x000fe4000791e053 */
        /* <DEDUP_REMOVED lines=40> */
[----:B------:R-:W-:-:S02]  /*1e490*/  SHF.L.W.U32.HI R78, R58, 0x12, R67 ;  /* 0x000000123a4e7819 */ /* 0x000fc40000010e43 */
[----:B------:R-:W-:Y:S02]  /*1e4a0*/  SHF.L.W.U32.HI R79, R58, 0xe, R67 ;  /* 0x0000000e3a4f7819 */ /* 0x000fe40000010e43 */
[----:B------:R-:W-:Y:S02]  /*1e4b0*/  SHF.L.W.U32.HI R80, R67, 0x17, R58 ;  /* 0x0000001743507819 */ /* 0x000fe40000010e3a */
[----:B------:R-:W-:Y:S01]  /*1e4c0*/  LOP3.LUT R81, R69, R67, R68, 0xb8, !PT ;  /* 0x0000004345517212 */ /* 0x000fe200078eb844 */
[----:B------:R-:W-:Y:S01]  /*1e4d0*/  IMAD.X R47, R47, 0x1, R84, P1 ;  /* 0x000000012f2f7824 */ /* 0x000fe200008e0654 */
[----:B------:R-:W-:Y:S02]  /*1e4e0*/  IADD3 R19, P0, P1, R38, R19, R32 ;  /* 0x0000001326137210 */ /* 0x000fe4000791e020 */
        /* <DEDUP_REMOVED lines=8> */
[----:B------:R-:W-:Y:S02]  /*1e570*/  IADD3.X R9, PT, PT, R77, R9, R12, P4, P5 ;  /* 0x000000094d097210 */ /* 0x000fe400027ea40c */
        /* <DEDUP_REMOVED lines=10> */
[----:B------:R-:W-:-:S03]  /*1e620*/  SHF.L.W.U32.HI R5, R76, 0xd, R77 ;  /* 0x0000000d4c057819 */ /* 0x000fc60000010e4d */
[----:B------:R-:W-:Y:S01]  /*1e630*/  IMAD.X R17, R27, 0x1, R56, P0 ;  /* 0x000000011b117824 */ /* 0x000fe200000e0638 */
[----:B------:R-:W-:Y:S02]  /*1e640*/  SHF.L.W.U32.HI R12, R77, 0x3, R76 ;  /* 0x000000034d0c7819 */ /* 0x000fe40000010e4c */
[----:B------:R-:W-:Y:S02]  /*1e650*/  SHF.R.U64 R86, R76, 0x6, R77 ;  /* 0x000000064c567819 */ /* 0x000fe4000000124d */
[C-C-:B------:R-:W-:Y:S02]  /*1e660*/  SHF.L.W.U32.HI R65, R38.reuse, 0xd, R47.reuse ;  /* 0x0000000d26417819 */ /* 0x140fe40000010e2f */
[----:B------:R-:W-:Y:S02]  /*1e670*/  SHF.L.W.U32.HI R74, R47, 0x3, R38 ;  /* 0x000000032f4a7819 */ /* 0x000fe40000010e26 */
[----:B------:R-:W-:Y:S02]  /*1e680*/  SHF.R.U64 R84, R38, 0x6, R47 ;  /* 0x0000000626547819 */ /* 0x000fe4000000122f */
[----:B------:R-:W-:-:S02]  /*1e690*/  SHF.L.W.U32.HI R78, R32, 0x12, R17 ;  /* 0x00000012204e7819 */ /* 0x000fc40000010e11 */
[----:B------:R-:W-:Y:S02]  /*1e6a0*/  SHF.L.W.U32.HI R79, R32, 0xe, R17 ;  /* 0x0000000e204f7819 */ /* 0x000fe40000010e11 */
[----:B------:R-:W-:Y:S02]  /*1e6b0*/  SHF.L.W.U32.HI R80, R17, 0x17, R32 ;  /* 0x0000001711507819 */ /* 0x000fe40000010e20 */
[----:B------:R-:W-:Y:S02]  /*1e6c0*/  LOP3.LUT R86, R86, R5, R12, 0x96, !PT ;  /* 0x0000000556567212 */ /* 0x000fe400078e960c */
[----:B------:R-:W-:Y:S02]  /*1e6d0*/  SHF.L.W.U32.HI R5, R77, 0xd, R76 ;  /* 0x0000000d4d057819 */ /* 0x000fe40000010e4c */
[--C-:B------:R-:W-:Y:S02]  /*1e6e0*/  SHF.L.W.U32.HI R12, R76, 0x3, R77.reuse ;  /* 0x000000034c0c7819 */ /* 0x100fe40000010e4d */
[----:B------:R-:W-:-:S02]  /*1e6f0*/  SHF.R.U32.HI R85, RZ, 0x6, R77 ;  /* 0x00000006ff557819 */ /* 0x000fc4000001164d */
[----:B------:R-:W-:Y:S02]  /*1e700*/  SHF.L.W.U32.HI R61, R47, 0xd, R38 ;  /* 0x0000000d2f3d7819 */ /* 0x000fe40000010e26 */
[--C-:B------:R-:W-:Y:S02]  /*1e710*/  SHF.L.W.U32.HI R70, R38, 0x3, R47.reuse ;  /* 0x0000000326467819 */ /* 0x100fe40000010e2f */
[----:B------:R-:W-:Y:S02]  /*1e720*/  SHF.R.U32.HI R83, RZ, 0x6, R47 ;  /* 0x00000006ff537819 */ /* 0x000fe4000001162f */
[----:B------:R-:W-:Y:S02]  /*1e730*/  LOP3.LUT R84, R84, R65, R74, 0x96, !PT ;  /* 0x0000004154547212 */ /* 0x000fe400078e964a */
[----:B------:R-:W-:Y:S02]  /*1e740*/  LOP3.LUT R81, R80, R78, R79, 0x96, !PT ;  /* 0x0000004e50517212 */ /* 0x000fe400078e964f */
[----:B------:R-:W-:-:S02]  /*1e750*/  SHF.L.W.U32.HI R74, R17, 0x12, R32 ;  /* 0x00000012114a7819 */ /* 0x000fc40000010e20 */
[----:B------:R-:W-:Y:S02]  /*1e760*/  SHF.L.W.U32.HI R79, R17, 0xe, R32 ;  /* 0x0000000e114f7819 */ /* 0x000fe40000010e20 */
[----:B------:R-:W-:Y:S02]  /*1e770*/  SHF.L.W.U32.HI R78, R32, 0x17, R17 ;  /* 0x00000017204e7819 */ /* 0x000fe40000010e11 */
[----:B------:R-:W-:Y:S02]  /*1e780*/  LOP3.LUT R85, R85, R5, R12, 0x96, !PT ;  /* 0x0000000555557212 */ /* 0x000fe400078e960c */
[----:B------:R-:W-:Y:S02]  /*1e790*/  LOP3.LUT R83, R83, R61, R70, 0x96, !PT ;  /* 0x0000003d53537212 */ /* 0x000fe400078e9646 */
[C-C-:B------:R-:W-:Y:S02]  /*1e7a0*/  SHF.L.W.U32.HI R12, R76.reuse, 0x1f, R77.reuse ;  /* 0x0000001f4c0c7819 */ /* 0x140fe40000010e4d */
[----:B------:R-:W-:-:S02]  /*1e7b0*/  SHF.L.W.U32.HI R5, R76, 0x18, R77 ;  /* 0x000000184c057819 */ /* 0x000fc40000010e4d */
[----:B------:R-:W-:Y:S02]  /*1e7c0*/  SHF.R.U64 R82, R76, 0x7, R77 ;  /* 0x000000074c527819 */ /* 0x000fe4000000124d */
[----:B------:R-:W-:Y:S02]  /*1e7d0*/  LOP3.LUT R80, R68, R32, R67, 0xb8, !PT ;  /* 0x0000002044507212 */ /* 0x000fe400078eb843 */
        /* <DEDUP_REMOVED lines=8> */
[----:B------:R-:W-:Y:S02]  /*1e860*/  LOP3.LUT R82, R65, R61, R70, 0x96, !PT ;  /* 0x0000003d41527212 */ /* 0x000fe400078e9646 */
[----:B------:R-:W-:-:S02]  /*1e870*/  SHF.L.W.U32.HI R5, R56, 0x4, R73 ;  /* 0x0000000438057819 */ /* 0x000fc40000010e49 */
[C-C-:B------:R-:W-:Y:S02]  /*1e880*/  SHF.L.W.U32.HI R70, R73.reuse, 0x1e, R56.reuse ;  /* 0x0000001e49467819 */ /* 0x140fe40000010e38 */
[----:B------:R-:W-:Y:S02]  /*1e890*/  SHF.L.W.U32.HI R61, R73, 0x19, R56 ;  /* 0x00000019493d7819 */ /* 0x000fe40000010e38 */
[----:B------:R-:W-:Y:S02]  /*1e8a0*/  IADD3 R65, P0, PT, R49, R86, RZ ;  /* 0x0000005631417210 */ /* 0x000fe40007f1e0ff */
[----:B------:R-:W-:Y:S02]  /*1e8b0*/  IADD3.X R64, PT, PT, R74, R75, R64, P3, P4 ;  /* 0x0000004b4a407210 */ /* 0x000fe40001fe8440 */
[----:B0-----:R-:W-:Y:S02]  /*1e8c0*/  IADD3 R49, P4, P5, R76, UR4, R69 ;  /* 0x000000044c317c10 */ /* 0x001fe4000fd9e045 */
[----:B------:R-:W-:-:S02]  /*1e8d0*/  LOP3.LUT R5, R61, R5, R70, 0x96, !PT ;  /* 0x000000053d057212 */ /* 0x000fc400078e9646 */
[----:B------:R-:W-:Y:S02]  /*1e8e0*/  IADD3 R66, P2, P1, R66, R82, R79 ;  /* 0x0000005242427210 */ /* 0x000fe4000795e04f */
[----:B------:R-:W-:Y:S01]  /*1e8f0*/  LOP3.LUT R72, R71, R72, R56, 0xe8, !PT ;  /* 0x0000004847487212 */ /* 0x000fe200078ee838 */
[----:B------:R-:W-:Y:S01]  /*1e900*/  IMAD.X R70, R30, 0x1, R85, P0 ;  /* 0x000000011e467824 */ /* 0x000fe200000e0655 */
[----:B------:R-:W-:Y:S02]  /*1e910*/  IADD3 R61, P3, PT, R35, R84, RZ ;  /* 0x00000054233d7210 */ /* 0x000fe40007f7e0ff */
[----:B------:R-:W-:Y:S02]  /*1e920*/  IADD3.X R30, PT, PT, R77, UR5, R64, P4, P5 ;  /* 0x000000054d1e7c10 */ /* 0x000fe4000a7ea440 */
[----:B------:R-:W-:Y:S02]  /*1e930*/  IADD3.X R63, PT, PT, R63, R5, R72, P2, P1 ;  /* 0x000000053f3f7210 */ /* 0x000fe400017e2448 */
[----:B------:R-:W-:Y:S01]  /*1e940*/  IADD3 R35, P4, PT, R49, R66, RZ ;  /* 0x0000004231237210 */ /* 0x000fe20007f9e0ff */
[----:B------:R-:W-:Y:S01]  /*1e950*/  IMAD.X R64, R34, 0x1, R83, P3 ;  /* 0x0000000122407824 */ /* 0x000fe200018e0653 */
[----:B------:R-:W-:-:S03]  /*1e960*/  SHF.L.W.U32.HI R5, R77, 0x1f, R76 ;  /* 0x0000001f4d057819 */ /* 0x000fc60000010e4c */
[----:B------:R-:W-:Y:S01]  /*1e970*/  IMAD.X R34, R30, 0x1, R63, P4 ;  /* 0x000000011e227824 */ /* 0x000fe200020e063f */
[----:B------:R-:W-:Y:S02]  /*1e980*/  SHF.L.W.U32.HI R76, R77, 0x18, R76 ;  /* 0x000000184d4c7819 */ /* 0x000fe40000010e4c */
[----:B------:R-:W-:Y:S02]  /*1e990*/  IADD3 R50, P0, P1, R65, R50, R13 ;  /* 0x0000003241327210 */ /* 0x000fe4000791e00d */
[----:B------:R-:W-:Y:S02]  /*1e9a0*/  IADD3 R53, P2, P3, R61, R53, R42 ;  /* 0x000000353d357210 */ /* 0x000fe40007b5e02a */
[----:B------:R-:W-:Y:S02]  /*1e9b0*/  SHF.R.U32.HI R77, RZ, 0x7, R77 ;  /* 0x00000007ff4d7819 */ /* 0x000fe4000001164d */
[C-C-:B------:R-:W-:Y:S02]  /*1e9c0*/  SHF.L.W.U32.HI R13, R35.reuse, 0x12, R34.reuse ;  /* 0x00000012230d7819 */ /* 0x140fe40000010e22 */
[----:B------:R-:W-:-:S02]  /*1e9d0*/  SHF.L.W.U32.HI R42, R35, 0xe, R34 ;  /* 0x0000000e232a7819 */ /* 0x000fc40000010e22 */
[----:B------:R-:W-:Y:S02]  /*1e9e0*/  SHF.L.W.U32.HI R69, R34, 0x17, R35 ;  /* 0x0000001722457819 */ /* 0x000fe40000010e23 */
[----:B------:R-:W-:Y:S02]  /*1e9f0*/  LOP3.LUT R5, R77, R5, R76, 0x96, !PT ;  /* 0x000000054d057212 */ /* 0x000fe400078e964c */
[----:B------:R-:W-:Y:S02]  /*1ea00*/  IADD3.X R14, PT, PT, R64, R14, R39, P2, P3 ;  /* 0x0000000e400e7210 */ /* 0x000fe400017e6427 */
        /* <DEDUP_REMOVED lines=9> */
[C-C-:B------:R-:W-:Y:S02]  /*1eaa0*/  SHF.L.W.U32.HI R6, R65.reuse, 0xd, R70.reuse ;  /* 0x0000000d41067819 */ /* 0x140fe40000010e46 */
[----:B------:R-:W-:Y:S02]  /*1eab0*/  SHF.L.W.U32.HI R13, R70, 0x3, R65 ;  /* 0x00000003460d7819 */ /* 0x000fe40000010e41 */
[----:B------:R-:W-:Y:S02]  /*1eac0*/  SHF.R.U64 R78, R65, 0x6, R70 ;  /* 0x00000006414e7819 */ /* 0x000fe40000001246 */
        /* <DEDUP_REMOVED lines=8> */
[----:B------:R-:W-:-:S02]  /*1eb50*/  SHF.L.W.U32.HI R6, R70, 0xd, R65 ;  /* 0x0000000d46067819 */ /* 0x000fc40000010e41 */
[--C-:B------:R-:W-:Y:S02]  /*1eb60*/  SHF.L.W.U32.HI R13, R65, 0x3, R70.reuse ;  /* 0x00000003410d7819 */ /* 0x100fe40000010e46 */
[----:B------:R-:W-:Y:S02]  /*1eb70*/  SHF.R.U32.HI R77, RZ, 0x6, R70 ;  /* 0x00000006ff4d7819 */ /* 0x000fe40000011646 */
[----:B------:R-:W-:Y:S02]  /*1eb80*/  LOP3.LUT R62, R58, R34, R17, 0xb8, !PT ;  /* 0x000000223a3e7212 */ /* 0x000fe400078eb811 */
[----:B------:R-:W-:Y:S02]  /*1eb90*/  LOP3.LUT R39, R68, R39, R42, 0x96, !PT ;  /* 0x0000002744277212 */ /* 0x000fe400078e962a */
[----:B------:R-:W-:Y:S02]  /*1eba0*/  IADD3 R69, P0, P1, R31, R69, R74 ;  /* 0x000000451f457210 */ /* 0x000fe4000791e04a */
[----:B------:R-:W-:-:S02]  /*1ebb0*/  LOP3.LUT R71, R56, R71, R63, 0xe8, !PT ;  /* 0x0000004738477212 */ /* 0x000fc400078ee83f */
[----:B------:R-:W-:Y:S02]  /*1ebc0*/  LOP3.LUT R77, R77, R6, R13, 0x96, !PT ;  /* 0x000000064d4d7212 */ /* 0x000fe400078e960d */
[----:B------:R-:W-:Y:S02]  /*1ebd0*/  IADD3.X R62, PT, PT, R72, R62, R57, P2, P3 ;  /* 0x0000003e483e7210 */ /* 0x000fe400017e6439 */
[C-C-:B------:R-:W-:Y:S02]  /*1ebe0*/  SHF.L.W.U32.HI R13, R61.reuse, 0xd, R64.reuse ;  /* 0x0000000d3d0d7819 */ /* 0x140fe40000010e40 */
[C-C-:B------:R-:W-:Y:S02]  /*1ebf0*/  SHF.L.W.U32.HI R42, R64.reuse, 0x3, R61.reuse ;  /* 0x00000003402a7819 */ /* 0x140fe40000010e3d */
[----:B------:R-:W-:Y:S02]  /*1ec00*/  SHF.R.U64 R74, R61, 0x6, R64 ;  /* 0x000000063d4a7819 */ /* 0x000fe40000001240 */
[----:B------:R-:W-:-:S02]  /*1ec10*/  SHF.L.W.U32.HI R6, R64, 0xd, R61 ;  /* 0x0000000d40067819 */ /* 0x000fc40000010e3d */
[--C-:B------:R-:W-:Y:S02]  /*1ec20*/  SHF.L.W.U32.HI R31, R61, 0x3, R64.reuse ;  /* 0x000000033d1f7819 */ /* 0x100fe40000010e40 */
[----:B------:R-:W-:Y:S02]  /*1ec30*/  SHF.R.U32.HI R57, RZ, 0x6, R64 ;  /* 0x00000006ff397819 */ /* 0x000fe40000011640 */
[----:B------:R-:W-:Y:S02]  /*1ec40*/  IADD3 R38, P2, P3, R38, UR6, R75 ;  /* 0x0000000626267c10 */ /* 0x000fe4000fb5e04b */
[----:B------:R-:W-:Y:S02]  /*1ec50*/  IADD3.X R54, PT, PT, R54, R39, R71, P0, P1 ;  /* 0x0000002736367210 */ /* 0x000fe400007e2447 */
[----:B------:R-:W-:Y:S02]  /*1ec60*/  LOP3.LUT R74, R74, R13, R42, 0x96, !PT ;  /* 0x0000000d4a4a7212 */ /* 0x000fe400078e962a */
[----:B------:R-:W-:-:S02]  /*1ec70*/  LOP3.LUT R75, R57, R6, R31, 0x96, !PT ;  /* 0x00000006394b7212 */ /* 0x000fc400078e961f */
[----:B------:R-:W-:Y:S01]  /*1ec80*/  IADD3.X R47, PT, PT, R47, UR7, R62, P2, P3 ;  /* 0x000000072f2f7c10 */ /* 0x000fe200097e643e */
[----:B------:R-:W0:Y:S01]  /*1ec90*/  LDCU.128 UR4, c[0x3][0x5210] ;  /* 0x00ca4200ff0477ac */ /* 0x000e220008000c00 */
[----:B------:R-:W-:Y:S02]  /*1eca0*/  SHF.L.W.U32.HI R13, R69, 0x4, R54 ;  /* 0x00000004450d7819 */ /* 0x000fe40000010e36 */
[C-C-:B------:R-:W-:Y:S02]  /*1ecb0*/  SHF.L.W.U32.HI R62, R54.reuse, 0x1e, R69.reuse ;  /* 0x0000001e363e7819 */ /* 0x140fe40000010e45 */
[----:B------:R-:W-:Y:S02]  /*1ecc0*/  SHF.L.W.U32.HI R57, R54, 0x19, R69 ;  /* 0x0000001936397819 */ /* 0x000fe40000010e45 */
[----:B------:R-:W-:Y:S02]  /*1ecd0*/  IADD3 R6, P0, PT, R38, R69, RZ ;  /* 0x0000004526067210 */ /* 0x000fe40007f1e0ff */
[----:B------:R-:W-:-:S02]  /*1ece0*/  LOP3.LUT R71, R57, R13, R62, 0x96, !PT ;  /* 0x0000000d39477212 */ /* 0x000fc400078e963e */
[----:B------:R-:W-:Y:S01]  /*1ecf0*/  SHF.L.W.U32.HI R31, R54, 0x4, R69 ;  /* 0x00000004361f7819 */ /* 0x000fe20000010e45 */
[--C-:B------:R-:W-:Y:S01]  /*1ed00*/  IMAD.X R13, R47, 0x1, R54.reuse, P0 ;  /* 0x000000012f0d7824 */ /* 0x100fe200000e0636 */
[C-C-:B------:R-:W-:Y:S02]  /*1ed10*/  SHF.L.W.U32.HI R42, R69.reuse, 0x1e, R54.reuse ;  /* 0x0000001e452a7819 */ /* 0x140fe40000010e36 */
[----:B------:R-:W-:Y:S02]  /*1ed20*/  SHF.L.W.U32.HI R39, R69, 0x19, R54 ;  /* 0x0000001945277819 */ /* 0x000fe40000010e36 */
[C-C-:B------:R-:W-:Y:S02]  /*1ed30*/  SHF.L.W.U32.HI R62, R6.reuse, 0xe, R13.reuse ;  /* 0x0000000e063e7819 */ /* 0x140fe40000010e0d */
[----:B------:R-:W-:Y:S02]  /*1ed40*/  LOP3.LUT R72, R39, R31, R42, 0x96, !PT ;  /* 0x0000001f27487212 */ /* 0x000fe400078e962a */
[----:B------:R-:W-:-:S02]  /*1ed50*/  SHF.L.W.U32.HI R39, R6, 0x12, R13 ;  /* 0x0000001206277819 */ /* 0x000fc40000010e0d */
[C-C-:B------:R-:W-:Y:S02]  /*1ed60*/  SHF.L.W.U32.HI R68, R13.reuse, 0x17, R6.reuse ;  /* 0x000000170d447819 */ /* 0x140fe40000010e06 */
[C-C-:B------:R-:W-:Y:S02]  /*1ed70*/  SHF.L.W.U32.HI R31, R13.reuse, 0x12, R6.reuse ;  /* 0x000000120d1f7819 */ /* 0x140fe40000010e06 */
[----:B------:R-:W-:Y:S02]  /*1ed80*/  SHF.L.W.U32.HI R42, R13, 0xe, R6 ;  /* 0x0000000e0d2a7819 */ /* 0x000fe40000010e06 */
[----:B------:R-:W-:Y:S02]  /*1ed90*/  SHF.L.W.U32.HI R57, R6, 0x17, R13 ;  /* 0x0000001706397819 */ /* 0x000fe40000010e0d */
[----:B------:R-:W-:Y:S02]  /*1eda0*/  LOP3.LUT R73, R66, R73, R69, 0xe8, !PT ;  /* 0x0000004942497212 */ /* 0x000fe400078ee845 */
[----:B------:R-:W-:-:S02]  /*1edb0*/  LOP3.LUT R39, R68, R39, R62, 0x96, !PT ;  /* 0x0000002744277212 */ /* 0x000fc400078e963e */
[----:B------:R-:W-:Y:S02]  /*1edc0*/  LOP3.LUT R62, R32, R6, R35, 0xb8, !PT ;  /* 0x00000006203e7212 */ /* 0x000fe400078eb823 */
[----:B------:R-:W-:Y:S02]  /*1edd0*/  LOP3.LUT R57, R57, R31, R42, 0x96, !PT ;  /* 0x0000001f39397212 */ /* 0x000fe400078e962a */
[----:B------:R-:W-:Y:S02]  /*1ede0*/  IADD3 R37, P1, PT, R37, R78, RZ ;  /* 0x0000004e25257210 */ /* 0x000fe40007f3e0ff */
[----:B------:R-:W-:Y:S02]  /*1edf0*/  IADD3 R60, P2, P3, R60, R71, R73 ;  /* 0x000000473c3c7210 */ /* 0x000fe40007b5e049 */
[----:B------:R-:W-:Y:S02]  /*1ee00*/  LOP3.LUT R42, R63, R56, R54, 0xe8, !PT ;  /* 0x000000383f2a7212 */ /* 0x000fe400078ee836 */
[----:B------:R-:W-:-:S02]  /*1ee10*/  IADD3 R56, P4, P5, R39, R62, R67 ;  /* 0x0000003e27387210 */ /* 0x000fc40007d9e043 */
[----:B------:R-:W-:Y:S02]  /*1ee20*/  LOP3.LUT R39, R17, R13, R34, 0xb8, !PT ;  /* 0x0000000d11277212 */ /* 0x000fe400078eb822 */
[----:B------:R-:W-:Y:S01]  /*1ee30*/  IADD3.X R59, PT, PT, R59, R72, R42, P2, P3 ;  /* 0x000000483b3b7210 */ /* 0x000fe200017e642a */
[----:B------:R-:W-:Y:S01]  /*1ee40*/  IMAD.X R42, R26, 0x1, R77, P1 ;  /* 0x000000011a2a7824 */ /* 0x000fe200008e064d */
[----:B------:R-:W-:Y:S02]  /*1ee50*/  IADD3 R31, P0, PT, R23, R74, RZ ;  /* 0x0000004a171f7210 */ /* 0x000fe40007f1e0ff */
[----:B------:R-:W-:Y:S02]  /*1ee60*/  IADD3.X R23, PT, PT, R57, R39, R58, P4, P5 ;  /* 0x0000002739177210 */ /* 0x000fe400027ea43a */
[----:B0-----:R-:W-:-:S04]  /*1ee70*/  IADD3 R65, P1, P2, R65, UR4, R56 ;  /* 0x0000000441417c10 */ /* 0x001fc8000fa3e038 */
[----:B------:R-:W-:Y:S02]  /*1ee80*/  IADD3.X R70, PT, PT, R70, UR5, R23, P1, P2 ;  /* 0x0000000546467c10 */ /* 0x000fe40008fe4417 */
[----:B------:R-:W-:Y:S01]  /*1ee90*/  IADD3 R23, P1, PT, R65, R60, RZ ;  /* 0x0000003c41177210 */ /* 0x000fe20007f3e0ff */
[----:B------:R-:W-:Y:S01]  /*1eea0*/  IMAD.X R26, R22, 0x1, R75, P0 ;  /* 0x00000001161a7824 */ /* 0x000fe200000e064b */
[--C-:B------:R-:W-:Y:S02]  /*1eeb0*/  SHF.L.W.U32.HI R39, R60, 0x4, R59.reuse ;  /* 0x000000043c277819 */ /* 0x100fe40000010e3b */
[C-C-:B------:R-:W-:Y:S01]  /*1eec0*/  SHF.L.W.U32.HI R56, R59.reuse, 0x1e, R60.reuse ;  /* 0x0000001e3b387819 */ /* 0x140fe20000010e3c */
[----:B------:R-:W-:Y:S01]  /*1eed0*/  IMAD.X R22, R70, 0x1, R59, P1 ;  /* 0x0000000146167824 */ /* 0x000fe200008e063b */
[--C-:B------:R-:W-:Y:S02]  /*1eee0*/  SHF.L.W.U32.HI R57, R59, 0x19, R60.reuse ;  /* 0x000000193b397819 */ /* 0x100fe40000010e3c */
[----:B------:R-:W-:-:S02]  /*1eef0*/  LOP3.LUT R71, R69, R66, R60, 0xe8, !PT ;  /* 0x0000004245477212 */ /* 0x000fc400078ee83c */
        /* <DEDUP_REMOVED lines=9> */
[----:B------:R-:W-:Y:S02]  /*1ef90*/  IADD3 R56, P2, P3, R28, R68, R71 ;  /* 0x000000441c387210 */ /* 0x000fe40007b5e047 */
[----:B------:R-:W-:Y:S02]  /*1efa0*/  LOP3.LUT R62, R54, R63, R59, 0xe8, !PT ;  /* 0x0000003f363e7212 */ /* 0x000fe400078ee83b */
[----:B------:R-:W-:-:S02]  /*1efb0*/  IADD3 R10, P1, P0, R37, R10, R55 ;  /* 0x0000000a250a7210 */ /* 0x000fc4000783e037 */
[C-C-:B------:R-:W-:Y:S02]  /*1efc0*/  SHF.L.W.U32.HI R28, R22.reuse, 0x12, R23.reuse ;  /* 0x00000012161c7819 */ /* 0x140fe40000010e17 */
[----:B------:R-:W-:Y:S02]  /*1efd0*/  SHF.L.W.U32.HI R55, R22, 0xe, R23 ;  /* 0x0000000e16377819 */ /* 0x000fe40000010e17 */
[----:B------:R-:W-:Y:S02]  /*1efe0*/  SHF.L.W.U32.HI R57, R23, 0x17, R22 ;  /* 0x0000001717397819 */ /* 0x000fe40000010e16 */
[----:B------:R-:W-:Y:S02]  /*1eff0*/  LOP3.LUT R63, R35, R23, R6, 0xb8, !PT ;  /* 0x00000017233f7212 */ /* 0x000fe400078eb806 */
[----:B------:R-:W-:Y:S02]  /*1f000*/  IADD3.X R39, PT, PT, R27, R39, R62, P2, P3 ;  /* 0x000000271b277210 */ /* 0x000fe400017e643e */
[----:B------:R-:W-:-:S02]  /*1f010*/  IADD3 R44, P2, P3, R31, R44, R43 ;  /* 0x0000002c1f2c7210 */ /* 0x000fc40007b5e02b */
[----:B------:R-:W-:Y:S02]  /*1f020*/  LOP3.LUT R43, R57, R28, R55, 0x96, !PT ;  /* 0x0000001c392b7212 */ /* 0x000fe400078e9637 */
[----:B------:R-:W-:Y:S02]  /*1f030*/  IADD3 R58, P4, P5, R58, R63, R32 ;  /* 0x0000003f3a3a7210 */ /* 0x000fe40007d9e020 */
[----:B------:R-:W-:Y:S02]  /*1f040*/  LOP3.LUT R62, R34, R22, R13, 0xb8, !PT ;  /* 0x00000016223e7212 */ /* 0x000fe400078eb80d */
[----:B------:R-:W-:Y:S02]  /*1f050*/  IADD3.X R41, PT, PT, R42, R41, R8, P1, P0 ;  /* 0x000000292a297210 */ /* 0x000fe40000fe0408 */
[----:B------:R-:W-:Y:S02]  /*1f060*/  IADD3.X R15, PT, PT, R26, R15, R16, P2, P3 ;  /* 0x0000000f1a0f7210 */ /* 0x000fe400017e6410 */
        /* <DEDUP_REMOVED lines=9> */
[----:B------:R-:W-:Y:S01]  /*1f100*/  IADD3.X R64, PT, PT, R64, UR7, R43, P2, P3 ;  /* 0x0000000740407c10 */ /* 0x000fe200097e642b */
[----:B------:R-:W0:Y:S01]  /*1f110*/  LDCU.128 UR4, c[0x3][0x5220] ;  /* 0x00ca4400ff0477ac */ /* 0x000e220008000c00 */
[----:B------:R-:W-:Y:S02]  /*1f120*/  IADD3 R8, P2, PT, R61, R56, RZ ;  /* 0x000000383d087210 */ /* 0x000fe40007f5e0ff */
[----:B------:R-:W-:Y:S02]  /*1f130*/  LOP3.LUT R55, R32, R27, R28, 0x96, !PT ;  /* 0x0000001b20377212 */ /* 0x000fe400078e961c */
[----:B------:R-:W-:-:S02]  /*1f140*/  SHF.L.W.U32.HI R16, R39, 0x4, R56 ;  /* 0x0000000427107819 */ /* 0x000fc40000010e38 */
[C-C-:B------:R-:W-:Y:S02]  /*1f150*/  SHF.L.W.U32.HI R27, R56.reuse, 0x1e, R39.reuse ;  /* 0x0000001e381b7819 */ /* 0x140fe40000010e27 */
[--C-:B------:R-:W-:Y:S02]  /*1f160*/  SHF.L.W.U32.HI R28, R56, 0x19, R39.reuse ;  /* 0x00000019381c7819 */ /* 0x100fe40000010e27 */
[----:B------:R-:W-:Y:S01]  /*1f170*/  LOP3.LUT R32, R60, R69, R56, 0xe8, !PT ;  /* 0x000000453c207212 */ /* 0x000fe200078ee838 */
[----:B------:R-:W-:Y:S01]  /*1f180*/  IMAD.X R17, R64, 0x1, R39, P2 ;  /* 0x0000000140117824 */ /* 0x000fe200010e0627 */
[----:B------:R-:W-:Y:S02]  /*1f190*/  LOP3.LUT R58, R28, R16, R27, 0x96, !PT ;  /* 0x000000101c3a7212 */ /* 0x000fe400078e961b */
[----:B------:R-:W-:Y:S02]  /*1f1a0*/  IADD3 R49, P0, P1, R49, R55, R32 ;  /* 0x0000003731317210 */ /* 0x000fe4000791e020 */
[----:B------:R-:W-:-:S02]  /*1f1b0*/  LOP3.LUT R63, R59, R54, R39, 0xe8, !PT ;  /* 0x000000363b3f7212 */ /* 0x000fc400078ee827 */
[----:B------:R-:W-:Y:S02]  /*1f1c0*/  SHF.L.W.U32.HI R16, R42, 0xd, R37 ;  /* 0x0000000d2a107819 */ /* 0x000fe40000010e25 */
[--C-:B------:R-:W-:Y:S02]  /*1f1d0*/  SHF.L.W.U32.HI R27, R37, 0x3, R42.reuse ;  /* 0x00000003251b7819 */ /* 0x100fe40000010e2a */
[----:B------:R-:W-:Y:S02]  /*1f1e0*/  SHF.R.U32.HI R69, RZ, 0x6, R42 ;  /* 0x00000006ff457819 */ /* 0x000fe4000001162a */
        /* <DEDUP_REMOVED lines=25> */
[--C-:B------:R-:W-:Y:S02]  /*1f380*/  SHF.L.W.U32.HI R27, R31, 0x3, R26.reuse ;  /* 0x000000031f1b7819 */ /* 0x100fe40000010e1a */
[----:B------:R-:W-:-:S02]  /*1f390*/  SHF.R.U32.HI R58, RZ, 0x6, R26 ;  /* 0x00000006ff3a7819 */ /* 0x000fc4000001161a */
[----:B------:R-:W-:Y:S02]  /*1f3a0*/  LOP3.LUT R35, R13, R17, R22, 0xb8, !PT ;  /* 0x000000110d237212 */ /* 0x000fe400078eb816 */
[----:B------:R-:W-:Y:S02]  /*1f3b0*/  LOP3.LUT R43, R56, R60, R49, 0xe8, !PT ;  /* 0x0000003c382b7212 */ /* 0x000fe400078ee831 */
[----:B------:R-:W-:Y:S02]  /*1f3c0*/  LOP3.LUT R58, R58, R16, R27, 0x96, !PT ;  /* 0x000000103a3a7212 */ /* 0x000fe400078e961b */
[----:B------:R-:W-:Y:S02]  /*1f3d0*/  IADD3.X R27, PT, PT, R55, R35, R34, P2, P3 ;  /* 0x00000023371b7210 */ /* 0x000fe400017e6422 */
[----:B0-----:R-:W-:Y:S02]  /*1f3e0*/  IADD3 R37, P2, P3, R37, UR4, R28 ;  /* 0x0000000425257c10 */ /* 0x001fe4000fb5e01c */
[----:B------:R-:W-:-:S02]  /*1f3f0*/  IADD3 R38, P0, P1, R38, R54, R43 ;  /* 0x0000003626267210 */ /* 0x000fc4000791e02b */
[----:B------:R-:W-:Y:S02]  /*1f400*/  LOP3.LUT R30, R39, R59, R32, 0xe8, !PT ;  /* 0x0000003b271e7212 */ /* 0x000fe400078ee820 */
[----:B------:R-:W-:Y:S02]  /*1f410*/  IADD3.X R28, PT, PT, R42, UR5, R27, P2, P3 ;  /* 0x000000052a1c7c10 */ /* 0x000fe400097e641b */
[----:B------:R-:W-:Y:S02]  /*1f420*/  IADD3 R27, P2, PT, R37, R49, RZ ;  /* 0x00000031251b7210 */ /* 0x000fe40007f5e0ff */
[----:B------:R-:W-:-:S03]  /*1f430*/  IADD3.X R47, PT, PT, R47, R66, R30, P0, P1 ;  /* 0x000000422f2f7210 */ /* 0x000fc600007e241e */
[----:B------:R-:W-:Y:S01]  /*1f440*/  IMAD.X R16, R28, 0x1, R32, P2 ;  /* 0x000000011c107824 */ /* 0x000fe200010e0620 */
[--C-:B------:R-:W-:Y:S02]  /*1f450*/  SHF.L.W.U32.HI R34, R47, 0x4, R38.reuse ;  /* 0x000000042f227819 */ /* 0x100fe40000010e26 */
[C-C-:B------:R-:W-:Y:S02]  /*1f460*/  SHF.L.W.U32.HI R43, R38.reuse, 0x1e, R47.reuse ;  /* 0x0000001e262b7819 */ /* 0x140fe40000010e2f */
[C-C-:B------:R-:W-:Y:S02]  /*1f470*/  SHF.L.W.U32.HI R54, R38.reuse, 0x19, R47.reuse ;  /* 0x0000001926367819 */ /* 0x140fe40000010e2f */
[----:B------:R-:W-:Y:S02]  /*1f480*/  IADD3 R51, P1, PT, R51, R68, RZ ;  /* 0x0000004433337210 */ /* 0x000fe40007f3e0ff */
[----:B------:R-:W-:Y:S02]  /*1f490*/  SHF.L.W.U32.HI R35, R38, 0x4, R47 ;  /* 0x0000000426237819 */ /* 0x000fe40000010e2f */
[----:B------:R-:W-:-:S02]  /*1f4a0*/  SHF.L.W.U32.HI R42, R47, 0x1e, R38 ;  /* 0x0000001e2f2a7819 */ /* 0x000fc40000010e26 */
[----:B------:R-:W-:Y:S02]  /*1f4b0*/  SHF.L.W.U32.HI R55, R47, 0x19, R38 ;  /* 0x000000192f377819 */ /* 0x000fe40000010e26 */
[----:B------:R-:W-:Y:S02]  /*1f4c0*/  LOP3.LUT R57, R54, R34, R43, 0x96, !PT ;  /* 0x0000002236397212 */ /* 0x000fe400078e962b */
        /* <DEDUP_REMOVED lines=13> */
[----:B------:R-:W-:Y:S02]  /*1f5a0*/  LOP3.LUT R39, R32, R39, R47, 0xe8, !PT ;  /* 0x0000002720277212 */ /* 0x000fe400078ee82f */
[----:B------:R-:W-:Y:S02]  /*1f5b0*/  IADD3 R6, P3, P4, R34, R43, R6 ;  /* 0x0000002b22067210 */ /* 0x000fe40007c7e006 */
[----:B------:R-:W-:Y:S02]  /*1f5c0*/  LOP3.LUT R18, R22, R16, R17, 0xb8, !PT ;  /* 0x0000001016127212 */ /* 0x000fe400078eb811 */
[----:B------:R-:W-:-:S02]  /*1f5d0*/  IADD3 R40, P0, PT, R40, R67, RZ ;  /* 0x0000004328287210 */ /* 0x000fc40007f1e0ff */
[----:B------:R-:W-:Y:S02]  /*1f5e0*/  IADD3.X R70, PT, PT, R70, R57, R39, P1, P2 ;  /* 0x0000003946467210 */ /* 0x000fe40000fe4427 */
[----:B------:R-:W-:Y:S02]  /*1f5f0*/  IADD3.X R39, PT, PT, R42, R18, R13, P3, P4 ;  /* 0x000000122a277210 */ /* 0x000fe40001fe840d */
[----:B------:R-:W-:Y:S01]  /*1f600*/  IADD3 R31, P2, P3, R31, UR6, R6 ;  /* 0x000000061f1f7c10 */ /* 0x000fe2000fb5e006 */
[----:B------:R-:W-:Y:S01]  /*1f610*/  IMAD.X R35, R9, 0x1, R58, P0 ;  /* 0x0000000109237824 */ /* 0x000fe200000e063a */
[----:B------:R-:W-:Y:S02]  /*1f620*/  SHF.L.W.U32.HI R9, R65, 0x4, R70 ;  /* 0x0000000441097819 */ /* 0x000fe40000010e46 */
[C-C-:B------:R-:W-:Y:S02]  /*1f630*/  SHF.L.W.U32.HI R18, R70.reuse, 0x1e, R65.reuse ;  /* 0x0000001e46127819 */ /* 0x140fe40000010e41 */
[----:B------:R-:W-:-:S02]  /*1f640*/  SHF.L.W.U32.HI R13, R70, 0x19, R65 ;  /* 0x00000019460d7819 */ /* 0x000fc40000010e41 */
[----:B------:R-:W-:Y:S01]  /*1f650*/  IADD3.X R26, PT, PT, R26, UR7, R39, P2, P3 ;  /* 0x000000071a1a7c10 */ /* 0x000fe200097e6427 */
[----:B------:R-:W0:Y:S01]  /*1f660*/  LDCU.128 UR4, c[0x3][0x5230] ;  /* 0x00ca4600ff0477ac */ /* 0x000e220008000c00 */
[----:B------:R-:W-:Y:S02]  /*1f670*/  IADD3 R6, P4, PT, R31, R38, RZ ;  /* 0x000000261f067210 */ /* 0x000fe40007f9e0ff */
[----:B------:R-:W-:-:S03]  /*1f680*/  LOP3.LUT R43, R13, R9, R18, 0x96, !PT ;  /* 0x000000090d2b7212 */ /* 0x000fc600078e9612 */
[----:B------:R-:W-:Y:S01]  /*1f690*/  IMAD.X R9, R26, 0x1, R47, P4 ;  /* 0x000000011a097824 */ /* 0x000fe200020e062f */
[----:B------:R-:W-:Y:S02]  /*1f6a0*/  IADD3 R29, P0, P1, R51, R29, R48 ;  /* 0x0000001d331d7210 */ /* 0x000fe4000791e030 */
[----:B------:R-:W-:Y:S02]  /*1f6b0*/  IADD3 R52, P3, P2, R40, R52, R25 ;  /* 0x0000003428347210 */ /* 0x000fe40007a7e019 */
        /* <DEDUP_REMOVED lines=9> */
[----:B------:R-:W-:-:S02]  /*1f750*/  IADD3 R61, P4, P5, R61, R43, R48 ;  /* 0x0000002b3d3d7210 */ /* 0x000fc40007d9e030 */
[----:B------:R-:W-:Y:S02]  /*1f760*/  LOP3.LUT R39, R47, R32, R70, 0xe8, !PT ;  /* 0x000000202f277212 */ /* 0x000fe400078ee846 */
[C-C-:B------:R-:W-:Y:S02]  /*1f770*/  SHF.L.W.U32.HI R13, R9.reuse, 0x12, R6.reuse ;  /* 0x00000012090d7819 */ /* 0x140fe40000010e06 */
[----:B------:R-:W-:Y:S02]  /*1f780*/  SHF.L.W.U32.HI R18, R9, 0xe, R6 ;  /* 0x0000000e09127819 */ /* 0x000fe40000010e06 */
[----:B------:R-:W-:Y:S02]  /*1f790*/  SHF.L.W.U32.HI R25, R6, 0x17, R9 ;  /* 0x0000001706197819 */ /* 0x000fe40000010e09 */
[----:B------:R-:W-:Y:S02]  /*1f7a0*/  LOP3.LUT R32, R8, R6, R27, 0xb8, !PT ;  /* 0x0000000608207212 */ /* 0x000fe400078eb81b */
[----:B------:R-:W-:-:S02]  /*1f7b0*/  IADD3.X R4, PT, PT, R30, R4, R11, P0, P1 ;  /* 0x000000041e047210 */ /* 0x000fc400007e240b */
[----:B------:R-:W-:Y:S02]  /*1f7c0*/  IADD3.X R64, PT, PT, R64, R49, R39, P4, P5 ;  /* 0x0000003140407210 */ /* 0x000fe400027ea427 */
[----:B------:R-:W-:Y:S02]  /*1f7d0*/  LOP3.LUT R25, R25, R13, R18, 0x96, !PT ;  /* 0x0000000d19197212 */ /* 0x000fe400078e9612 */
[----:B------:R-:W-:Y:S02]  /*1f7e0*/  IADD3 R32, P0, P1, R34, R32, R23 ;  /* 0x0000002022207210 */ /* 0x000fe4000791e017 */
[----:B------:R-:W-:Y:S02]  /*1f7f0*/  LOP3.LUT R39, R17, R9, R16, 0xb8, !PT ;  /* 0x0000000911277212 */ /* 0x000fe400078eb810 */
[----:B------:R-:W-:Y:S02]  /*1f800*/  SHF.L.W.U32.HI R11, R61, 0x4, R64 ;  /* 0x000000043d0b7819 */ /* 0x000fe40000010e40 */
[----:B------:R-:W-:-:S02]  /*1f810*/  IADD3.X R39, PT, PT, R25, R39, R22, P0, P1 ;  /* 0x0000002719277210 */ /* 0x000fc400007e2416 */
[C-C-:B------:R-:W-:Y:S02]  /*1f820*/  SHF.L.W.U32.HI R18, R64.reuse, 0x1e, R61.reuse ;  /* 0x0000001e40127819 */ /* 0x140fe40000010e3d */
[----:B------:R-:W-:Y:S02]  /*1f830*/  SHF.L.W.U32.HI R13, R64, 0x19, R61 ;  /* 0x00000019400d7819 */ /* 0x000fe40000010e3d */
[----:B0-----:R-:W-:Y:S02]  /*1f840*/  IADD3 R22, P0, P1, R51, UR4, R32 ;  /* 0x0000000433167c10 */ /* 0x001fe4000f91e020 */
[----:B------:R-:W-:Y:S02]  /*1f850*/  LOP3.LUT R48, R13, R11, R18, 0x96, !PT ;  /* 0x0000000b0d307212 */ /* 0x000fe400078e9612 */
[----:B------:R-:W-:Y:S02]  /*1f860*/  IADD3.X R39, PT, PT, R30, UR5, R39, P0, P1 ;  /* 0x000000051e277c10 */ /* 0x000fe400087e2427 */
[----:B------:R-:W-:-:S02]  /*1f870*/  IADD3 R11, P0, PT, R22, R65, RZ ;  /* 0x00000041160b7210 */ /* 0x000fc40007f1e0ff */
[----:B------:R-:W-:-:S03]  /*1f880*/  SHF.L.W.U32.HI R13, R51, 0xd, R30 ;  /* 0x0000000d330d7819 */ /* 0x000fc60000010e1e */
[----:B------:R-:W-:Y:S01]  /*1f890*/  IMAD.X R18, R39, 0x1, R70, P0 ;  /* 0x0000000127127824 */ /* 0x000fe200000e0646 */
[----:B------:R-:W-:Y:S02]  /*1f8a0*/  SHF.L.W.U32.HI R32, R30, 0x3, R51 ;  /* 0x000000031e207819 */ /* 0x000fe40000010e33 */
[----:B------:R-:W-:Y:S02]  /*1f8b0*/  SHF.R.U64 R54, R51, 0x6, R30 ;  /* 0x0000000633367819 */ /* 0x000fe4000000121e */
[--C-:B------:R-:W-:Y:S02]  /*1f8c0*/  SHF.L.W.U32.HI R23, R64, 0x4, R61.reuse ;  /* 0x0000000440177819 */ /* 0x100fe40000010e3d */
[C-C-:B------:R-:W-:Y:S02]  /*1f8d0*/  SHF.L.W.U32.HI R34, R61.reuse, 0x1e, R64.reuse ;  /* 0x0000001e3d227819 */ /* 0x140fe40000010e40 */
[----:B------:R-:W-:Y:S02]  /*1f8e0*/  SHF.L.W.U32.HI R25, R61, 0x19, R64 ;  /* 0x000000193d197819 */ /* 0x000fe40000010e40 */
[----:B------:R-:W-:-:S02]  /*1f8f0*/  LOP3.LUT R42, R65, R38, R61, 0xe8, !PT ;  /* 0x00000026412a7212 */ /* 0x000fc400078ee83d */
[----:B------:R-:W-:Y:S02]  /*1f900*/  IADD3.X R7, PT, PT, R35, R7, R36, P3, P2 ;  /* 0x0000000723077210 */ /* 0x000fe40001fe4424 */
[C-C-:B------:R-:W-:Y:S02]  /*1f910*/  SHF.L.W.U32.HI R36, R11.reuse, 0x12, R18.reuse ;  /* 0x000000120b247819 */ /* 0x140fe40000010e12 */
[----:B------:R-:W-:Y:S02]  /*1f920*/  SHF.L.W.U32.HI R43, R11, 0xe, R18 ;  /* 0x0000000e0b2b7819 */ /* 0x000fe40000010e12 */
[----:B------:R-:W-:Y:S02]  /*1f930*/  SHF.L.W.U32.HI R38, R18, 0x17, R11 ;  /* 0x0000001712267819 */ /* 0x000fe40000010e0b */
[----:B------:R-:W-:Y:S02]  /*1f940*/  LOP3.LUT R54, R54, R13, R32, 0x96, !PT ;  /* 0x0000000d36367212 */ /* 0x000fe400078e9620 */
[----:B------:R-:W-:-:S02]  /*1f950*/  LOP3.LUT R49, R25, R23, R34, 0x96, !PT ;  /* 0x0000001719317212 */ /* 0x000fc400078e9622 */
[----:B------:R-:W-:Y:S02]  /*1f960*/  IADD3 R32, P0, P1, R37, R48, R42 ;  /* 0x0000003025207210 */ /* 0x000fe4000791e02a */
[----:B------:R-:W-:Y:S02]  /*1f970*/  LOP3.LUT R23, R70, R47, R64, 0xe8, !PT ;  /* 0x0000002f46177212 */ /* 0x000fe400078ee840 */
[----:B------:R-:W-:Y:S02]  /*1f980*/  SHF.L.W.U32.HI R13, R30, 0xd, R51 ;  /* 0x0000000d1e0d7819 */ /* 0x000fe40000010e33 */
[--C-:B------:R-:W-:Y:S02]  /*1f990*/  SHF.L.W.U32.HI R34, R51, 0x3, R30.reuse ;  /* 0x0000000333227819 */ /* 0x100fe40000010e1e */
[----:B------:R-:W-:Y:S02]  /*1f9a0*/  LOP3.LUT R38, R38, R36, R43, 0x96, !PT ;  /* 0x0000002426267212 */ /* 0x000fe400078e962b */
[----:B------:R-:W-:-:S02]  /*1f9b0*/  SHF.R.U32.HI R51, RZ, 0x6, R30 ;  /* 0x00000006ff337819 */ /* 0x000fc4000001161e */
[C-C-:B------:R-:W-:Y:S02]  /*1f9c0*/  SHF.L.W.U32.HI R25, R18.reuse, 0x12, R11.reuse ;  /* 0x0000001212197819 */ /* 0x140fe40000010e0b */
[----:B------:R-:W-:Y:S02]  /*1f9d0*/  SHF.L.W.U32.HI R30, R18, 0xe, R11 ;  /* 0x0000000e121e7819 */ /* 0x000fe40000010e0b */
[----:B------:R-:W-:Y:S02]  /*1f9e0*/  SHF.L.W.U32.HI R36, R11, 0x17, R18 ;  /* 0x000000170b247819 */ /* 0x000fe40000010e12 */
[----:B------:R-:W-:Y:S02]  /*1f9f0*/  LOP3.LUT R43, R27, R11, R6, 0xb8, !PT ;  /* 0x0000000b1b2b7212 */ /* 0x000fe400078eb806 */
[----:B------:R-:W-:Y:S02]  /*1fa00*/  IADD3.X R23, PT, PT, R28, R49, R23, P0, P1 ;  /* 0x000000311c177210 */ /* 0x000fe400007e2417 */
[----:B------:R-:W-:-:S02]  /*1fa10*/  LOP3.LUT R42, R36, R25, R30, 0x96, !PT ;  /* 0x00000019242a7212 */ /* 0x000fc400078e961e */
[----:B------:R-:W-:Y:S02]  /*1fa20*/  LOP3.LUT R51, R51, R13, R34, 0x96, !PT ;  /* 0x0000000d33337212 */ /* 0x000fe400078e9622 */
[----:B------:R-:W-:Y:S02]  /*1fa30*/  IADD3 R43, P0, P1, R38, R43, R8 ;  /* 0x0000002b262b7210 */ /* 0x000fe4000791e008 */
[----:B------:R-:W-:Y:S02]  /*1fa40*/  SHF.L.W.U32.HI R28, R32, 0x4, R23 ;  /* 0x00000004201c7819 */ /* 0x000fe40000010e17 */
[C-C-:B------:R-:W-:Y:S02]  /*1fa50*/  SHF.L.W.U32.HI R37, R23.reuse, 0x1e, R32.reuse ;  /* 0x0000001e17257819 */ /* 0x140fe40000010e20 */
[----:B------:R-:W-:Y:S02]  /*1fa60*/  SHF.L.W.U32.HI R36, R23, 0x19, R32 ;  /* 0x0000001917247819 */ /* 0x000fe40000010e20 */
[----:B------:R-:W-:-:S02]  /*1fa70*/  SHF.L.W.U32.HI R8, R40, 0xd, R35 ;  /* 0x0000000d28087819 */ /* 0x000fc40000010e23 */
[----:B------:R-:W-:Y:S02]  /*1fa80*/  SHF.L.W.U32.HI R13, R35, 0x3, R40 ;  /* 0x00000003230d7819 */ /* 0x000fe40000010e28 */
[----:B------:R-:W-:Y:S02]  /*1fa90*/  SHF.R.U64 R49, R40, 0x6, R35 ;  /* 0x0000000628317819 */ /* 0x000fe40000001223 */
[----:B------:R-:W-:Y:S02]  /*1faa0*/  LOP3.LUT R38, R16, R18, R9, 0xb8, !PT ;  /* 0x0000001210267212 */ /* 0x000fe400078eb809 */
[----:B------:R-:W-:Y:S02]  /*1fab0*/  SHF.L.W.U32.HI R25, R23, 0x4, R32 ;  /* 0x0000000417197819 */ /* 0x000fe40000010e20 */
[C-C-:B------:R-:W-:Y:S02]  /*1fac0*/  SHF.L.W.U32.HI R30, R32.reuse, 0x1e, R23.reuse ;  /* 0x0000001e201e7819 */ /* 0x140fe40000010e17 */
[----:B------:R-:W-:-:S02]  /*1fad0*/  SHF.L.W.U32.HI R34, R32, 0x19, R23 ;  /* 0x0000001920227819 */ /* 0x000fc40000010e17 */
[----:B------:R-:W-:Y:S02]  /*1fae0*/  LOP3.LUT R36, R36, R28, R37, 0x96, !PT ;  /* 0x0000001c24247212 */ /* 0x000fe400078e9625 */
[----:B------:R-:W-:Y:S02]  /*1faf0*/  LOP3.LUT R49, R49, R8, R13, 0x96, !PT ;  /* 0x0000000831317212 */ /* 0x000fe400078e960d */
[----:B------:R-:W-:Y:S02]  /*1fb00*/  IADD3.X R28, PT, PT, R42, R38, R17, P0, P1 ;  /* 0x000000262a1c7210 */ /* 0x000fe400007e2411 */
[----:B------:R-:W-:Y:S02]  /*1fb10*/  SHF.L.W.U32.HI R8, R35, 0xd, R40 ;  /* 0x0000000d23087819 */ /* 0x000fe40000010e28 */
[--C-:B------:R-:W-:Y:S02]  /*1fb20*/  SHF.L.W.U32.HI R13, R40, 0x3, R35.reuse ;  /* 0x00000003280d7819 */ /* 0x100fe40000010e23 */
[----:B------:R-:W-:-:S02]  /*1fb30*/  SHF.R.U32.HI R48, RZ, 0x6, R35 ;  /* 0x00000006ff307819 */ /* 0x000fc40000011623 */
[----:B------:R-:W-:Y:S02]  /*1fb40*/  IADD3 R38, P2, P3, R40, UR6, R43 ;  /* 0x0000000628267c10 */ /* 0x000fe4000fb5e02b */
[----:B------:R-:W-:Y:S02]  /*1fb50*/  LOP3.LUT R34, R34, R25, R30, 0x96, !PT ;  /* 0x0000001922227212 */ /* 0x000fe400078e961e */
[----:B------:R-:W-:Y:S02]  /*1fb60*/  LOP3.LUT R30, R61, R65, R32, 0xe8, !PT ;  /* 0x000000413d1e7212 */ /* 0x000fe400078ee820 */
[----:B------:R-:W-:Y:S02]  /*1fb70*/  LOP3.LUT R48, R48, R8, R13, 0x96, !PT ;  /* 0x0000000830307212 */ /* 0x000fe400078e960d */
[----:B------:R-:W-:Y:S01]  /*1fb80*/  IADD3.X R47, PT, PT, R35, UR7, R28, P2, P3 ;  /* 0x00000007232f7c10 */ /* 0x000fe200097e641c */
[----:B------:R-:W0:Y:S01]  /*1fb90*/  LDCU.128 UR4, c[0x3][0x5240] ;  /* 0x00ca4800ff0477ac */ /* 0x000e220008000c00 */
[----:B------:R-:W-:-:S02]  /*1fba0*/  IADD3 R8, P2, PT, R38, R61, RZ ;  /* 0x0000003d26087210 */ /* 0x000fc40007f5e0ff */
[----:B------:R-:W-:Y:S02]  /*1fbb0*/  IADD3 R25, P0, P1, R31, R36, R30 ;  /* 0x000000241f197210 */ /* 0x000fe4000791e01e */
[----:B------:R-:W-:Y:S01]  /*1fbc0*/  LOP3.LUT R17, R64, R70, R23, 0xe8, !PT ;  /* 0x0000004640117212 */ /* 0x000fe200078ee817 */
[----:B------:R-:W-:-:S03]  /*1fbd0*/  IMAD.X R13, R47, 0x1, R64, P2 ;  /* 0x000000012f0d7824 */ /* 0x000fc600010e0640 */
[----:B------:R-:W-:Y:S02]  /*1fbe0*/  IADD3.X R30, PT, PT, R26, R34, R17, P0, P1 ;  /* 0x000000221a1e7210 */ /* 0x000fe400007e2411 */
[----:B------:R-:W-:Y:S02]  /*1fbf0*/  IADD3 R36, P1, PT, R19, R54, RZ ;  /* 0x0000003613247210 */ /* 0x000fe40007f3e0ff */
[----:B------:R-:W-:Y:S02]  /*1fc00*/  SHF.L.W.U32.HI R17, R25, 0x4, R30 ;  /* 0x0000000419117819 */ /* 0x000fe40000010e1e */
[C-C-:B------:R-:W-:Y:S02]  /*1fc10*/  SHF.L.W.U32.HI R26, R30.reuse, 0x1e, R25.reuse ;  /* 0x0000001e1e1a7819 */ /* 0x140fe40000010e19 */
[----:B------:R-:W-:Y:S02]  /*1fc20*/  SHF.L.W.U32.HI R19, R30, 0x19, R25 ;  /* 0x000000191e137819 */ /* 0x000fe40000010e19 */
[----:B------:R-:W-:-:S02]  /*1fc30*/  SHF.L.W.U32.HI R28, R8, 0x12, R13 ;  /* 0x00000012081c7819 */ /* 0x000fc40000010e0d */
[----:B------:R-:W-:Y:S02]  /*1fc40*/  SHF.L.W.U32.HI R31, R8, 0xe, R13 ;  /* 0x0000000e081f7819 */ /* 0x000fe40000010e0d */
[----:B------:R-:W-:Y:S01]  /*1fc50*/  SHF.L.W.U32.HI R34, R13, 0x17, R8 ;  /* 0x000000170d227819 */ /* 0x000fe20000010e08 */
[----:B------:R-:W-:Y:S01]  /*1fc60*/  IMAD.X R37, R24, 0x1, R51, P1 ;  /* 0x0000000118257824 */ /* 0x000fe200008e0633 */
[----:B------:R-:W-:Y:S02]  /*1fc70*/  IADD3 R12, P1, P2, R36, R12, R33 ;  /* 0x0000000c240c7210 */ /* 0x000fe40007a3e021 */
        /* <DEDUP_REMOVED lines=10> */
[----:B------:R-:W-:Y:S02]  /*1fd20*/  IADD3 R49, P0, PT, R50, R49, RZ ;  /* 0x0000003132317210 */ /* 0x000fe40007f1e0ff */
[----:B------:R-:W-:Y:S02]  /*1fd30*/  LOP3.LUT R19, R19, R17, R24, 0x96, !PT ;  /* 0x0000001113137212 */ /* 0x000fe400078e9618 */
[----:B------:R-:W-:Y:S02]  /*1fd40*/  IADD3 R22, P3, P4, R22, R35, R61 ;  /* 0x0000002316167210 */ /* 0x000fe40007c7e03d */
[----:B------:R-:W-:Y:S02]  /*1fd50*/  LOP3.LUT R64, R23, R64, R30, 0xe8, !PT ;  /* 0x0000004017407212 */ /* 0x000fe400078ee81e */
[----:B------:R-:W-:-:S02]  /*1fd60*/  LOP3.LUT R26, R28, R26, R31, 0x96, !PT ;  /* 0x0000001a1c1a7212 */ /* 0x000fc400078e961f */
[----:B------:R-:W-:Y:S02]  /*1fd70*/  IADD3 R27, P5, P6, R33, R34, R27 ;  /* 0x00000022211b7210 */ /* 0x000fe40007ebe01b */
[----:B------:R-:W-:Y:S01]  /*1fd80*/  LOP3.LUT R17, R9, R13, R18, 0xb8, !PT ;  /* 0x0000000d09117212 */ /* 0x000fe200078eb812 */
[----:B------:R-:W-:Y:S01]  /*1fd90*/  IMAD.X R48, R45, 0x1, R48, P0 ;  /* 0x000000012d307824 */ /* 0x000fe200000e0630 */
[----:B------:R-:W-:Y:S02]  /*1fda0*/  IADD3.X R5, PT, PT, R37, R5, R46, P1, P2 ;  /* 0x0000000525057210 */ /* 0x000fe40000fe442e */
[----:B------:R-:W-:Y:S02]  /*1fdb0*/  IADD3.X R19, PT, PT, R39, R19, R64, P3, P4 ;  /* 0x0000001327137210 */ /* 0x000fe40001fe8440 */
[----:B------:R-:W-:Y:S02]  /*1fdc0*/  IADD3.X R40, PT, PT, R26, R17, R16, P5, P6 ;  /* 0x000000111a287210 */ /* 0x000fe40002fec410 */
[----:B0-----:R-:W-:-:S04]  /*1fdd0*/  IADD3 R39, P0, P1, R36, UR4, R27 ;  /* 0x0000000424277c10 */ /* 0x001fc8000f91e01b */
[----:B------:R-:W-:Y:S02]  /*1fde0*/  IADD3.X R40, PT, PT, R37, UR5, R40, P0, P1 ;  /* 0x0000000525287c10 */ /* 0x000fe400087e2428 */
[----:B------:R-:W-:Y:S02]  /*1fdf0*/  IADD3 R17, P0, PT, R39, R32, RZ ;  /* 0x0000002027117210 */ /* 0x000fe40007f1e0ff */
[----:B------:R-:W-:Y:S02]  /*1fe00*/  SHF.L.W.U32.HI R28, R22, 0x4, R19 ;  /* 0x00000004161c7819 */ /* 0x000fe40000010e13 */
[C-C-:B------:R-:W-:Y:S01]  /*1fe10*/  SHF.L.W.U32.HI R33, R19.reuse, 0x1e, R22.reuse ;  /* 0x0000001e13217819 */ /* 0x140fe20000010e16 */
[----:B------:R-:W-:Y:S01]  /*1fe20*/  IMAD.X R16, R40, 0x1, R23, P0 ;  /* 0x0000000128107824 */ /* 0x000fe200000e0617 */
[----:B------:R-:W-:Y:S02]  /*1fe30*/  SHF.L.W.U32.HI R34, R19, 0x19, R22 ;  /* 0x0000001913227819 */ /* 0x000fe40000010e16 */
[----:B------:R-:W-:-:S02]  /*1fe40*/  SHF.L.W.U32.HI R26, R36, 0xd, R37 ;  /* 0x0000000d241a7819 */ /* 0x000fc40000010e25 */
[C-C-:B------:R-:W-:Y:S02]  /*1fe50*/  SHF.L.W.U32.HI R31, R37.reuse, 0x3, R36.reuse ;  /* 0x00000003251f7819 */ /* 0x140fe40000010e24 */
[C-C-:B------:R-:W-:Y:S02]  /*1fe60*/  SHF.R.U64 R46, R36.reuse, 0x6, R37.reuse ;  /* 0x00000006242e7819 */ /* 0x140fe40000001225 */
[----:B------:R-:W-:Y:S02]  /*1fe70*/  SHF.L.W.U32.HI R24, R37, 0xd, R36 ;  /* 0x0000000d25187819 */ /* 0x000fe40000010e24 */
[--C-:B------:R-:W-:Y:S02]  /*1fe80*/  SHF.L.W.U32.HI R27, R36, 0x3, R37.reuse ;  /* 0x00000003241b7819 */ /* 0x100fe40000010e25 */
[----:B------:R-:W-:Y:S02]  /*1fe90*/  SHF.R.U32.HI R45, RZ, 0x6, R37 ;  /* 0x00000006ff2d7819 */ /* 0x000fe40000011625 */
[----:B------:R-:W-:-:S02]  /*1fea0*/  SHF.L.W.U32.HI R35, R17, 0x12, R16 ;  /* 0x0000001211237819 */ /* 0x000fc40000010e10 */
[----:B------:R-:W-:Y:S02]  /*1feb0*/  SHF.L.W.U32.HI R36, R17, 0xe, R16 ;  /* 0x0000000e11247819 */ /* 0x000fe40000010e10 */
[----:B------:R-:W-:Y:S02]  /*1fec0*/  SHF.L.W.U32.HI R37, R16, 0x17, R17 ;  /* 0x0000001710257819 */ /* 0x000fe40000010e11 */
        /* <DEDUP_REMOVED lines=14> */
[----:B------:R-:W-:Y:S02]  /*1ffb0*/  IADD3 R27, P0, P1, R38, R43, R34 ;  /* 0x0000002b261b7210 */ /* 0x000fe4000791e022 */
[----:B------:R-:W-:-:S02]  /*1ffc0*/  LOP3.LUT R28, R30, R23, R19, 0xe8, !PT ;  /* 0x000000171e1c7212 */ /* 0x000fc400078ee813 */
[----:B------:R-:W-:Y:S02]  /*1ffd0*/  IADD3 R36, P2, P3, R36, R33, R6 ;  /* 0x0000002124247210 */ /* 0x000fe40007b5e006 */
[----:B------:R-:W-:Y:S02]  /*1ffe0*/  LOP3.LUT R26, R18, R16, R13, 0xb8, !PT ;  /* 0x00000010121a7212 */ /* 0x000fe400078eb80d */
[----:B------:R-:W-:Y:S02]  /*1fff0*/  IADD3.X R28, PT, PT, R47, R35, R28, P0, P1 ;  /* 0x000000232f1c7210 */ /* 0x000fe400007e241c */
[C-C-:B------:R-:W-:Y:S02]  /*20000*/  SHF.L.W.U32.HI R24, R49.reuse, 0xd, R48.reuse ;  /* 0x0000000d31187819 */ /* 0x140fe40000010e30 */
[----:B------:R-:W-:Y:S02]  /*20010*/  SHF.L.W.U32.HI R33, R48, 0x3, R49 ;  /* 0x0000000330217819 */ /* 0x000fe40000010e31 */
[----:B------:R-:W-:-:S02]  /*20020*/  SHF.R.U64 R37, R49, 0x6, R48 ;  /* 0x0000000631257819 */ /* 0x000fc40000001230 */
[----:B------:R-:W-:Y:S02]  /*20030*/  SHF.L.W.U32.HI R6, R48, 0xd, R49 ;  /* 0x0000000d30067819 */ /* 0x000fe40000010e31 */
[C-C-:B------:R-:W-:Y:S02]  /*20040*/  SHF.L.W.U32.HI R31, R49.reuse, 0x3, R48.reuse ;  /* 0x00000003311f7819 */ /* 0x140fe40000010e30 */
[----:B------:R-:W-:Y:S02]  /*20050*/  SHF.R.U32.HI R42, RZ, 0x6, R48 ;  /* 0x00000006ff2a7819 */ /* 0x000fe40000011630 */
[----:B------:R-:W-:Y:S02]  /*20060*/  IADD3.X R43, PT, PT, R32, R26, R9, P2, P3 ;  /* 0x0000001a202b7210 */ /* 0x000fe400017e6409 */
[----:B------:R-:W-:Y:S02]  /*20070*/  IADD3 R36, P0, P1, R49, UR6, R36 ;  /* 0x0000000631247c10 */ /* 0x000fe4000f91e024 */
[----:B------:R-:W-:-:S02]  /*20080*/  LOP3.LUT R37, R37, R24, R33, 0x96, !PT ;  /* 0x0000001825257212 */ /* 0x000fc400078e9621 */
[----:B------:R-:W-:Y:S02]  /*20090*/  LOP3.LUT R42, R42, R6, R31, 0x96, !PT ;  /* 0x000000062a2a7212 */ /* 0x000fe400078e961f */
[----:B------:R-:W-:Y:S01]  /*200a0*/  IADD3.X R43, PT, PT, R48, UR7, R43, P0, P1 ;  /* 0x00000007302b7c10 */ /* 0x000fe200087e242b */
[----:B------:R-:W0:Y:S01]  /*200b0*/  LDCU.128 UR4, c[0x3][0x5250] ;  /* 0x00ca4a00ff0477ac */ /* 0x000e220008000c00 */
[----:B------:R-:W-:Y:S02]  /*200c0*/  SHF.L.W.U32.HI R9, R27, 0x4, R28 ;  /* 0x000000041b097819 */ /* 0x000fe40000010e1c */
[C-C-:B------:R-:W-:Y:S02]  /*200d0*/  SHF.L.W.U32.HI R24, R28.reuse, 0x1e, R27.reuse ;  /* 0x0000001e1c187819 */ /* 0x140fe40000010e1b */
[----:B------:R-:W-:Y:S02]  /*200e0*/  SHF.L.W.U32.HI R23, R28, 0x19, R27 ;  /* 0x000000191c177819 */ /* 0x000fe40000010e1b */
[----:B------:R-:W-:-:S02]  /*200f0*/  IADD3 R6, P1, PT, R36, R25, RZ ;  /* 0x0000001924067210 */ /* 0x000fc40007f3e0ff */
[----:B------:R-:W-:-:S03]  /*20100*/  LOP3.LUT R35, R23, R9, R24, 0x96, !PT ;  /* 0x0000000917237212 */ /* 0x000fc600078e9618 */
[----:B------:R-:W-:Y:S01]  /*20110*/  IMAD.X R9, R43, 0x1, R30, P1 ;  /* 0x000000012b097824 */ /* 0x000fe200008e061e */
[--C-:B------:R-:W-:Y:S02]  /*20120*/  LOP3.LUT R26, R22, R25, R27.reuse, 0xe8, !PT ;  /* 0x00000019161a7212 */ /* 0x100fe400078ee81b */
[----:B------:R-:W-:Y:S02]  /*20130*/  SHF.L.W.U32.HI R23, R28, 0x4, R27 ;  /* 0x000000041c177819 */ /* 0x000fe40000010e1b */
[C-C-:B------:R-:W-:Y:S02]  /*20140*/  SHF.L.W.U32.HI R24, R27.reuse, 0x1e, R28.reuse ;  /* 0x0000001e1b187819 */ /* 0x140fe40000010e1c */
[----:B------:R-:W-:Y:S02]  /*20150*/  SHF.L.W.U32.HI R25, R27, 0x19, R28 ;  /* 0x000000191b197819 */ /* 0x000fe40000010e1c */
[----:B------:R-:W-:Y:S02]  /*20160*/  IADD3 R46, P0, PT, R53, R46, RZ ;  /* 0x0000002e352e7210 */ /* 0x000fe40007f1e0ff */
[----:B------:R-:W-:-:S02]  /*20170*/  SHF.L.W.U32.HI R32, R6, 0x12, R9 ;  /* 0x0000001206207819 */ /* 0x000fc40000010e09 */
[----:B------:R-:W-:Y:S02]  /*20180*/  SHF.L.W.U32.HI R33, R6, 0xe, R9 ;  /* 0x0000000e06217819 */ /* 0x000fe40000010e09 */
[----:B------:R-:W-:Y:S02]  /*20190*/  SHF.L.W.U32.HI R34, R9, 0x17, R6 ;  /* 0x0000001709227819 */ /* 0x000fe40000010e06 */
[----:B------:R-:W-:Y:S01]  /*201a0*/  LOP3.LUT R38, R25, R23, R24, 0x96, !PT ;  /* 0x0000001719267212 */ /* 0x000fe200078e9618 */
[----:B------:R-:W-:Y:S01]  /*201b0*/  IMAD.X R47, R14, 0x1, R45, P0 ;  /* 0x000000010e2f7824 */ /* 0x000fe200000e062d */
[----:B------:R-:W-:Y:S02]  /*201c0*/  IADD3 R31, P1, PT, R10, R37, RZ ;  /* 0x000000250a1f7210 */ /* 0x000fe40007f3e0ff */
[----:B------:R-:W-:Y:S02]  /*201d0*/  IADD3 R26, P2, P3, R39, R35, R26 ;  /* 0x00000023271a7210 */ /* 0x000fe40007b5e01a */
[----:B------:R-:W-:-:S02]  /*201e0*/  LOP3.LUT R25, R19, R30, R28, 0xe8, !PT ;  /* 0x0000001e13197212 */ /* 0x000fc400078ee81c */
[----:B------:R-:W-:Y:S02]  /*201f0*/  LOP3.LUT R32, R34, R32, R33, 0x96, !PT ;  /* 0x0000002022207212 */ /* 0x000fe400078e9621 */
[C-C-:B------:R-:W-:Y:S02]  /*20200*/  SHF.L.W.U32.HI R10, R9.reuse, 0x12, R6.reuse ;  /* 0x00000012090a7819 */ /* 0x140fe40000010e06 */
[----:B------:R-:W-:Y:S02]  /*20210*/  SHF.L.W.U32.HI R23, R9, 0xe, R6 ;  /* 0x0000000e09177819 */ /* 0x000fe40000010e06 */
[----:B------:R-:W-:Y:S02]  /*20220*/  SHF.L.W.U32.HI R24, R6, 0x17, R9 ;  /* 0x0000001706187819 */ /* 0x000fe40000010e09 */
[----:B------:R-:W-:Y:S02]  /*20230*/  LOP3.LUT R30, R8, R6, R17, 0xb8, !PT ;  /* 0x00000006081e7212 */ /* 0x000fe400078eb811 */
[----:B------:R-:W-:-:S02]  /*20240*/  IADD3.X R25, PT, PT, R40, R38, R25, P2, P3 ;  /* 0x0000002628197210 */ /* 0x000fc400017e6419 */
[----:B------:R-:W-:Y:S02]  /*20250*/  LOP3.LUT R34, R24, R10, R23, 0x96, !PT ;  /* 0x0000000a18227212 */ /* 0x000fe400078e9617 */
[----:B------:R-:W-:Y:S02]  /*20260*/  IADD3 R39, P0, P2, R32, R30, R11 ;  /* 0x0000001e20277210 */ /* 0x000fe40007a1e00b */
[C-C-:B------:R-:W-:Y:S02]  /*20270*/  SHF.L.W.U32.HI R10, R46.reuse, 0xd, R47.reuse ;  /* 0x0000000d2e0a7819 */ /* 0x140fe40000010e2f */
[----:B------:R-:W-:Y:S02]  /*20280*/  SHF.L.W.U32.HI R11, R47, 0x3, R46 ;  /* 0x000000032f0b7819 */ /* 0x000fe40000010e2e */
[----:B------:R-:W-:Y:S02]  /*20290*/  SHF.R.U64 R45, R46, 0x6, R47 ;  /* 0x000000062e2d7819 */ /* 0x000fe4000000122f */
[----:B------:R-:W-:Y:S01]  /*202a0*/  LOP3.LUT R33, R13, R9, R16, 0xb8, !PT ;  /* 0x000000090d217212 */ /* 0x000fe200078eb810 */
[----:B------:R-:W-:Y:S01]  /*202b0*/  IMAD.X R40, R41, 0x1, R42, P1 ;  /* 0x0000000129287824 */ /* 0x000fe200008e062a */
[----:B------:R-:W-:-:S02]  /*202c0*/  SHF.L.W.U32.HI R14, R26, 0x4, R25 ;  /* 0x000000041a0e7819 */ /* 0x000fc40000010e19 */
[C-C-:B------:R-:W-:Y:S02]  /*202d0*/  SHF.L.W.U32.HI R23, R25.reuse, 0x1e, R26.reuse ;  /* 0x0000001e19177819 */ /* 0x140fe40000010e1a */
[----:B------:R-:W-:Y:S02]  /*202e0*/  SHF.L.W.U32.HI R24, R25, 0x19, R26 ;  /* 0x0000001919187819 */ /* 0x000fe40000010e1a */
[----:B------:R-:W-:Y:S02]  /*202f0*/  LOP3.LUT R45, R45, R10, R11, 0x96, !PT ;  /* 0x0000000a2d2d7212 */ /* 0x000fe400078e960b */
[----:B------:R-:W-:Y:S02]  /*20300*/  IADD3.X R34, PT, PT, R34, R33, R18, P0, P2 ;  /* 0x0000002122227210 */ /* 0x000fe400007e4412 */
[----:B------:R-:W-:Y:S02]  /*20310*/  SHF.L.W.U32.HI R10, R47, 0xd, R46 ;  /* 0x0000000d2f0a7819 */ /* 0x000fe40000010e2e */
[----:B------:R-:W-:-:S02]  /*20320*/  SHF.L.W.U32.HI R11, R46, 0x3, R47 ;  /* 0x000000032e0b7819 */ /* 0x000fc40000010e2f */
[----:B------:R-:W-:Y:S02]  /*20330*/  SHF.R.U32.HI R38, RZ, 0x6, R47 ;  /* 0x00000006ff267819 */ /* 0x000fe4000001162f */
[----:B0-----:R-:W-:Y:S02]  /*20340*/  IADD3 R39, P2, P3, R46, UR4, R39 ;  /* 0x000000042e277c10 */ /* 0x001fe4000fb5e027 */
[----:B------:R-:W-:Y:S02]  /*20350*/  LOP3.LUT R35, R24, R14, R23, 0x96, !PT ;  /* 0x0000000e18237212 */ /* 0x000fe400078e9617 */
[----:B------:R-:W-:Y:S02]  /*20360*/  SHF.L.W.U32.HI R14, R25, 0x4, R26 ;  /* 0x00000004190e7819 */ /* 0x000fe40000010e1a */
[C-C-:B------:R-:W-:Y:S02]  /*20370*/  SHF.L.W.U32.HI R23, R26.reuse, 0x1e, R25.reuse ;  /* 0x0000001e1a177819 */ /* 0x140fe40000010e19 */
[----:B------:R-:W-:-:S02]  /*20380*/  SHF.L.W.U32.HI R18, R26, 0x19, R25 ;  /* 0x000000191a127819 */ /* 0x000fc40000010e19 */
[----:B------:R-:W-:Y:S02]  /*20390*/  LOP3.LUT R38, R38, R10, R11, 0x96, !PT ;  /* 0x0000000a26267212 */ /* 0x000fe400078e960b */
[----:B------:R-:W-:Y:S02]  /*203a0*/  IADD3.X R34, PT, PT, R47, UR5, R34, P2, P3 ;  /* 0x000000052f227c10 */ /* 0x000fe400097e6422 */
[----:B------:R-:W-:Y:S02]  /*203b0*/  LOP3.LUT R24, R27, R22, R26, 0xe8, !PT ;  /* 0x000000161b187212 */ /* 0x000fe400078ee81a */
[----:B------:R-:W-:Y:S02]  /*203c0*/  SHF.L.W.U32.HI R10, R40, 0xd, R31 ;  /* 0x0000000d280a7819 */ /* 0x000fe40000010e1f */
[--C-:B------:R-:W-:Y:S02]  /*203d0*/  SHF.L.W.U32.HI R33, R31, 0x3, R40.reuse ;  /* 0x000000031f217819 */ /* 0x100fe40000010e28 */
[----:B------:R-:W-:-:S02]  /*203e0*/  SHF.R.U32.HI R41, RZ, 0x6, R40 ;  /* 0x00000006ff297819 */ /* 0x000fc40000011628 */
[----:B------:R-:W-:Y:S02]  /*203f0*/  IADD3 R11, P2, PT, R39, R22, RZ ;  /* 0x00000016270b7210 */ /* 0x000fe40007f5e0ff */
[----:B------:R-:W-:Y:S02]  /*20400*/  LOP3.LUT R37, R18, R14, R23, 0x96, !PT ;  /* 0x0000000e12257212 */ /* 0x000fe400078e9617 */
[----:B------:R-:W-:Y:S02]  /*20410*/  IADD3 R23, P0, P1, R36, R35, R24 ;  /* 0x0000002324177210 */ /* 0x000fe4000791e018 */
[----:B------:R-:W-:Y:S02]  /*20420*/  LOP3.LUT R18, R28, R19, R25, 0xe8, !PT ;  /* 0x000000131c127212 */ /* 0x000fe400078ee819 */
[----:B------:R-:W-:Y:S01]  /*20430*/  LOP3.LUT R41, R41, R10, R33, 0x96, !PT ;  /* 0x0000000a29297212 */ /* 0x000fe200078e9621 */
[----:B------:R-:W-:Y:S01]  /*20440*/  IMAD.X R10, R34, 0x1, R19, P2 ;  /* 0x00000001220a7824 */ /* 0x000fe200010e0613 */
[----:B------:R-:W-:-:S02]  /*20450*/  SHF.L.W.U32.HI R14, R31, 0xd, R40 ;  /* 0x0000000d1f0e7819 */ /* 0x000fc40000010e28 */
[----:B------:R-:W-:Y:S02]  /*20460*/  SHF.L.W.U32.HI R35, R40, 0x3, R31 ;  /* 0x0000000328237819 */ /* 0x000fe40000010e1f */
[----:B------:R-:W-:Y:S02]  /*20470*/  SHF.R.U64 R32, R31, 0x6, R40 ;  /* 0x000000061f207819 */ /* 0x000fe40000001228 */
[----:B------:R-:W-:Y:S02]  /*20480*/  IADD3.X R22, PT, PT, R43, R37, R18, P0, P1 ;  /* 0x000000252b167210 */ /* 0x000fe400007e2412 */
[C-C-:B------:R-:W-:Y:S02]  /*20490*/  SHF.L.W.U32.HI R24, R11.reuse, 0x12, R10.reuse ;  /* 0x000000120b187819 */ /* 0x140fe40000010e0a */
[----:B------:R-:W-:Y:S02]  /*204a0*/  SHF.L.W.U32.HI R33, R11, 0xe, R10 ;  /* 0x0000000e0b217819 */ /* 0x000fe40000010e0a */
[----:B------:R-:W-:-:S02]  /*204b0*/  SHF.L.W.U32.HI R30, R10, 0x17, R11 ;  /* 0x000000170a1e7819 */ /* 0x000fc40000010e0b */
[----:B------:R-:W-:Y:S02]  /*204c0*/  LOP3.LUT R32, R32, R14, R35, 0x96, !PT ;  /* 0x0000000e20207212 */ /* 0x000fe400078e9623 */
[----:B------:R-:W-:Y:S02]  /*204d0*/  SHF.L.W.U32.HI R14, R23, 0x4, R22 ;  /* 0x00000004170e7819 */ /* 0x000fe40000010e16 */
[C-C-:B------:R-:W-:Y:S02]  /*204e0*/  SHF.L.W.U32.HI R19, R22.reuse, 0x1e, R23.reuse ;  /* 0x0000001e16137819 */ /* 0x140fe40000010e17 */
[----:B------:R-:W-:Y:S02]  /*204f0*/  SHF.L.W.U32.HI R18, R22, 0x19, R23 ;  /* 0x0000001916127819 */ /* 0x000fe40000010e17 */
[----:B------:R-:W-:Y:S02]  /*20500*/  IADD3 R44, P0, PT, R44, R45, RZ ;  /* 0x0000002d2c2c7210 */ /* 0x000fe40007f1e0ff */
[----:B------:R-:W-:-:S02]  /*20510*/  LOP3.LUT R36, R30, R24, R33, 0x96, !PT ;  /* 0x000000181e247212 */ /* 0x000fc400078e9621 */
[----:B------:R-:W-:Y:S02]  /*20520*/  LOP3.LUT R35, R17, R11, R6, 0xb8, !PT ;  /* 0x0000000b11237212 */ /* 0x000fe400078eb806 */
[C-C-:B------:R-:W-:Y:S02]  /*20530*/  SHF.L.W.U32.HI R24, R10.reuse, 0x12, R11.reuse ;  /* 0x000000120a187819 */ /* 0x140fe40000010e0b */
[----:B------:R-:W-:Y:S02]  /*20540*/  SHF.L.W.U32.HI R33, R10, 0xe, R11 ;  /* 0x0000000e0a217819 */ /* 0x000fe40000010e0b */
[----:B------:R-:W-:Y:S02]  /*20550*/  SHF.L.W.U32.HI R30, R11, 0x17, R10 ;  /* 0x000000170b1e7819 */ /* 0x000fe40000010e0a */
[----:B------:R-:W-:Y:S02]  /*20560*/  LOP3.LUT R37, R18, R14, R19, 0x96, !PT ;  /* 0x0000000e12257212 */ /* 0x000fe400078e9613 */
[----:B------:R-:W-:-:S02]  /*20570*/  IADD3 R29, P1, PT, R29, R32, RZ ;  /* 0x000000201d1d7210 */ /* 0x000fc40007f3e0ff */
[--C-:B------:R-:W-:Y:S02]  /*20580*/  SHF.L.W.U32.HI R14, R22, 0x4, R23.reuse ;  /* 0x00000004160e7819 */ /* 0x100fe40000010e17 */
[C-C-:B------:R-:W-:Y:S02]  /*20590*/  SHF.L.W.U32.HI R19, R23.reuse, 0x1e, R22.reuse ;  /* 0x0000001e17137819 */ /* 0x140fe40000010e16 */
[----:B------:R-:W-:Y:S01]  /*205a0*/  SHF.L.W.U32.HI R18, R23, 0x19, R22 ;  /* 0x0000001917127819 */ /* 0x000fe20000010e16 */
[----:B------:R-:W-:Y:S01]  /*205b0*/  IMAD.X R45, R15, 0x1, R38, P0 ;  /* 0x000000010f2d7824 */ /* 0x000fe200000e0626 */
[----:B------:R-:W-:Y:S02]  /*205c0*/  LOP3.LUT R32, R26, R27, R23, 0xe8, !PT ;  /* 0x0000001b1a207212 */ /* 0x000fe400078ee817 */
[----:B------:R-:W-:Y:S02]  /*205d0*/  IADD3 R36, P4, P5, R36, R35, R8 ;  /* 0x0000002324247210 */ /* 0x000fe40007d9e008 */
[----:B------:R-:W-:-:S02]  /*205e0*/  LOP3.LUT R30, R30, R24, R33, 0x96, !PT ;  /* 0x000000181e1e7212 */ /* 0x000fc400078e9621 */
[----:B------:R-:W-:Y:S02]  /*205f0*/  LOP3.LUT R8, R16, R10, R9, 0xb8, !PT ;  /* 0x0000000a10087212 */ /* 0x000fe400078eb809 */
[----:B------:R-:W-:Y:S01]  /*20600*/  LOP3.LUT R18, R18, R14, R19, 0x96, !PT ;  /* 0x0000000e12127212 */ /* 0x000fe200078e9613 */
[----:B------:R-:W-:Y:S01]  /*20610*/  IMAD.X R24, R4, 0x1, R41, P1 ;  /* 0x0000000104187824 */ /* 0x000fe200008e0629 */
[----:B------:R-:W-:Y:S02]  /*20620*/  IADD3 R14, P2, P3, R39, R37, R32 ;  /* 0x00000025270e7210 */ /* 0x000fe40007b5e020 */
[----:B------:R-:W-:Y:S02]  /*20630*/  IADD3.X R39, PT, PT, R30, R8, R13, P4, P5 ;  /* 0x000000081e277210 */ /* 0x000fe400027ea40d */
[----:B------:R-:W-:Y:S02]  /*20640*/  LOP3.LUT R19, R25, R28, R22, 0xe8, !PT ;  /* 0x0000001c19137212 */ /* 0x000fe400078ee816 */
[----:B------:R-:W-:-:S02]  /*20650*/  SHF.L.W.U32.HI R4, R45, 0xd, R44 ;  /* 0x0000000d2d047819 */ /* 0x000fc40000010e2c */
[--C-:B------:R-:W-:Y:S02]  /*20660*/  SHF.L.W.U32.HI R13, R44, 0x3, R45.reuse ;  /* 0x000000032c0d7819 */ /* 0x100fe40000010e2d */
[----:B------:R-:W-:Y:S02]  /*20670*/  SHF.R.U32.HI R38, RZ, 0x6, R45 ;  /* 0x00000006ff267819 */ /* 0x000fe4000001162d */
[----:B------:R-:W-:Y:S02]  /*20680*/  IADD3 R36, P0, P1, R31, UR6, R36 ;  /* 0x000000061f247c10 */ /* 0x000fe4000f91e024 */
[----:B------:R-:W-:Y:S02]  /*20690*/  IADD3.X R19, PT, PT, R34, R18, R19, P2, P3 ;  /* 0x0000001222137210 */ /* 0x000fe400017e6413 */
[----:B------:R-:W-:Y:S02]  /*206a0*/  LOP3.LUT R38, R38, R4, R13, 0x96, !PT ;  /* 0x0000000426267212 */ /* 0x000fe400078e960d */
[----:B------:R-:W-:Y:S01]  /*206b0*/  IADD3.X R39, PT, PT, R40, UR7, R39, P0, P1 ;  /* 0x0000000728277c10 */ /* 0x000fe200087e2427 */
[----:B------:R-:W0:Y:S01]  /*206c0*/  LDCU.128 UR4, c[0x3][0x5260] ;  /* 0x00ca4c00ff0477ac */ /* 0x000e220008000c00 */
[----:B------:R-:W-:-:S02]  /*206d0*/  IADD3 R4, P0, PT, R36, R27, RZ ;  /* 0x0000001b24047210 */ /* 0x000fc40007f1e0ff */
[C-C-:B------:R-:W-:Y:S02]  /*206e0*/  SHF.L.W.U32.HI R8, R44.reuse, 0xd, R45.reuse ;  /* 0x0000000d2c087819 */ /* 0x140fe40000010e2d */
[----:B------:R-:W-:Y:S02]  /*206f0*/  SHF.L.W.U32.HI R15, R45, 0x3, R44 ;  /* 0x000000032d0f7819 */ /* 0x000fe40000010e2c */
[----:B------:R-:W-:Y:S02]  /*20700*/  SHF.R.U64 R43, R44, 0x6, R45 ;  /* 0x000000062c2b7819 */ /* 0x000fe4000000122d */
[----:B------:R-:W-:Y:S02]  /*20710*/  SHF.L.W.U32.HI R18, R14, 0x4, R19 ;  /* 0x000000040e127819 */ /* 0x000fe40000010e13 */
[C-C-:B------:R-:W-:Y:S02]  /*20720*/  SHF.L.W.U32.HI R33, R19.reuse, 0x1e, R14.reuse ;  /* 0x0000001e13217819 */ /* 0x140fe40000010e0e */
[----:B------:R-:W-:Y:S01]  /*20730*/  SHF.L.W.U32.HI R30, R19, 0x19, R14 ;  /* 0x00000019131e7819 */ /* 0x000fe20000010e0e */
[----:B------:R-:W-:Y:S01]  /*20740*/  IMAD.X R13, R39, 0x1, R28, P0 ;  /* 0x00000001270d7824 */ /* 0x000fe200000e061c */
[----:B------:R-:W-:-:S02]  /*20750*/  LOP3.LUT R43, R43, R8, R15, 0x96, !PT ;  /* 0x000000082b2b7212 */ /* 0x000fc400078e960f */
[----:B------:R-:W-:Y:S02]  /*20760*/  LOP3.LUT R34, R30, R18, R33, 0x96, !PT ;  /* 0x000000121e227212 */ /* 0x000fe400078e9621 */
[C-C-:B------:R-:W-:Y:S02]  /*20770*/  SHF.L.W.U32.HI R8, R29.reuse, 0xd, R24.reuse ;  /* 0x0000000d1d087819 */ /* 0x140fe40000010e18 */
[----:B------:R-:W-:Y:S02]  /*20780*/  SHF.L.W.U32.HI R15, R24, 0x3, R29 ;  /* 0x00000003180f7819 */ /* 0x000fe40000010e1d */
[----:B------:R-:W-:Y:S02]  /*20790*/  SHF.R.U64 R41, R29, 0x6, R24 ;  /* 0x000000061d297819 */ /* 0x000fe40000001218 */
        /* <DEDUP_REMOVED lines=11> */
[----:B------:R-:W-:Y:S02]  /*20850*/  LOP3.LUT R35, R32, R30, R31, 0x96, !PT ;  /* 0x0000001e20237212 */ /* 0x000fe400078e961f */
[----:B------:R-:W-:Y:S02]  /*20860*/  SHF.L.W.U32.HI R18, R24, 0xd, R29 ;  /* 0x0000000d18127819 */ /* 0x000fe40000010e1d */
[----:B------:R-:W-:-:S02]  /*20870*/  SHF.L.W.U32.HI R27, R29, 0x3, R24 ;  /* 0x000000031d1b7819 */ /* 0x000fc40000010e18 */
[----:B------:R-:W-:Y:S02]  /*20880*/  SHF.R.U32.HI R34, RZ, 0x6, R24 ;  /* 0x00000006ff227819 */ /* 0x000fe40000011618 */
[C-C-:B------:R-:W-:Y:S02]  /*20890*/  SHF.L.W.U32.HI R28, R13.reuse, 0x12, R4.reuse ;  /* 0x000000120d1c7819 */ /* 0x140fe40000010e04 */
[----:B------:R-:W-:Y:S02]  /*208a0*/  SHF.L.W.U32.HI R31, R13, 0xe, R4 ;  /* 0x0000000e0d1f7819 */ /* 0x000fe40000010e04 */
[----:B------:R-:W-:Y:S02]  /*208b0*/  SHF.L.W.U32.HI R30, R4, 0x17, R13 ;  /* 0x00000017041e7819 */ /* 0x000fe40000010e0d */
[----:B------:R-:W-:Y:S02]  /*208c0*/  IADD3.X R8, PT, PT, R39, R37, R8, P0, P1 ;  /* 0x0000002527087210 */ /* 0x000fe400007e2408 */
[----:B------:R-:W-:-:S02]  /*208d0*/  LOP3.LUT R32, R6, R4, R11, 0xb8, !PT ;  /* 0x0000000406207212 */ /* 0x000fc400078eb80b */
        /* <DEDUP_REMOVED lines=9> */
[----:B0-----:R-:W-:Y:S02]  /*20970*/  IADD3 R35, P2, P3, R44, UR4, R35 ;  /* 0x000000042c237c10 */ /* 0x001fe4000fb5e023 */
[----:B------:R-:W-:Y:S02]  /*20980*/  IADD3 R17, P0, PT, R12, R41, RZ ;  /* 0x000000290c117210 */ /* 0x000fe40007f1e0ff */
[----:B------:R-:W-:-:S02]  /*20990*/  LOP3.LUT R32, R14, R23, R15, 0xe8, !PT ;  /* 0x000000170e207212 */ /* 0x000fc400078ee80f */
[----:B------:R-:W-:Y:S02]  /*209a0*/  SHF.L.W.U32.HI R12, R8, 0x4, R15 ;  /* 0x00000004080c7819 */ /* 0x000fe40000010e0f */
[C-C-:B------:R-:W-:Y:S02]  /*209b0*/  SHF.L.W.U32.HI R27, R15.reuse, 0x1e, R8.reuse ;  /* 0x0000001e0f1b7819 */ /* 0x140fe40000010e08 */
[----:B------:R-:W-:Y:S02]  /*209c0*/  SHF.L.W.U32.HI R16, R15, 0x19, R8 ;  /* 0x000000190f107819 */ /* 0x000fe40000010e08 */
[----:B------:R-:W-:Y:S02]  /*209d0*/  IADD3.X R28, PT, PT, R45, UR5, R28, P2, P3 ;  /* 0x000000052d1c7c10 */ /* 0x000fe400097e641c */
[----:B------:R-:W-:Y:S02]  /*209e0*/  IADD3 R32, P3, P4, R35, R33, R32 ;  /* 0x0000002123207210 */ /* 0x000fe40007c7e020 */
[----:B------:R-:W-:-:S02]  /*209f0*/  LOP3.LUT R12, R16, R12, R27, 0x96, !PT ;  /* 0x0000000c100c7212 */ /* 0x000fc400078e961b */
[----:B------:R-:W-:Y:S02]  /*20a00*/  LOP3.LUT R33, R19, R22, R8, 0xe8, !PT ;  /* 0x0000001613217212 */ /* 0x000fe400078ee808 */
[----:B------:R-:W-:Y:S02]  /*20a10*/  IADD3 R31, P2, PT, R35, R26, RZ ;  /* 0x0000001a231f7210 */ /* 0x000fe40007f5e0ff */
[----:B------:R-:W-:Y:S02]  /*20a20*/  IADD3.X R33, PT, PT, R28, R12, R33, P3, P4 ;  /* 0x0000000c1c217210 */ /* 0x000fe40001fe8421 */
[----:B------:R-:W-:Y:S01]  /*20a30*/  IADD3 R52, P1, PT, R52, R43, RZ ;  /* 0x0000002b34347210 */ /* 0x000fe20007f3e0ff */
[----:B------:R-:W-:Y:S01]  /*20a40*/  IMAD.X R30, R28, 0x1, R25, P2 ;  /* 0x000000011c1e7824 */ /* 0x000fe200010e0619 */
[----:B------:R-:W-:Y:S01]  /*20a50*/  SHF.L.W.U32.HI R27, R32, 0x4, R33 ;  /* 0x00000004201b7819 */ /* 0x000fe20000010e21 */
[----:B------:R-:W-:Y:S01]  /*20a60*/  IMAD.X R18, R5, 0x1, R34, P0 ;  /* 0x0000000105127824 */ /* 0x000fe200000e0622 */
[----:B------:R-:W-:-:S02]  /*20a70*/  SHF.L.W.U32.HI R28, R33, 0x1e, R32 ;  /* 0x0000001e211c7819 */ /* 0x000fc40000010e20 */
[----:B------:R-:W-:Y:S01]  /*20a80*/  SHF.L.W.U32.HI R34, R33, 0x19, R32 ;  /* 0x0000001921227819 */ /* 0x000fe20000010e20 */
[----:B------:R-:W-:Y:S01]  /*20a90*/  IMAD.X R49, R7, 0x1, R38, P1 ;  /* 0x0000000107317824 */ /* 0x000fe200008e0626 */
[----:B------:R-:W-:Y:S02]  /*20aa0*/  IADD3 R35, P0, PT, R32, 0x5f1d36f1, RZ ;  /* 0x5f1d36f120237810 */ /* 0x000fe40007f1e0ff */
[C-C-:B------:R-:W-:Y:S02]  /*20ab0*/  SHF.L.W.U32.HI R7, R31.reuse, 0x12, R30.reuse ;  /* 0x000000121f077819 */ /* 0x140fe40000010e1e */
[----:B------:R-:W-:Y:S02]  /*20ac0*/  SHF.L.W.U32.HI R16, R31, 0xe, R30 ;  /* 0x0000000e1f107819 */ /* 0x000fe40000010e1e */
[C-C-:B------:R-:W-:Y:S02]  /*20ad0*/  SHF.L.W.U32.HI R26, R30.reuse, 0x17, R31.reuse ;  /* 0x000000171e1a7819 */ /* 0x140fe40000010e1f */
[----:B------:R-:W-:-:S02]  /*20ae0*/  SHF.L.W.U32.HI R5, R30, 0x12, R31 ;  /* 0x000000121e057819 */ /* 0x000fc40000010e1f */
[----:B------:R-:W-:Y:S02]  /*20af0*/  SHF.L.W.U32.HI R12, R30, 0xe, R31 ;  /* 0x0000000e1e0c7819 */ /* 0x000fe40000010e1f */
[----:B------:R-:W-:Y:S02]  /*20b00*/  SHF.L.W.U32.HI R25, R31, 0x17, R30 ;  /* 0x000000171f197819 */ /* 0x000fe40000010e1e */
[----:B------:R-:W-:Y:S02]  /*20b10*/  LOP3.LUT R27, R34, R27, R28, 0x96, !PT ;  /* 0x0000001b221b7212 */ /* 0x000fe400078e961c */
[----:B------:R-:W-:Y:S02]  /*20b20*/  IADD3.X R34, PT, PT, R33, -0x5ab00ac6, RZ, P0, !PT ;  /* 0xa54ff53a21227810 */ /* 0x000fe400007fe4ff */
[----:B------:R-:W-:Y:S02]  /*20b30*/  LOP3.LUT R38, R26, R7, R16, 0x96, !PT ;  /* 0x000000071a267212 */ /* 0x000fe400078e9610 */
[----:B------:R-:W-:-:S02]  /*20b40*/  LOP3.LUT R39, R25, R5, R12, 0x96, !PT ;  /* 0x0000000519277212 */ /* 0x000fc400078e960c */
[----:B------:R-:W-:Y:S02]  /*20b50*/  SHF.L.W.U32.HI R5, R33, 0x4, R32 ;  /* 0x0000000421057819 */ /* 0x000fe40000010e20 */
[C-C-:B------:R-:W-:Y:S02]  /*20b60*/  SHF.L.W.U32.HI R12, R32.reuse, 0x1e, R33.reuse ;  /* 0x0000001e200c7819 */ /* 0x140fe40000010e21 */
[----:B------:R-:W-:Y:S02]  /*20b70*/  SHF.L.W.U32.HI R7, R32, 0x19, R33 ;  /* 0x0000001920077819 */ /* 0x000fe40000010e21 */
[C-C-:B------:R-:W-:Y:S02]  /*20b80*/  SHF.R.U64 R26, R35.reuse, 0x18, R34.reuse ;  /* 0x00000018231a7819 */ /* 0x140fe40000001222 */
[----:B------:R-:W-:Y:S02]  /*20b90*/  SHF.R.U64 R25, R35, 0x10, R34 ;  /* 0x0000001023197819 */ /* 0x000fe40000001222 */
[----:B------:R-:W-:-:S02]  /*20ba0*/  LOP3.LUT R37, R11, R31, R4, 0xb8, !PT ;  /* 0x0000001f0b257212 */ /* 0x000fc400078eb804 */
[----:B------:R-:W-:Y:S02]  /*20bb0*/  LOP3.LUT R36, R7, R5, R12, 0x96, !PT ;  /* 0x0000000507247212 */ /* 0x000fe400078e960c */
[----:B------:R-:W-:Y:S02]  /*20bc0*/  SHF.R.U64 R16, R35, 0x8, R34 ;  /* 0x0000000823107819 */ /* 0x000fe40000001222 */
[----:B------:R-:W-:Y:S02]  /*20bd0*/  PRMT R7, R26, 0x3340, R25 ;  /* 0x000033401a077816 */ /* 0x000fe40000000019 */
[----:B------:R-:W-:Y:S02]  /*20be0*/  IADD3 R38, P0, P1, R38, R37, R6 ;  /* 0x0000002526267210 */ /* 0x000fe4000791e006 */
[----:B------:R-:W-:Y:S02]  /*20bf0*/  SHF.R.U32.HI R12, RZ, 0x8, R34 ;  /* 0x00000008ff0c7819 */ /* 0x000fe40000011622 */
[----:B------:R-:W-:-:S02]  /*20c00*/  LOP3.LUT R26, R10, R30, R13, 0xb8, !PT ;  /* 0x0000001e0a1a7212 */ /* 0x000fc400078eb80d */
[----:B------:R-:W-:Y:S02]  /*20c10*/  IADD3 R25, P2, PT, R31, 0x137e2179, RZ ;  /* 0x137e21791f197810 */ /* 0x000fe40007f5e0ff */
[----:B------:R-:W-:Y:S02]  /*20c20*/  PRMT R6, R16, 0x3340, R35 ;  /* 0x0000334010067816 */ /* 0x000fe40000000023 */
[--C-:B------:R-:W-:Y:S02]  /*20c30*/  SHF.R.U32.HI R16, RZ, 0x18, R34.reuse ;  /* 0x00000018ff107819 */ /* 0x100fe40000011622 */
[--C-:B------:R-:W-:Y:S02]  /*20c40*/  SHF.R.U32.HI R5, RZ, 0x10, R34.reuse ;  /* 0x00000010ff057819 */ /* 0x100fe40000011622 */
[----:B------:R-:W-:Y:S02]  /*20c50*/  PRMT R12, R12, 0x3340, R34 ;  /* 0x000033400c0c7816 */ /* 0x000fe40000000022 */
[----:B------:R-:W-:-:S02]  /*20c60*/  IADD3.X R35, PT, PT, R39, R26, R9, P0, P1 ;  /* 0x0000001a27237210 */ /* 0x000fc400007e2409 */
[----:B------:R-:W-:Y:S02]  /*20c70*/  IADD3 R34, P0, P1, R29, UR6, R38 ;  /* 0x000000061d227c10 */ /* 0x000fe4000f91e026 */
[----:B------:R-:W-:Y:S02]  /*20c80*/  IADD3.X R28, PT, PT, R30, 0x5be0cd19, RZ, P2, !PT ;  /* 0x5be0cd191e1c7810 */ /* 0x000fe400017fe4ff */
[----:B------:R-:W-:Y:S02]  /*20c90*/  LOP3.LUT R42, R15, R14, R32, 0xe8, !PT ;  /* 0x0000000e0f2a7212 */ /* 0x000fe400078ee820 */
[----:B------:R-:W-:Y:S02]  /*20ca0*/  PRMT R5, R16, 0x3340, R5 ;  /* 0x0000334010057816 */ /* 0x000fe40000000005 */
[----:B------:R-:W-:Y:S01]  /*20cb0*/  IADD3.X R29, PT, PT, R24, UR7, R35, P0, P1 ;  /* 0x00000007181d7c10 */ /* 0x000fe200087e2423 */
[----:B------:R-:W0:Y:S01]  /*20cc0*/  LDCU.128 UR4, c[0x3][0x5270] ;  /* 0x00ca4e00ff0477ac */ /* 0x000e220008000c00 */
[----:B------:R-:W-:-:S02]  /*20cd0*/  SHF.R.U64 R16, R25, 0x8, R28 ;  /* 0x0000000819107819 */ /* 0x000fc4000000121c */
[C---:B------:R-:W-:Y:S02]  /*20ce0*/  IADD3 R47, P0, PT, R34.reuse, R23, RZ ;  /* 0x00000017222f7210 */ /* 0x040fe40007f1e0ff */
[----:B------:R-:W-:Y:S02]  /*20cf0*/  IADD3 R42, P1, P2, R34, R27, R42 ;  /* 0x0000001b222a7210 */ /* 0x000fe40007a3e02a */
[----:B------:R-:W-:Y:S01]  /*20d00*/  LOP3.LUT R45, R8, R19, R33, 0xe8, !PT ;  /* 0x00000013082d7212 */ /* 0x000fe200078ee821 */
[----:B------:R-:W-:Y:S01]  /*20d10*/  IMAD.X R44, R29, 0x1, R22, P0 ;  /* 0x000000011d2c7824 */ /* 0x000fe200000e0616 */
[C-C-:B------:R-:W-:Y:S02]  /*20d20*/  SHF.R.U64 R26, R25.reuse, 0x18, R28.reuse ;  /* 0x00000018191a7819 */ /* 0x140fe4000000121c */
[----:B------:R-:W-:Y:S02]  /*20d30*/  SHF.R.U64 R9, R25, 0x10, R28 ;  /* 0x0000001019097819 */ /* 0x000fe4000000121c */
[----:B------:R-:W-:-:S02]  /*20d40*/  PRMT R16, R16, 0x3340, R25 ;  /* 0x0000334010107816 */ /* 0x000fc40000000019 */
[--C-:B------:R-:W-:Y:S02]  /*20d50*/  SHF.R.U32.HI R25, RZ, 0x18, R28.reuse ;  /* 0x00000018ff197819 */ /* 0x100fe4000001161c */
[--C-:B------:R-:W-:Y:S02]  /*20d60*/  SHF.R.U32.HI R24, RZ, 0x10, R28.reuse ;  /* 0x00000010ff187819 */ /* 0x100fe4000001161c */
[----:B------:R-:W-:Y:S02]  /*20d70*/  IADD3.X R45, PT, PT, R29, R36, R45, P1, P2 ;  /* 0x000000241d2d7210 */ /* 0x000fe40000fe442d */
[----:B------:R-:W-:Y:S02]  /*20d80*/  SHF.R.U32.HI R23, RZ, 0x8, R28 ;  /* 0x00000008ff177819 */ /* 0x000fe4000001161c */
[----:B------:R-:W-:Y:S02]  /*20d90*/  PRMT R9, R26, 0x3340, R9 ;  /* 0x000033401a097816 */ /* 0x000fe40000000009 */
[----:B------:R-:W-:-:S02]  /*20da0*/  PRMT R22, R25, 0x3340, R24 ;  /* 0x0000334019167816 */ /* 0x000fc40000000018 */
[C---:B------:R-:W-:Y:S02]  /*20db0*/  SHF.L.W.U32.HI R34, R42.reuse, 0x4, R45 ;  /* 0x000000042a227819 */ /* 0x040fe40000010e2d */
[C-C-:B------:R-:W-:Y:S02]  /*20dc0*/  SHF.L.W.U32.HI R35, R45.reuse, 0x1e, R42.reuse ;  /* 0x0000001e2d237819 */ /* 0x140fe40000010e2a */
[----:B------:R-:W-:Y:S02]  /*20dd0*/  SHF.L.W.U32.HI R36, R45, 0x19, R42 ;  /* 0x000000192d247819 */ /* 0x000fe40000010e2a */
[----:B------:R-:W-:Y:S02]  /*20de0*/  IADD3 R38, P0, PT, R42, -0x16b07d5, RZ ;  /* 0xfe94f82b2a267810 */ /* 0x000fe40007f1e0ff */
[----:B------:R-:W-:Y:S02]  /*20df0*/  PRMT R23, R23, 0x3340, R28 ;  /* 0x0000334017177816 */ /* 0x000fe4000000001c */
[----:B------:R-:W-:-:S02]  /*20e00*/  SHF.L.W.U32.HI R25, R47, 0x12, R44 ;  /* 0x000000122f197819 */ /* 0x000fc40000010e2c */
[C-C-:B------:R-:W-:Y:S02]  /*20e10*/  SHF.L.W.U32.HI R26, R47.reuse, 0xe, R44.reuse ;  /* 0x0000000e2f1a7819 */ /* 0x140fe40000010e2c */
[C-C-:B------:R-:W-:Y:S02]  /*20e20*/  SHF.L.W.U32.HI R29, R44.reuse, 0x17, R47.reuse ;  /* 0x000000172c1d7819 */ /* 0x140fe40000010e2f */
[C-C-:B------:R-:W-:Y:S02]  /*20e30*/  SHF.L.W.U32.HI R24, R44.reuse, 0x12, R47.reuse ;  /* 0x000000122c187819 */ /* 0x140fe40000010e2f */
[----:B------:R-:W-:Y:S02]  /*20e40*/  SHF.L.W.U32.HI R27, R44, 0xe, R47 ;  /* 0x0000000e2c1b7819 */ /* 0x000fe40000010e2f */
[----:B------:R-:W-:Y:S02]  /*20e50*/  SHF.L.W.U32.HI R28, R47, 0x17, R44 ;  /* 0x000000172f1c7819 */ /* 0x000fe40000010e2c */
[----:B------:R-:W-:-:S02]  /*20e60*/  LOP3.LUT R36, R36, R34, R35, 0x96, !PT ;  /* 0x0000002224247212 */ /* 0x000fc400078e9623 */
[----:B------:R-:W-:Y:S02]  /*20e70*/  IADD3.X R37, PT, PT, R45, 0x3c6ef372, RZ, P0, !PT ;  /* 0x3c6ef3722d257810 */ /* 0x000fe400007fe4ff */
[----:B------:R-:W-:Y:S02]  /*20e80*/  LOP3.LUT R43, R29, R25, R26, 0x96, !PT ;  /* 0x000000191d2b7212 */ /* 0x000fe400078e961a */
[----:B------:R-:W-:Y:S02]  /*20e90*/  LOP3.LUT R34, R4, R47, R31, 0xb8, !PT ;  /* 0x0000002f04227212 */ /* 0x000fe400078eb81f */
[----:B------:R-:W-:Y:S02]  /*20ea0*/  LOP3.LUT R39, R28, R24, R27, 0x96, !PT ;  /* 0x000000181c277212 */ /* 0x000fe400078e961b */
[----:B------:R-:W-:Y:S02]  /*20eb0*/  SHF.L.W.U32.HI R24, R45, 0x4, R42 ;  /* 0x000000042d187819 */ /* 0x000fe40000010e2a */
[----:B------:R-:W-:-:S02]  /*20ec0*/  SHF.L.W.U32.HI R25, R42, 0x1e, R45 ;  /* 0x0000001e2a197819 */ /* 0x000fc40000010e2d */
[----:B------:R-:W-:Y:S02]  /*20ed0*/  SHF.L.W.U32.HI R26, R42, 0x19, R45 ;  /* 0x000000192a1a7819 */ /* 0x000fe40000010e2d */
[C-C-:B------:R-:W-:Y:S02]  /*20ee0*/  SHF.R.U64 R29, R38.reuse, 0x18, R37.reuse ;  /* 0x00000018261d7819 */ /* 0x140fe40000001225 */
[----:B------:R-:W-:Y:S02]  /*20ef0*/  SHF.R.U64 R28, R38, 0x10, R37 ;  /* 0x00000010261c7819 */ /* 0x000fe40000001225 */
[----:B------:R-:W-:Y:S02]  /*20f00*/  IADD3 R43, P0, P1, R43, R34, R11 ;  /* 0x000000222b2b7210 */ /* 0x000fe4000791e00b */
[----:B------:R-:W-:Y:S02]  /*20f10*/  IADD3 R34, P2, PT, R47, -0x4be4295, RZ ;  /* 0xfb41bd6b2f227810 */ /* 0x000fe40007f5e0ff */
[----:B------:R-:W-:-:S02]  /*20f20*/  LOP3.LUT R41, R26, R24, R25, 0x96, !PT ;  /* 0x000000181a297212 */ /* 0x000fc400078e9619 */
[----:B------:R-:W-:Y:S02]  /*20f30*/  PRMT R24, R29, 0x3340, R28 ;  /* 0x000033401d187816 */ /* 0x000fe4000000001c */
[----:B------:R-:W-:Y:S02]  /*20f40*/  LOP3.LUT R29, R13, R44, R30, 0xb8, !PT ;  /* 0x0000002c0d1d7212 */ /* 0x000fe400078eb81e */
[--C-:B------:R-:W-:Y:S02]  /*20f50*/  SHF.R.U64 R27, R38, 0x8, R37.reuse ;  /* 0x00000008261b7819 */ /* 0x100fe40000001225 */
[----:B------:R-:W-:Y:S02]  /*20f60*/  IADD3.X R35, PT, PT, R44, 0x1f83d9ab, RZ, P2, !PT ;  /* 0x1f83d9ab2c237810 */ /* 0x000fe400017fe4ff */
[--C-:B------:R-:W-:Y:S02]  /*20f70*/  SHF.R.U32.HI R11, RZ, 0x18, R37.reuse ;  /* 0x00000018ff0b7819 */ /* 0x100fe40000011625 */
[----:B------:R-:W-:-:S02]  /*20f80*/  SHF.R.U32.HI R26, RZ, 0x10, R37 ;  /* 0x00000010ff1a7819 */ /* 0x000fc40000011625 */
[----:B------:R-:W-:Y:S02]  /*20f90*/  IADD3.X R10, PT, PT, R39, R29, R10, P0, P1 ;  /* 0x0000001d270a7210 */ /* 0x000fe400007e240a */
[----:B------:R-:W-:Y:S02]  /*20fa0*/  PRMT R25, R27, 0x3340, R38 ;  /* 0x000033401b197816 */ /* 0x000fe40000000026 */
[----:B------:R-:W-:Y:S02]  /*20fb0*/  SHF.R.U64 R29, R34, 0x8, R35 ;  /* 0x00000008221d7819 */ /* 0x000fe40000001223 */
[----:B------:R-:W-:Y:S02]  /*20fc0*/  SHF.R.U32.HI R27, RZ, 0x8, R37 ;  /* 0x00000008ff1b7819 */ /* 0x000fe40000011625 */
[----:B0-----:R-:W-:Y:S02]  /*20fd0*/  IADD3 R43, P0, P1, R52, UR4, R43 ;  /* 0x00000004342b7c10 */ /* 0x001fe4000f91e02b */
[----:B------:R-:W-:-:S02]  /*20fe0*/  PRMT R26, R11, 0x3340, R26 ;  /* 0x000033400b1a7816 */ /* 0x000fc4000000001a */
[C-C-:B------:R-:W-:Y:S02]  /*20ff0*/  SHF.R.U64 R11, R34.reuse, 0x18, R35.reuse ;  /* 0x00000018220b7819 */ /* 0x140fe40000001223 */
[----:B------:R-:W-:Y:S02]  /*21000*/  SHF.R.U64 R28, R34, 0x10, R35 ;  /* 0x00000010221c7819 */ /* 0x000fe40000001223 */
[----:B------:R-:W-:Y:S02]  /*21010*/  PRMT R29, R29, 0x3340, R34 ;  /* 0x000033401d1d7816 */ /* 0x000fe40000000022 */
[----:B------:R-:W-:Y:S02]  /*21020*/  PRMT R27, R27, 0x3340, R37 ;  /* 0x000033401b1b7816 */ /* 0x000fe40000000025 */
[----:B------:R-:W-:Y:S02]  /*21030*/  IADD3.X R34, PT, PT, R49, UR5, R10, P0, P1 ;  /* 0x0000000531227c10 */ /* 0x000fe400087e240a */
[----:B------:R-:W-:-:S02]  /*21040*/  LOP3.LUT R37, R32, R15, R42, 0xe8, !PT ;  /* 0x0000000f20257212 */ /* 0x000fc400078ee82a */
[C---:B------:R-:W-:Y:S02]  /*21050*/  IADD3 R48, P0, PT, R43.reuse, R14, RZ ;  /* 0x0000000e2b307210 */ /* 0x040fe40007f1e0ff */
[----:B------:R-:W-:Y:S02]  /*21060*/  IADD3 R37, P1, P2, R43, R36, R37 ;  /* 0x000000242b257210 */ /* 0x000fe40007a3e025 */
[----:B------:R-:W-:Y:S01]  /*21070*/  LOP3.LUT R46, R33, R8, R45, 0xe8, !PT ;  /* 0x00000008212e7212 */ /* 0x000fe200078ee82d */
[----:B------:R-:W-:Y:S01]  /*21080*/  IMAD.X R49, R34, 0x1, R19, P0 ;  /* 0x0000000122317824 */ /* 0x000fe200000e0613 */
[----:B------:R-:W-:Y:S02]  /*21090*/  PRMT R28, R11, 0x3340, R28 ;  /* 0x000033400b1c7816 */ /* 0x000fe4000000001c */
[--C-:B------:R-:W-:Y:S02]  /*210a0*/  SHF.R.U32.HI R11, RZ, 0x18, R35.reuse ;  /* 0x00000018ff0b7819 */ /* 0x100fe40000011623 */
[----:B------:R-:W-:-:S02]  /*210b0*/  SHF.R.U32.HI R10, RZ, 0x10, R35 ;  /* 0x00000010ff0a7819 */ /* 0x000fc40000011623 */
[----:B------:R-:W-:Y:S02]  /*210c0*/  SHF.R.U32.HI R39, RZ, 0x8, R35 ;  /* 0x00000008ff277819 */ /* 0x000fe40000011623 */
[----:B------:R-:W-:Y:S02]  /*210d0*/  IADD3.X R46, PT, PT, R34, R41, R46, P1, P2 ;  /* 0x00000029222e7210 */ /* 0x000fe40000fe442e */
[----:B------:R-:W-:Y:S02]  /*210e0*/  PRMT R14, R11, 0x3340, R10 ;  /* 0x000033400b0e7816 */ /* 0x000fe4000000000a */
[----:B------:R-:W-:Y:S02]  /*210f0*/  LOP3.LUT R42, R42, R32, R37, 0xe8, !PT ;  /* 0x000000202a2a7212 */ /* 0x000fe400078ee825 */
[----:B------:R-:W-:Y:S02]  /*21100*/  LOP3.LUT R44, R30, R49, R44, 0xb8, !PT ;  /* 0x000000311e2c7212 */ /* 0x000fe400078eb82c */
[----:B------:R-:W-:-:S02]  /*21110*/  IADD3 R40, P0, PT, R37, -0x7b3558c5, RZ ;  /* 0x84caa73b25287810 */ /* 0x000fc40007f1e0ff */
[C-C-:B------:R-:W-:Y:S02]  /*21120*/  SHF.L.W.U32.HI R11, R48.reuse, 0x12, R49.reuse ;  /* 0x00000012300b7819 */ /* 0x140fe40000010e31 */
[----:B------:R-:W-:Y:S02]  /*21130*/  SHF.L.W.U32.HI R30, R48, 0xe, R49 ;  /* 0x0000000e301e7819 */ /* 0x000fe40000010e31 */
[----:B------:R-:W-:Y:S02]  /*21140*/  SHF.L.W.U32.HI R32, R49, 0x17, R48 ;  /* 0x0000001731207819 */ /* 0x000fe40000010e30 */
[----:B------:R-:W-:Y:S02]  /*21150*/  PRMT R39, R39, 0x3340, R35 ;  /* 0x0000334027277816 */ /* 0x000fe40000000023 */
[--C-:B------:R-:W-:Y:S02]  /*21160*/  LOP3.LUT R43, R45, R33, R46.reuse, 0xe8, !PT ;  /* 0x000000212d2b7212 */ /* 0x100fe400078ee82e */
[----:B------:R-:W-:-:S02]  /*21170*/  SHF.L.W.U32.HI R34, R37, 0x4, R46 ;  /* 0x0000000425227819 */ /* 0x000fc40000010e2e */
[C-C-:B------:R-:W-:Y:S02]  /*21180*/  SHF.L.W.U32.HI R35, R46.reuse, 0x1e, R37.reuse ;  /* 0x0000001e2e237819 */ /* 0x140fe40000010e25 */
[C-C-:B------:R-:W-:Y:S02]  /*21190*/  SHF.L.W.U32.HI R38, R46.reuse, 0x19, R37.reuse ;  /* 0x000000192e267819 */ /* 0x140fe40000010e25 */
[C---:B------:R-:W-:Y:S02]  /*211a0*/  SHF.L.W.U32.HI R33, R46.reuse, 0x4, R37 ;  /* 0x000000042e217819 */ /* 0x040fe40000010e25 */
[C-C-:B------:R-:W-:Y:S02]  /*211b0*/  SHF.L.W.U32.HI R36, R37.reuse, 0x1e, R46.reuse ;  /* 0x0000001e25247819 */ /* 0x140fe40000010e2e */
[----:B------:R-:W-:Y:S02]  /*211c0*/  IADD3.X R41, PT, PT, R46, -0x4498517b, RZ, P0, !PT ;  /* 0xbb67ae852e297810 */ /* 0x000fe400007fe4ff */
[----:B------:R-:W-:-:S02]  /*211d0*/  SHF.L.W.U32.HI R37, R37, 0x19, R46 ;  /* 0x0000001925257819 */ /* 0x000fc40000010e2e */
[----:B------:R-:W-:Y:S02]  /*211e0*/  LOP3.LUT R47, R31, R48, R47, 0xb8, !PT ;  /* 0x000000301f2f7212 */ /* 0x000fe400078eb82f */
[----:B------:R-:W-:Y:S02]  /*211f0*/  LOP3.LUT R46, R32, R11, R30, 0x96, !PT ;  /* 0x0000000b202e7212 */ /* 0x000fe400078e961e */
[----:B------:R-:W-:Y:S02]  /*21200*/  LOP3.LUT R32, R37, R33, R36, 0x96, !PT ;  /* 0x0000002125207212 */ /* 0x000fe400078e9624 */
[C-C-:B------:R-:W-:Y:S02]  /*21210*/  SHF.L.W.U32.HI R10, R49.reuse, 0x12, R48.reuse ;  /* 0x00000012310a7819 */ /* 0x140fe40000010e30 */
[----:B------:R-:W-:Y:S02]  /*21220*/  SHF.L.W.U32.HI R19, R49, 0xe, R48 ;  /* 0x0000000e31137819 */ /* 0x000fe40000010e30 */
[----:B------:R-:W-:-:S02]  /*21230*/  SHF.L.W.U32.HI R31, R48, 0x17, R49 ;  /* 0x00000017301f7819 */ /* 0x000fc40000010e31 */
[----:B------:R-:W-:Y:S02]  /*21240*/  IADD3 R36, P0, P1, R46, R47, R4 ;  /* 0x0000002f2e247210 */ /* 0x000fe4000791e004 */
[----:B------:R-:W-:Y:S02]  /*21250*/  IADD3 R4, P2, PT, R48, 0x2b3e6c1f, RZ ;  /* 0x2b3e6c1f30047810 */ /* 0x000fe40007f5e0ff */
[C-C-:B------:R-:W-:Y:S02]  /*21260*/  SHF.R.U64 R11, R40.reuse, 0x18, R41.reuse ;  /* 0x00000018280b7819 */ /* 0x140fe40000001229 */
[----:B------:R-:W-:Y:S02]  /*21270*/  SHF.R.U64 R30, R40, 0x10, R41 ;  /* 0x00000010281e7819 */ /* 0x000fe40000001229 */
[----:B------:R-:W-:Y:S02]  /*21280*/  LOP3.LUT R10, R31, R10, R19, 0x96, !PT ;  /* 0x0000000a1f0a7212 */ /* 0x000fe400078e9613 */
[----:B------:R-:W-:-:S02]  /*21290*/  IADD3.X R33, PT, PT, R49, -0x64fa9774, RZ, P2, !PT ;  /* 0x9b05688c31217810 */ /* 0x000fc400017fe4ff */
[----:B------:R-:W-:Y:S02]  /*212a0*/  LOP3.LUT R45, R38, R34, R35, 0x96, !PT ;  /* 0x00000022262d7212 */ /* 0x000fe400078e9623 */
[----:B------:R-:W-:Y:S02]  /*212b0*/  PRMT R30, R11, 0x3340, R30 ;  /* 0x000033400b1e7816 */ /* 0x000fe4000000001e */
[--C-:B------:R-:W-:Y:S02]  /*212c0*/  SHF.R.U64 R19, R40, 0x8, R41.reuse ;  /* 0x0000000828137819 */ /* 0x100fe40000001229 */
[--C-:B------:R-:W-:Y:S02]  /*212d0*/  SHF.R.U32.HI R11, RZ, 0x18, R41.reuse ;  /* 0x00000018ff0b7819 */ /* 0x100fe40000011629 */
[----:B------:R-:W-:Y:S02]  /*212e0*/  SHF.R.U32.HI R34, RZ, 0x10, R41 ;  /* 0x00000010ff227819 */ /* 0x000fe40000011629 */
[----:B------:R-:W-:-:S02]  /*212f0*/  IADD3.X R13, PT, PT, R10, R44, R13, P0, P1 ;  /* 0x0000002c0a0d7210 */ /* 0x000fc400007e240d */
[----:B------:R-:W-:Y:S02]  /*21300*/  IADD3 R36, P0, P1, R17, UR6, R36 ;  /* 0x0000000611247c10 */ /* 0x000fe4000f91e024 */
[C-C-:B------:R-:W-:Y:S02]  /*21310*/  SHF.R.U64 R35, R4.reuse, 0x8, R33.reuse ;  /* 0x0000000804237819 */ /* 0x140fe40000001221 */
[----:B------:R-:W-:Y:S02]  /*21320*/  PRMT R19, R19, 0x3340, R40 ;  /* 0x0000334013137816 */ /* 0x000fe40000000028 */
[----:B------:R-:W-:Y:S02]  /*21330*/  PRMT R34, R11, 0x3340, R34 ;  /* 0x000033400b227816 */ /* 0x000fe40000000022 */
[C-C-:B------:R-:W-:Y:S02]  /*21340*/  SHF.R.U64 R11, R4.reuse, 0x18, R33.reuse ;  /* 0x00000018040b7819 */ /* 0x140fe40000001221 */
[----:B------:R-:W-:-:S02]  /*21350*/  SHF.R.U64 R40, R4, 0x10, R33 ;  /* 0x0000001004287819 */ /* 0x000fc40000001221 */
[----:B------:R-:W-:Y:S02]  /*21360*/  IADD3.X R17, PT, PT, R18, UR7, R13, P0, P1 ;  /* 0x0000000712117c10 */ /* 0x000fe400087e240d */
[----:B------:R-:W-:Y:S02]  /*21370*/  PRMT R35, R35, 0x3340, R4 ;  /* 0x0000334023237816 */ /* 0x000fe40000000004 */
[C---:B------:R-:W-:Y:S02]  /*21380*/  IADD3 R10, P2, P3, R36.reuse, -0x52197d2f, R15 ;  /* 0xade682d1240a7810 */ /* 0x040fe40007b5e00f */
[----:B------:R-:W-:Y:S02]  /*21390*/  IADD3 R4, P0, P1, R36, R45, R42 ;  /* 0x0000002d24047210 */ /* 0x000fe4000791e02a */
[----:B------:R-:W-:Y:S02]  /*213a0*/  PRMT R40, R11, 0x3340, R40 ;  /* 0x000033400b287816 */ /* 0x000fe40000000028 */
[----:B------:R-:W-:-:S02]  /*213b0*/  SHF.R.U32.HI R11, RZ, 0x18, R33 ;  /* 0x00000018ff0b7819 */ /* 0x000fc40000011621 */
[--C-:B------:R-:W-:Y:S02]  /*213c0*/  SHF.R.U32.HI R42, RZ, 0x10, R33.reuse ;  /* 0x00000010ff2a7819 */ /* 0x100fe40000011621 */
[----:B------:R-:W-:Y:S02]  /*213d0*/  SHF.R.U32.HI R37, RZ, 0x8, R33 ;  /* 0x00000008ff257819 */ /* 0x000fe40000011621 */
[C---:B------:R-:W-:Y:S02]  /*213e0*/  IADD3.X R15, PT, PT, R17.reuse, 0x510e527f, R8, P2, P3 ;  /* 0x510e527f110f7810 */ /* 0x040fe400017e6408 */
[----:B------:R-:W-:Y:S02]  /*213f0*/  IADD3.X R43, PT, PT, R17, R32, R43, P0, P1 ;  /* 0x00000020112b7210 */ /* 0x000fe400007e242b */
[----:B------:R-:W-:Y:S02]  /*21400*/  IADD3 R4, P0, PT, R4, -0xc4336f8, RZ ;  /* 0xf3bcc90804047810 */ /* 0x000fe40007f1e0ff */
[----:B------:R-:W-:-:S02]  /*21410*/  PRMT R42, R11, 0x3340, R42 ;  /* 0x000033400b2a7816 */ /* 0x000fc4000000002a */
[----:B------:R-:W-:Y:S02]  /*21420*/  PRMT R37, R37, 0x3340, R33 ;  /* 0x0000334025257816 */ /* 0x000fe40000000021 */
[----:B------:R-:W-:Y:S02]  /*21430*/  SHF.R.U32.HI R31, RZ, 0x8, R41 ;  /* 0x00000008ff1f7819 */ /* 0x000fe40000011629 */
[C-C-:B------:R-:W-:Y:S02]  /*21440*/  SHF.R.U64 R13, R10.reuse, 0x18, R15.reuse ;  /* 0x000000180a0d7819 */ /* 0x140fe4000000120f */
[--C-:B------:R-:W-:Y:S02]  /*21450*/  SHF.R.U64 R36, R10, 0x10, R15.reuse ;  /* 0x000000100a247819 */ /* 0x100fe4000000120f */
[--C-:B------:R-:W-:Y:S02]  /*21460*/  SHF.R.U32.HI R11, RZ, 0x18, R15.reuse ;  /* 0x00000018ff0b7819 */ /* 0x100fe4000001160f */
[----:B------:R-:W-:-:S02]  /*21470*/  SHF.R.U32.HI R38, RZ, 0x10, R15 ;  /* 0x00000010ff267819 */ /* 0x000fc4000001160f */
[----:B------:R-:W-:Y:S02]  /*21480*/  SHF.R.U32.HI R33, RZ, 0x8, R15 ;  /* 0x00000008ff217819 */ /* 0x000fe4000001160f */
[----:B------:R-:W-:Y:S02]  /*21490*/  IADD3.X R43, PT, PT, R43, 0x6a09e667, RZ, P0, !PT ;  /* 0x6a09e6672b2b7810 */ /* 0x000fe400007fe4ff */
[----:B------:R-:W-:Y:S02]  /*214a0*/  PRMT R31, R31, 0x3340, R41 ;  /* 0x000033401f1f7816 */ /* 0x000fe40000000029 */
[----:B------:R-:W-:Y:S02]  /*214b0*/  PRMT R36, R13, 0x3340, R36 ;  /* 0x000033400d247816 */ /* 0x000fe40000000024 */
[----:B------:R-:W-:Y:S02]  /*214c0*/  SHF.R.U64 R17, R10, 0x8, R15 ;  /* 0x000000080a117819 */ /* 0x000fe4000000120f */
[----:B------:R-:W-:-:S02]  /*214d0*/  PRMT R38, R11, 0x3340, R38 ;  /* 0x000033400b267816 */ /* 0x000fc40000000026 */
[----:B------:R-:W-:Y:S02]  /*214e0*/  PRMT R33, R33, 0x3340, R15 ;  /* 0x0000334021217816 */ /* 0x000fe4000000000f */
[C-C-:B------:R-:W-:Y:S02]  /*214f0*/  SHF.R.U64 R11, R4.reuse, 0x18, R43.reuse ;  /* 0x00000018040b7819 */ /* 0x140fe4000000122b */
[C-C-:B------:R-:W-:Y:S02]  /*21500*/  SHF.R.U64 R18, R4.reuse, 0x10, R43.reuse ;  /* 0x0000001004127819 */ /* 0x140fe4000000122b */
[--C-:B------:R-:W-:Y:S02]  /*21510*/  SHF.R.U64 R13, R4, 0x8, R43.reuse ;  /* 0x00000008040d7819 */ /* 0x100fe4000000122b */
[--C-:B------:R-:W-:Y:S02]  /*21520*/  SHF.R.U32.HI R41, RZ, 0x18, R43.reuse ;  /* 0x00000018ff297819 */ /* 0x100fe4000001162b */
[----:B------:R-:W-:-:S02]  /*21530*/  SHF.R.U32.HI R32, RZ, 0x10, R43 ;  /* 0x00000010ff207819 */ /* 0x000fc4000001162b */
[--C-:B------:R-:W-:Y:S02]  /*21540*/  SHF.R.U32.HI R15, RZ, 0x8, R43.reuse ;  /* 0x00000008ff0f7819 */ /* 0x100fe4000001162b */
[----:B------:R-:W-:Y:S02]  /*21550*/  PRMT R17, R17, 0x3340, R10 ;  /* 0x0000334011117816 */ /* 0x000fe4000000000a */
[----:B------:R-:W-:Y:S02]  /*21560*/  PRMT R18, R11, 0x3340, R18 ;  /* 0x000033400b127816 */ /* 0x000fe40000000012 */
[----:B------:R-:W-:Y:S02]  /*21570*/  PRMT R13, R13, 0x3340, R4 ;  /* 0x000033400d0d7816 */ /* 0x000fe40000000004 */
[----:B------:R-:W-:Y:S02]  /*21580*/  PRMT R32, R41, 0x3340, R32 ;  /* 0x0000334029207816 */ /* 0x000fe40000000020 */
[----:B------:R-:W-:-:S02]  /*21590*/  PRMT R15, R15, 0x3340, R43 ;  /* 0x000033400f0f7816 */ /* 0x000fc4000000002b */
[----:B------:R-:W-:Y:S02]  /*215a0*/  PRMT R7, R7, 0x5410, R6 ;  /* 0x0000541007077816 */ /* 0x000fe40000000006 */
        /* <DEDUP_REMOVED lines=14> */
[----:B------:R-:W-:Y:S01]  /*21690*/  PRMT R24, R32, 0x5410, R15 ;  /* 0x0000541020187816 */ /* 0x000fe2000000000f */
[----:B------:R1:W-:Y:S04]  /*216a0*/  STL.128 [R1+0x10], R4 ;  /* 0x0000100401007387 */ /* 0x0003e80000100c00 */
[----:B------:R1:W-:Y:S04]  /*216b0*/  STL.128 [R1+0x30], R8 ;  /* 0x0000300801007387 */ /* 0x0003e80000100c00 */
[----:B------:R1:W-:Y:S04]  /*216c0*/  STL.128 [R1+0x20], R28 ;  /* 0x0000201c01007387 */ /* 0x0003e80000100c00 */
[----:B------:R1:W-:Y:S01]  /*216d0*/  STL.128 [R1], R24 ;  /* 0x0000001801007387 */ /* 0x0003e20000100c00 */
[----:B------:R-:W-:-:S02]  /*216e0*/  IMAD.MOV.U32 R12, RZ, RZ, 0x40 ;  /* 0x00000040ff0c7424 */ /* 0x000fc400078e00ff */
[----:B------:R-:W-:-:S07]  /*216f0*/  IMAD.MOV.U32 R17, RZ, RZ, R1 ;  /* 0x000000ffff117224 */ /* 0x000fce00078e0001 */
.L_x_55:
[----:B------:R-:W-:Y:S05]  /*21700*/  BSYNC.RECONVERGENT B0 ;  /* 0x0000000000007941 */ /* 0x000fea0003800200 */
.L_x_54:
[----:B------:R-:W-:Y:S01]  /*21710*/  ISETP.GE.AND P0, PT, R12, 0x1, PT ;  /* 0x000000010c00780c */ /* 0x000fe20003f06270 */
[----:B------:R-:W-:-:S12]  /*21720*/  BSSY.RECONVERGENT B0, `(.L_x_56) ;  /* 0x0000037000007945 */ /* 0x000fd80003800200 */
[----:B------:R-:W-:Y:S05]  /*21730*/  @!P0 BRA `(.L_x_57) ;  /* 0x0000000000d48947 */ /* 0x000fea0003800000 */
[C---:B------:R-:W-:Y:S01]  /*21740*/  ISETP.GE.U32.AND P0, PT, R12.reuse, 0x4, PT ;  /* 0x000000040c00780c */ /* 0x040fe20003f06070 */
[----:B------:R-:W-:Y:S01]  /*21750*/  BSSY.RECONVERGENT B1, `(.L_x_58) ;  /* 0x0000025000017945 */ /* 0x000fe20003800200 */
[----:B------:R-:W-:Y:S01]  /*21760*/  LOP3.LUT R18, R12, 0x3, RZ, 0xc0, !PT ;  /* 0x000000030c127812 */ /* 0x000fe200078ec0ff */
[----:B01----:R-:W-:-:S03]  /*21770*/  IMAD.MOV.U32 R4, RZ, RZ, RZ ;  /* 0x000000ffff047224 */ /* 0x003fc600078e00ff */
[----:B------:R-:W-:-:S07]  /*21780*/  ISETP.NE.AND P1, PT, R18, RZ, PT ;  /* 0x000000ff1200720c */ /* 0x000fce0003f25270 */
[----:B------:R-:W-:Y:S06]  /*21790*/  @!P0 BRA `(.L_x_59) ;  /* 0x0000000000808947 */ /* 0x000fec0003800000 */
[----:B------:R-:W-:Y:S02]  /*217a0*/  LOP3.LUT R22, R12, 0x7ffffffc, RZ, 0xc0, !PT ;  /* 0x7ffffffc0c167812 */ /* 0x000fe400078ec0ff */
[----:B------:R-:W-:-:S07]  /*217b0*/  CS2R R4, SRZ ;  /* 0x0000000000047805 */ /* 0x000fce000001ff00 */
.L_x_60:
[----:B------:R-:W-:-:S05]  /*217c0*/  IMAD.IADD R16, R4, 0x1, R17 ;  /* 0x0000000104107824 */ /* 0x000fca00078e0211 */
[----:B-1----:R-:W2:Y:S01]  /*217d0*/  LDL.U8 R6, [R16] ;  /* 0x0000000010067983 */ /* 0x002ea20000100000 */
[----:B------:R-:W-:Y:S01]  /*217e0*/  IMAD.IADD R15, R1, 0x1, R4 ;  /* 0x00000001010f7824 */ /* 0x000fe200078e0204 */
[----:B--2---:R-:W-:-:S05]  /*217f0*/  LOP3.LUT R6, R6, 0x36, RZ, 0x3c, !PT ;  /* 0x0000003606067812 */ /* 0x004fca00078e3cff */
[----:B------:R0:W-:Y:S04]  /*21800*/  STL.U8 [R15], R6 ;  /* 0x000000060f007387 */ /* 0x0001e80000100000 */
[----:B------:R-:W2:Y:S02]  /*21810*/  LDL.U8 R7, [R16+0x1] ;  /* 0x0000010010077983 */ /* 0x000ea40000100000 */
[----:B--2---:R-:W-:Y:S02]  /*21820*/  LOP3.LUT R8, R7, 0x36, RZ, 0x3c, !PT ;  /* 0x0000003607087812 */ /* 0x004fe400078e3cff */
[----:B------:R-:W2:Y:S04]  /*21830*/  LDL.U8 R7, [R16] ;  /* 0x0000000010077983 */ /* 0x000ea80000100000 */
[----:B------:R1:W-:Y:S04]  /*21840*/  STL.U8 [R15+0x1], R8 ;  /* 0x000001080f007387 */ /* 0x0003e80000100000 */
[----:B------:R-:W3:Y:S02]  /*21850*/  LDL.U8 R9, [R16+0x2] ;  /* 0x0000020010097983 */ /* 0x000ee40000100000 */
[----:B---3--:R-:W-:-:S02]  /*21860*/  LOP3.LUT R10, R9, 0x36, RZ, 0x3c, !PT ;  /* 0x00000036090a7812 */ /* 0x008fc400078e3cff */
[----:B------:R-:W0:Y:S04]  /*21870*/  LDL.U8 R9, [R16+0x1] ;  /* 0x0000010010097983 */ /* 0x000e280000100000 */
[----:B------:R1:W-:Y:S04]  /*21880*/  STL.U8 [R15+0x2], R10 ;  /* 0x0000020a0f007387 */ /* 0x0003e80000100000 */
[----:B------:R-:W3:Y:S02]  /*21890*/  LDL.U8 R11, [R16+0x3] ;  /* 0x00000300100b7983 */ /* 0x000ee40000100000 */
[----:B---3--:R-:W-:-:S02]  /*218a0*/  LOP3.LUT R13, R11, 0x36, RZ, 0x3c, !PT ;  /* 0x000000360b0d7812 */ /* 0x008fc400078e3cff */
[----:B------:R-:W3:Y:S04]  /*218b0*/  LDL.U8 R11, [R16+0x2] ;  /* 0x00000200100b7983 */ /* 0x000ee80000100000 */
[----:B------:R1:W-:Y:S04]  /*218c0*/  STL.U8 [R15+0x3], R13 ;  /* 0x0000030d0f007387 */ /* 0x0003e80000100000 */
[----:B------:R-:W4:Y:S01]  /*218d0*/  LDL.U8 R14, [R16+0x3] ;  /* 0x00000300100e7983 */ /* 0x000f220000100000 */
[----:B--2---:R-:W-:Y:S01]  /*218e0*/  LOP3.LUT R7, R7, 0x5c, RZ, 0x3c, !PT ;  /* 0x0000005c07077812 */ /* 0x004fe200078e3cff */
[----:B------:R-:W-:Y:S01]  /*218f0*/  VIADD R5, R5, 0x4 ;  /* 0x0000000405057836 */ /* 0x000fe20000000000 */
[----:B0-----:R-:W-:Y:S01]  /*21900*/  LOP3.LUT R6, R9, 0x5c, RZ, 0x3c, !PT ;  /* 0x0000005c09067812 */ /* 0x001fe200078e3cff */
[----:B------:R-:W-:-:S03]  /*21910*/  VIADD R4, R4, 0x4 ;  /* 0x0000000404047836 */ /* 0x000fc60000000000 */
[----:B------:R-:W-:Y:S02]  /*21920*/  PRMT R6, R7, 0x3340, R6 ;  /* 0x0000334007067816 */ /* 0x000fe40000000006 */
[----:B------:R-:W-:Y:S02]  /*21930*/  ISETP.NE.AND P0, PT, R5, R22, PT ;  /* 0x000000160500720c */ /* 0x000fe40003f05270 */
[----:B---3--:R-:W-:Y:S02]  /*21940*/  LOP3.LUT R11, R11, 0x5c, RZ, 0x3c, !PT ;  /* 0x0000005c0b0b7812 */ /* 0x008fe400078e3cff */
[----:B----4-:R-:W-:-:S04]  /*21950*/  LOP3.LUT R14, R14, 0x5c, RZ, 0x3c, !PT ;  /* 0x0000005c0e0e7812 */ /* 0x010fc800078e3cff */
[----:B------:R-:W-:-:S04]  /*21960*/  PRMT R11, R11, 0x3340, R14 ;  /* 0x000033400b0b7816 */ /* 0x000fc8000000000e */
[----:B------:R-:W-:-:S05]  /*21970*/  PRMT R6, R6, 0x5410, R11 ;  /* 0x0000541006067816 */ /* 0x000fca000000000b */
[----:B------:R1:W-:Y:S01]  /*21980*/  STL [R15+0x1c0], R6 ;  /* 0x0001c0060f007387 */ /* 0x0003e20000100800 */
[----:B------:R-:W-:Y:S05]  /*21990*/  @P0 BRA `(.L_x_60) ;  /* 0xfffffffc00880947 */ /* 0x000fea000383ffff */
.L_x_59:
[----:B------:R-:W-:Y:S05]  /*219a0*/  BSYNC.RECONVERGENT B1 ;  /* 0x0000000000017941 */ /* 0x000fea0003800200 */
.L_x_58:
[----:B------:R-:W-:Y:S05]  /*219b0*/  @!P1 BRA `(.L_x_57) ;  /* 0x0000000000349947 */ /* 0x000fea0003800000 */
[----:B------:R-:W-:-:S07]  /*219c0*/  IMAD.MOV.U32 R5, RZ, RZ, RZ ;  /* 0x000000ffff057224 */ /* 0x000fce00078e00ff */
.L_x_61:
[----:B-1----:R-:W-:-:S05]  /*219d0*/  IMAD.IADD R8, R4, 0x1, R17 ;  /* 0x0000000104087824 */ /* 0x002fca00078e0211 */
[----:B--2---:R-:W2:Y:S01]  /*219e0*/  LDL.U8 R6, [R8] ;  /* 0x0000000008067983 */ /* 0x004ea20000100000 */
[----:B------:R-:W-:Y:S01]  /*219f0*/  IMAD.IADD R9, R1, 0x1, R4 ;  /* 0x0000000101097824 */ /* 0x000fe200078e0204 */
[----:B--2---:R-:W-:-:S05]  /*21a00*/  LOP3.LUT R6, R6, 0x36, RZ, 0x3c, !PT ;  /* 0x0000003606067812 */ /* 0x004fca00078e3cff */
[----:B------:R2:W-:Y:S04]  /*21a10*/  STL.U8 [R9], R6 ;  /* 0x0000000609007387 */ /* 0x0005e80000100000 */
[----:B------:R-:W3:Y:S01]  /*21a20*/  LDL.U8 R7, [R8] ;  /* 0x0000000008077983 */ /* 0x000ee20000100000 */
[----:B------:R-:W-:Y:S02]  /*21a30*/  VIADD R5, R5, 0x1 ;  /* 0x0000000105057836 */ /* 0x000fe40000000000 */
[----:B------:R-:W-:-:S03]  /*21a40*/  VIADD R4, R4, 0x1 ;  /* 0x0000000104047836 */ /* 0x000fc60000000000 */
[----:B------:R-:W-:Y:S02]  /*21a50*/  ISETP.NE.AND P0, PT, R5, R18, PT ;  /* 0x000000120500720c */ /* 0x000fe40003f05270 */
[----:B---3--:R-:W-:-:S05]  /*21a60*/  LOP3.LUT R7, R7, 0x5c, RZ, 0x3c, !PT ;  /* 0x0000005c07077812 */ /* 0x008fca00078e3cff */
[----:B------:R2:W-:Y:S06]  /*21a70*/  STL.U8 [R9+0x1c0], R7 ;  /* 0x0001c00709007387 */ /* 0x0005ec0000100000 */
[----:B------:R-:W-:Y:S05]  /*21a80*/  @P0 BRA `(.L_x_61) ;  /* 0xfffffffc00d00947 */ /* 0x000fea000383ffff */
.L_x_57:
[----:B------:R-:W-:Y:S05]  /*21a90*/  BSYNC.RECONVERGENT B0 ;  /* 0x0000000000007941 */ /* 0x000fea0003800200 */
.L_x_56:
[----:B------:R-:W-:Y:S01]  /*21aa0*/  ISETP.GT.AND P0, PT, R12, 0x7f, PT ;  /* 0x0000007f0c00780c */ /* 0x000fe20003f04270 */
[----:B------:R-:W-:-:S12]  /*21ab0*/  BSSY.RECONVERGENT B0, `(.L_x_62) ;  /* 0x000006c000007945 */ /* 0x000fd80003800200 */
[----:B------:R-:W-:Y:S05]  /*21ac0*/  @P0 BRA `(.L_x_63) ;  /* 0x0000000400a80947 */ /* 0x000fea0003800000 */
[C---:B01----:R-:W-:Y:S01]  /*21ad0*/  VIADD R4, R12.reuse, 0xffffff8f ;  /* 0xffffff8f0c047836 */ /* 0x043fe20000000000 */
[----:B------:R-:W-:Y:S01]  /*21ae0*/  IADD3 R8, PT, PT, -R12, 0x80, RZ ;  /* 0x000000800c087810 */ /* 0x000fe20007ffe1ff */
[----:B------:R-:W-:Y:S03]  /*21af0*/  BSSY.RECONVERGENT B1, `(.L_x_64) ;  /* 0x000002e000017945 */ /* 0x000fe60003800200 */
[----:B------:R-:W-:Y:S02]  /*21b00*/  ISETP.GE.U32.AND P0, PT, R4, 0xf, PT ;  /* 0x0000000f0400780c */ /* 0x000fe40003f06070 */
[----:B------:R-:W-:-:S04]  /*21b10*/  LOP3.LUT R10, R8, 0xf, RZ, 0xc0, !PT ;  /* 0x0000000f080a7812 */ /* 0x000fc800078ec0ff */
[----:B------:R-:W-:-:S07]  /*21b20*/  ISETP.NE.AND P1, PT, R10, RZ, PT ;  /* 0x000000ff0a00720c */ /* 0x000fce0003f25270 */
[----:B------:R-:W-:Y:S06]  /*21b30*/  @!P0 BRA `(.L_x_65) ;  /* 0x0000000000a48947 */ /* 0x000fec0003800000 */
[----:B--2---:R-:W-:Y:S01]  /*21b40*/  LOP3.LUT R9, R8, 0xfffffff0, RZ, 0xc0, !PT ;  /* 0xfffffff008097812 */ /* 0x004fe200078ec0ff */
[----:B------:R-:W-:-:S07]  /*21b50*/  IMAD.MOV.U32 R4, RZ, RZ, RZ ;  /* 0x000000ffff047224 */ /* 0x000fce00078e00ff */
.L_x_66:
[----:B0-----:R-:W-:Y:S02]  /*21b60*/  IMAD.MOV.U32 R6, RZ, RZ, 0x36 ;  /* 0x00000036ff067424 */ /* 0x001fe400078e00ff */
[----:B------:R-:W-:Y:S02]  /*21b70*/  IMAD.IADD R5, R1, 0x1, R12 ;  /* 0x0000000101057824 */ /* 0x000fe400078e020c */
[----:B------:R-:W-:Y:S02]  /*21b80*/  IMAD.MOV.U32 R7, RZ, RZ, 0x5c ;  /* 0x0000005cff077424 */ /* 0x000fe400078e00ff */
[----:B------:R-:W-:Y:S01]  /*21b90*/  VIADD R4, R4, 0x10 ;  /* 0x0000001004047836 */ /* 0x000fe20000000000 */
[----:B------:R0:W-:Y:S01]  /*21ba0*/  STL.U8 [R5], R6 ;  /* 0x0000000605007387 */ /* 0x0001e20000100000 */
[----:B------:R-:W-:-:S03]  /*21bb0*/  VIADD R12, R12, 0x10 ;  /* 0x000000100c0c7836 */ /* 0x000fc60000000000 */
[----:B------:R0:W-:Y:S01]  /*21bc0*/  STL.U8 [R5+0x1], R6 ;  /* 0x0000010605007387 */ /* 0x0001e20000100000 */
[----:B------:R-:W-:-:S03]  /*21bd0*/  ISETP.NE.AND P0, PT, R4, R9, PT ;  /* 0x000000090400720c */ /* 0x000fc60003f05270 */
[----:B------:R0:W-:Y:S04]  /*21be0*/  STL.U8 [R5+0x2], R6 ;  /* 0x0000020605007387 */ /* 0x0001e80000100000 */
        /* <DEDUP_REMOVED lines=28> */
[----:B------:R0:W-:Y:S01]  /*21db0*/  STL.U8 [R5+0x1cf], R7 ;  /* 0x0001cf0705007387 */ /* 0x0001e20000100000 */
[----:B------:R-:W-:Y:S05]  /*21dc0*/  @P0 BRA `(.L_x_66) ;  /* 0xfffffffc00640947 */ /* 0x000fea000383ffff */
.L_x_65:
[----:B------:R-:W-:Y:S05]  /*21dd0*/  BSYNC.RECONVERGENT B1 ;  /* 0x0000000000017941 */ /* 0x000fea0003800200 */
.L_x_64:
[----:B------:R-:W-:Y:S05]  /*21de0*/  @!P1 BRA `(.L_x_63) ;  /* 0x0000000000e09947 */ /* 0x000fea0003800000 */
[----:B------:R-:W-:Y:S01]  /*21df0*/  ISETP.GE.U32.AND P0, PT, R10, 0x8, PT ;  /* 0x000000080a00780c */ /* 0x000fe20003f06070 */
[----:B------:R-:W-:Y:S01]  /*21e00*/  BSSY.RECONVERGENT B1, `(.L_x_67) ;  /* 0x0000018000017945 */ /* 0x000fe20003800200 */
[----:B0-2---:R-:W-:-:S04]  /*21e10*/  LOP3.LUT R7, R8, 0x7, RZ, 0xc0, !PT ;  /* 0x0000000708077812 */ /* 0x005fc800078ec0ff */
[----:B------:R-:W-:-:S07]  /*21e20*/  ISETP.NE.AND P1, PT, R7, RZ, PT ;  /* 0x000000ff0700720c */ /* 0x000fce0003f25270 */
[----:B------:R-:W-:Y:S06]  /*21e30*/  @!P0 BRA `(.L_x_68) ;  /* 0x0000000000508947 */ /* 0x000fec0003800000 */
[----:B------:R-:W-:Y:S02]  /*21e40*/  IMAD.MOV.U32 R5, RZ, RZ, 0x36 ;  /* 0x00000036ff057424 */ /* 0x000fe400078e00ff */
[----:B------:R-:W-:Y:S02]  /*21e50*/  IMAD.IADD R4, R1, 0x1, R12 ;  /* 0x0000000101047824 */ /* 0x000fe400078e020c */
[----:B------:R-:W-:Y:S02]  /*21e60*/  IMAD.MOV.U32 R6, RZ, RZ, 0x5c ;  /* 0x0000005cff067424 */ /* 0x000fe400078e00ff */
[----:B------:R-:W-:Y:S01]  /*21e70*/  VIADD R12, R12, 0x8 ;  /* 0x000000080c0c7836 */ /* 0x000fe20000000000 */
[----:B------:R0:W-:Y:S04]  /*21e80*/  STL.U8 [R4], R5 ;  /* 0x0000000504007387 */ /* 0x0001e80000100000 */
        /* <DEDUP_REMOVED lines=14> */
[----:B------:R0:W-:Y:S02]  /*21f70*/  STL.U8 [R4+0x1c7], R6 ;  /* 0x0001c70604007387 */ /* 0x0001e40000100000 */
.L_x_68:
[----:B------:R-:W-:Y:S05]  /*21f80*/  BSYNC.RECONVERGENT B1 ;  /* 0x0000000000017941 */ /* 0x000fea0003800200 */
.L_x_67:
[----:B------:R-:W-:Y:S05]  /*21f90*/  @!P1 BRA `(.L_x_63) ;  /* 0x0000000000749947 */ /* 0x000fea0003800000 */
[----:B------:R-:W-:Y:S01]  /*21fa0*/  ISETP.GE.U32.AND P0, PT, R7, 0x4, PT ;  /* 0x000000040700780c */ /* 0x000fe20003f06070 */
[----:B------:R-:W-:Y:S01]  /*21fb0*/  BSSY.RECONVERGENT B1, `(.L_x_69) ;  /* 0x0000010000017945 */ /* 0x000fe20003800200 */
[----:B0-----:R-:W-:-:S04]  /*21fc0*/  LOP3.LUT R5, R8, 0x3, RZ, 0xc0, !PT ;  /* 0x0000000308057812 */ /* 0x001fc800078ec0ff */
        /* <DEDUP_REMOVED lines=13> */
[----:B------:R0:W-:Y:S02]  /*220a0*/  STL.U8 [R4+0x1c3], R7 ;  /* 0x0001c30704007387 */ /* 0x0001e40000100000 */
.L_x_70:
[----:B------:R-:W-:Y:S05]  /*220b0*/  BSYNC.RECONVERGENT B1 ;  /* 0x0000000000017941 */ /* 0x000fea0003800200 */
.L_x_69:
[----:B------:R-:W-:Y:S05]  /*220c0*/  @!P1 BRA `(.L_x_63) ;  /* 0x0000000000289947 */ /* 0x000fea0003800000 */
[----:B0-----:R-:W-:Y:S02]  /*220d0*/  IMAD.MOV.U32 R7, RZ, RZ, 0x36 ;  /* 0x00000036ff077424 */ /* 0x001fe400078e00ff */
[----:B------:R-:W-:Y:S02]  /*220e0*/  IMAD.MOV.U32 R8, RZ, RZ, 0x5c ;  /* 0x0000005cff087424 */ /* 0x000fe400078e00ff */
[----:B------:R-:W-:-:S07]  /*220f0*/  IMAD.MOV.U32 R4, RZ, RZ, RZ ;  /* 0x000000ffff047224 */ /* 0x000fce00078e00ff */
.L_x_71:
[----:B------:R-:W-:Y:S02]  /*22100*/  IMAD.IADD R6, R1, 0x1, R12 ;  /* 0x0000000101067824 */ /* 0x000fe400078e020c */
[----:B------:R-:W-:Y:S02]  /*22110*/  VIADD R4, R4, 0x1 ;  /* 0x0000000104047836 */ /* 0x000fe40000000000 */
[----:B------:R-:W-:Y:S01]  /*22120*/  VIADD R12, R12, 0x1 ;  /* 0x000000010c0c7836 */ /* 0x000fe20000000000 */
[----:B------:R3:W-:Y:S02]  /*22130*/  STL.U8 [R6], R7 ;  /* 0x0000000706007387 */ /* 0x0007e40000100000 */
[----:B------:R-:W-:Y:S02]  /*22140*/  ISETP.NE.AND P0, PT, R4, R5, PT ;  /* 0x000000050400720c */ /* 0x000fe40003f05270 */
[----:B------:R3:W-:Y:S11]  /*22150*/  STL.U8 [R6+0x1c0], R8 ;  /* 0x0001c00806007387 */ /* 0x0007f60000100000 */
[----:B---3--:R-:W-:Y:S05]  /*22160*/  @P0 BRA `(.L_x_71) ;  /* 0xfffffffc00e40947 */ /* 0x008fea000383ffff */
.L_x_63:
[----:B------:R-:W-:Y:S05]  /*22170*/  BSYNC.RECONVERGENT B0 ;  /* 0x0000000000007941 */ /* 0x000fea0003800200 */
.L_x_62:
[----:B------:R-:W3:Y:S01]  /*22180*/  LDL.128 R16, [R1+0x1c0] ;  /* 0x0001c00001107983 */ /* 0x000ee20000100c00 */
[----:B------:R-:W4:Y:S03]  /*22190*/  LDCU UR4, c[0x3][0x503c] ;  /* 0x00ca0780ff0477ac */ /* 0x000f260008000800 */
[----:B-12---:R-:W2:Y:S04]  /*221a0*/  LDL.128 R8, [R1+0x1d0] ;  /* 0x0001d00001087983 */ /* 0x006ea80000100c00 */
[----:B0-----:R-:W5:Y:S01]  /*221b0*/  LDL.128 R4, [R1+0x1e0] ;  /* 0x0001e00001047983 */ /* 0x001f620000100c00 */
[C---:B---3--:R-:W-:Y:S02]  /*221c0*/  PRMT R12, R16.reuse, 0x7771, RZ ;  /* 0x00007771100c7816 */ /* 0x048fe400000000ff */
        /* <DEDUP_REMOVED lines=13> */
[----:B------:R-:W-:Y:S01]  /*222a0*/  IMAD.SHL.U32 R24, R22, 0x100, RZ ;  /* 0x0000010016187824 */ /* 0x000fe200078e00ff */
[----:B------:R-:W-:Y:S02]  /*222b0*/  LOP3.LUT R25, R12, 0xff0000, RZ, 0xc0, !PT ;  /* 0x00ff00000c197812 */ /* 0x000fe400078ec0ff */
[----:B------:R-:W-:Y:S02]  /*222c0*/  PRMT R12, R17, 0x7770, RZ ;  /* 0x00007770110c7816 */ /* 0x000fe400000000ff */
[----:B------:R-:W-:-:S02]  /*222d0*/  PRMT R25, R25, 0x4210, R14 ;  /* 0x0000421019197816 */ /* 0x000fc4000000000e */
[C---:B------:R-:W-:Y:S02]  /*222e0*/  PRMT R14, R17.reuse, 0x7771, RZ ;  /* 0x00007771110e7816 */ /* 0x040fe400000000ff */
[----:B------:R-:W-:Y:S02]  /*222f0*/  PRMT R17, R17, 0x7772, RZ ;  /* 0x0000777211117816 */ /* 0x000fe400000000ff */
[----:B------:R-:W-:Y:S01]  /*22300*/  LOP3.LUT R33, R13, 0xff, R16, 0xf8, !PT ;  /* 0x000000ff0d217812 */ /* 0x000fe200078ef810 */
[----:B------:R-:W-:Y:S01]  /*22310*/  IMAD.WIDE.U32 R12, R12, 0x1000000, RZ ;  /* 0x010000000c0c7825 */ /* 0x000fe200078e00ff */
[C---:B------:R-:W-:Y:S02]  /*22320*/  PRMT R23, R19.reuse, 0x7770, RZ ;  /* 0x0000777013177816 */ /* 0x040fe400000000ff */
[C---:B------:R-:W-:Y:S01]  /*22330*/  PRMT R28, R19.reuse, 0x7771, RZ ;  /* 0x00007771131c7816 */ /* 0x040fe200000000ff */
[----:B------:R-:W-:Y:S01]  /*22340*/  IMAD.WIDE.U32 R14, R14, 0x10000, RZ ;  /* 0x000100000e0e7825 */ /* 0x000fe200078e00ff */
[----:B------:R-:W-:-:S02]  /*22350*/  PRMT R30, R19, 0x7772, RZ ;  /* 0x00007772131e7816 */ /* 0x000fc400000000ff */
[----:B------:R-:W-:Y:S01]  /*22360*/  PRMT R18, R18, 0x7773, RZ ;  /* 0x0000777312127816 */ /* 0x000fe200000000ff */
[----:B------:R-:W-:-:S04]  /*22370*/  IMAD.WIDE.U32 R16, R17, 0x100, RZ ;  /* 0x0000010011107825 */ /* 0x000fc800078e00ff */
[----:B------:R-:W-:Y:S01]  /*22380*/  IMAD.WIDE.U32 R22, R23, 0x1000000, RZ ;  /* 0x0100000017167825 */ /* 0x000fe200078e00ff */
[----:B------:R-:W-:Y:S02]  /*22390*/  LOP3.LUT R27, R16, R12, R14, 0xfe, !PT ;  /* 0x0000000c101b7212 */ /* 0x000fe400078efe0e */
[----:B------:R-:W-:Y:S01]  /*223a0*/  PRMT R12, R19, 0x7773, RZ ;  /* 0x00007773130c7816 */ /* 0x000fe200000000ff */
[----:B------:R-:W-:Y:S01]  /*223b0*/  IMAD.WIDE.U32 R28, R28, 0x10000, RZ ;  /* 0x000100001c1c7825 */ /* 0x000fe200078e00ff */
[----:B------:R-:W-:Y:S02]  /*223c0*/  LOP3.LUT R46, R27, 0xff, R46, 0xf8, !PT ;  /* 0x000000ff1b2e7812 */ /* 0x000fe400078ef82e */
[----:B------:R-:W-:Y:S01]  /*223d0*/  LOP3.LUT R19, R25, 0xff00, R24, 0xf8, !PT ;  /* 0x0000ff0019137812 */ /* 0x000fe200078ef818 */
[----:B------:R-:W-:Y:S01]  /*223e0*/  IMAD.WIDE.U32 R30, R30, 0x100, RZ ;  /* 0x000001001e1e7825 */ /* 0x000fe200078e00ff */
[----:B------:R-:W3:Y:S01]  /*223f0*/  LDL.128 R24, [R1+0x200] ;  /* 0x0002000001187983 */ /* 0x000ee20000100c00 */
[----:B------:R-:W-:-:S02]  /*22400*/  LOP3.LUT R16, R15, R33, R13, 0xfe, !PT ;  /* 0x000000210f107212 */ /* 0x000fc400078efe0d */
[----:B------:R-:W-:Y:S02]  /*22410*/  LOP3.LUT R13, R30, R22, R28, 0xfe, !PT ;  /* 0x000000161e0d7212 */ /* 0x000fe400078efe1c */
[----:B------:R-:W-:Y:S02]  /*22420*/  IADD3 R15, P0, PT, R46, UR40, RZ ;  /* 0x000000282e0f7c10 */ /* 0x000fe4000ff1e0ff */
[----:B------:R-:W-:Y:S02]  /*22430*/  LOP3.LUT R12, R13, 0xff, R12, 0xf8, !PT ;  /* 0x000000ff0d0c7812 */ /* 0x000fe400078ef80c */
[----:B------:R-:W-:Y:S02]  /*22440*/  LOP3.LUT R13, R16, R17, RZ, 0xfc, !PT ;  /* 0x00000011100d7212 */ /* 0x000fe400078efcff */
[----:B------:R-:W-:Y:S02]  /*22450*/  LOP3.LUT R19, R19, 0xff, R18, 0xf8, !PT ;  /* 0x000000ff13137812 */ /* 0x000fe400078ef812 */
[----:B------:R-:W-:-:S02]  /*22460*/  IADD3 R16, P1, PT, R15, -0x5c738e91, RZ ;  /* 0xa38c716f0f107810 */ /* 0x000fc40007f3e0ff */
[----:B------:R-:W-:Y:S02]  /*22470*/  IADD3.X R18, PT, PT, R13, UR41, RZ, P0, !PT ;  /* 0x000000290d127c10 */ /* 0x000fe400087fe4ff */
[----:B------:R-:W-:Y:S02]  /*22480*/  LOP3.LUT R19, R29, R19, R23, 0xfe, !PT ;  /* 0x000000131d137212 */ /* 0x000fe400078efe17 */
[C---:B------:R-:W-:Y:S02]  /*22490*/  IADD3 R14, P2, PT, -R15.reuse, 0x5c738e90, RZ ;  /* 0x5c738e900f0e7810 */ /* 0x040fe40007f5e1ff */
[----:B------:R-:W-:Y:S02]  /*224a0*/  LOP3.LUT R17, R16, 0xade682d1, RZ, 0xc0, !PT ;  /* 0xade682d110117812 */ /* 0x000fe400078ec0ff */
[----:B------:R-:W-:Y:S02]  /*224b0*/  IADD3 R15, P0, PT, R15, -0x1a2bd02d, RZ ;  /* 0xe5d42fd30f0f7810 */ /* 0x000fe40007f1e0ff */
[----:B------:R-:W-:-:S02]  /*224c0*/  IADD3.X R51, PT, PT, R18, -0x4b2190e5, RZ, P1, !PT ;  /* 0xb4de6f1b12337810 */ /* 0x000fc40000ffe4ff */
[----:B------:R-:W-:Y:S02]  /*224d0*/  LOP3.LUT R47, R19, R31, RZ, 0xfc, !PT ;  /* 0x0000001f132f7212 */ /* 0x000fe400078efcff */
[----:B------:R-:W-:Y:S02]  /*224e0*/  LOP3.LUT R31, R17, 0x2b3e6c1f, R14, 0xf8, !PT ;  /* 0x2b3e6c1f111f7812 */ /* 0x000fe400078ef80e */
[C---:B------:R-:W-:Y:S02]  /*224f0*/  IADD3.X R58, PT, PT, R18.reuse, 0x52c33b9f, RZ, P0, !PT ;  /* 0x52c33b9f123a7810 */ /* 0x040fe400007fe4ff */
[----:B------:R-:W-:Y:S02]  /*22500*/  IADD3.X R32, PT, PT, ~R18, 0x4b2190e4, RZ, P2, !PT ;  /* 0x4b2190e412207810 */ /* 0x000fe400017fe5ff */
[C-C-:B------:R-:W-:Y:S02]  /*22510*/  SHF.L.W.U32.HI R17, R16.reuse, 0x12, R51.reuse ;  /* 0x0000001210117819 */ /* 0x140fe40000010e33 */
[----:B------:R-:W-:-:S02]  /*22520*/  SHF.L.W.U32.HI R18, R16, 0xe, R51 ;  /* 0x0000000e10127819 */ /* 0x000fc40000010e33 */
[C-C-:B------:R-:W-:Y:S02]  /*22530*/  SHF.L.W.U32.HI R23, R51.reuse, 0x17, R16.reuse ;  /* 0x0000001733177819 */ /* 0x140fe40000010e10 */
[----:B------:R-:W-:Y:S02]  /*22540*/  SHF.L.W.U32.HI R14, R51, 0x12, R16 ;  /* 0x00000012330e7819 */ /* 0x000fe40000010e10 */
[----:B------:R-:W-:Y:S02]  /*22550*/  LOP3.LUT R18, R23, R17, R18, 0x96, !PT ;  /* 0x0000001117127212 */ /* 0x000fe400078e9612 */
[C---:B------:R-:W-:Y:S02]  /*22560*/  SHF.L.W.U32.HI R19, R51.reuse, 0xe, R16 ;  /* 0x0000000e33137819 */ /* 0x040fe40000010e10 */
[----:B------:R-:W-:Y:S02]  /*22570*/  SHF.L.W.U32.HI R22, R16, 0x17, R51 ;  /* 0x0000001710167819 */ /* 0x000fe40000010e33 */
[----:B------:R-:W-:-:S02]  /*22580*/  LOP3.LUT R33, R51, 0x510e527f, RZ, 0xc0, !PT ;  /* 0x510e527f33217812 */ /* 0x000fc400078ec0ff */
[----:B------:R-:W-:Y:S02]  /*22590*/  SHF.L.W.U32.HI R28, R15, 0x4, R58 ;  /* 0x000000040f1c7819 */ /* 0x000fe40000010e3a */
[C-C-:B------:R-:W-:Y:S02]  /*225a0*/  SHF.L.W.U32.HI R29, R58.reuse, 0x1e, R15.reuse ;  /* 0x0000001e3a1d7819 */ /* 0x140fe40000010e0f */
[----:B------:R-:W-:Y:S02]  /*225b0*/  SHF.L.W.U32.HI R30, R58, 0x19, R15 ;  /* 0x000000193a1e7819 */ /* 0x000fe40000010e0f */
[----:B------:R-:W-:Y:S02]  /*225c0*/  IADD3 R23, P0, P1, R31, UR42, R18 ;  /* 0x0000002a1f177c10 */ /* 0x000fe4000f91e012 */
[----:B------:R-:W-:Y:S02]  /*225d0*/  LOP3.LUT R35, R22, R14, R19, 0x96, !PT ;  /* 0x0000000e16237212 */ /* 0x000fe400078e9613 */
[----:B------:R-:W-:-:S02]  /*225e0*/  LOP3.LUT R32, R33, 0x9b05688c, R32, 0xf8, !PT ;  /* 0x9b05688c21207812 */ /* 0x000fc400078ef820 */
[----:B------:R-:W-:Y:S02]  /*225f0*/  LOP3.LUT R28, R30, R28, R29, 0x96, !PT ;  /* 0x0000001c1e1c7212 */ /* 0x000fe400078e961d */
[----:B------:R-:W-:Y:S02]  /*22600*/  LOP3.LUT R33, R15, 0x77766e33, RZ, 0xc0, !PT ;  /* 0x77766e330f217812 */ /* 0x000fe400078ec0ff */
[C-C-:B------:R-:W-:Y:S02]  /*22610*/  SHF.L.W.U32.HI R73, R12.reuse, 0x1f, R47.reuse ;  /* 0x0000001f0c497819 */ /* 0x140fe40000010e2f */
[C-C-:B------:R-:W-:Y:S02]  /*22620*/  SHF.L.W.U32.HI R14, R12.reuse, 0x18, R47.reuse ;  /* 0x000000180c0e7819 */ /* 0x140fe40000010e2f */
[----:B------:R-:W-:Y:S02]  /*22630*/  SHF.R.U64 R22, R12, 0x7, R47 ;  /* 0x000000070c167819 */ /* 0x000fe4000000122f */
[----:B------:R-:W-:-:S02]  /*22640*/  IADD3 R42, P2, PT, R23, R12, RZ ;  /* 0x0000000c172a7210 */ /* 0x000fc40007f5e0ff */
[----:B------:R-:W-:Y:S02]  /*22650*/  SHF.L.W.U32.HI R17, R58, 0x4, R15 ;  /* 0x000000043a117819 */ /* 0x000fe40000010e0f */
[C-C-:B------:R-:W-:Y:S02]  /*22660*/  SHF.L.W.U32.HI R18, R15.reuse, 0x1e, R58.reuse ;  /* 0x0000001e0f127819 */ /* 0x140fe40000010e3a */
[----:B------:R-:W-:Y:S02]  /*22670*/  SHF.L.W.U32.HI R19, R15, 0x19, R58 ;  /* 0x000000190f137819 */ /* 0x000fe40000010e3a */
[----:B------:R-:W-:Y:S02]  /*22680*/  IADD3.X R32, PT, PT, R32, UR43, R35, P0, P1 ;  /* 0x0000002b20207c10 */ /* 0x000fe400087e2423 */
[----:B------:R-:W-:Y:S02]  /*22690*/  LOP3.LUT R73, R22, R73, R14, 0x96, !PT ;  /* 0x0000004916497212 */ /* 0x000fe400078e960e */
[----:B------:R-:W-:-:S02]  /*226a0*/  IADD3 R33, P0, P1, R42, R28, R33 ;  /* 0x0000001c2a217210 */ /* 0x000fc4000791e021 */
[----:B------:R-:W-:Y:S02]  /*226b0*/  LOP3.LUT R22, R19, R17, R18, 0x96, !PT ;  /* 0x0000001113167212 */ /* 0x000fe400078e9612 */
[--C-:B------:R-:W-:Y:S01]  /*226c0*/  SHF.R.U32.HI R28, RZ, 0x7, R47.reuse ;  /* 0x00000007ff1c7819 */ /* 0x100fe2000001162f */
[----:B------:R-:W-:Y:S01]  /*226d0*/  IMAD.X R32, R32, 0x1, R47, P2 ;  /* 0x0000000120207824 */ /* 0x000fe200010e062f */
[C-C-:B------:R-:W-:Y:S02]  /*226e0*/  SHF.L.W.U32.HI R44, R47.reuse, 0x1f, R12.reuse ;  /* 0x0000001f2f2c7819 */ /* 0x140fe40000010e0c */
[----:B------:R-:W-:Y:S02]  /*226f0*/  SHF.L.W.U32.HI R17, R47, 0x18, R12 ;  /* 0x000000182f117819 */ /* 0x000fe40000010e0c */
[----:B------:R-:W-:Y:S02]  /*22700*/  IADD3 R60, P2, PT, R42, -0x6294a6a, RZ ;  /* 0xf9d6b5962a3c7810 */ /* 0x000fe40007f5e0ff */
[----:B------:R-:W-:-:S02]  /*22710*/  LOP3.LUT R44, R28, R44, R17, 0x96, !PT ;  /* 0x0000002c1c2c7212 */ /* 0x000fc400078e9611 */
[----:B------:R-:W4:Y:S01]  /*22720*/  LDL.128 R28, [R1+0x210] ;  /* 0x00021000011c7983 */ /* 0x000f220000100c00 */
[----:B------:R-:W-:Y:S02]  /*22730*/  IADD3.X R43, PT, PT, R32, 0x5bf2cd1e, RZ, P2, !PT ;  /* 0x5bf2cd1e202b7810 */ /* 0x000fe400017fe4ff */
[----:B------:R-:W-:Y:S02]  /*22740*/  LOP3.LUT R63, R58, 0xd16e48e2, RZ, 0xc0, !PT ;  /* 0xd16e48e23a3f7812 */ /* 0x000fe400078ec0ff */
[C-C-:B------:R-:W-:Y:S02]  /*22750*/  SHF.L.W.U32.HI R14, R60.reuse, 0x12, R43.reuse ;  /* 0x000000123c0e7819 */ /* 0x140fe40000010e2b */
[----:B------:R-:W-:Y:S02]  /*22760*/  SHF.L.W.U32.HI R19, R60, 0xe, R43 ;  /* 0x0000000e3c137819 */ /* 0x000fe40000010e2b */
[----:B------:R-:W-:Y:S02]  /*22770*/  SHF.L.W.U32.HI R18, R43, 0x17, R60 ;  /* 0x000000172b127819 */ /* 0x000fe40000010e3c */
[----:B------:R-:W-:-:S02]  /*22780*/  IADD3 R42, P2, PT, -R42, 0x6294a69, RZ ;  /* 0x06294a692a2a7810 */ /* 0x000fc40007f5e1ff */
[----:B------:R-:W-:Y:S02]  /*22790*/  LOP3.LUT R23, R60, R16, RZ, 0xc0, !PT ;  /* 0x000000103c177212 */ /* 0x000fe400078ec0ff */
[----:B--2---:R-:W-:Y:S02]  /*227a0*/  PRMT R17, R8, 0x7771, RZ ;  /* 0x0000777108117816 */ /* 0x004fe400000000ff */
[----:B------:R-:W-:Y:S02]  /*227b0*/  IADD3.X R63, PT, PT, R32, R22, R63, P0, P1 ;  /* 0x00000016203f7210 */ /* 0x000fe400007e243f */
[----:B------:R-:W-:Y:S02]  /*227c0*/  LOP3.LUT R35, R18, R14, R19, 0x96, !PT ;  /* 0x0000000e12237212 */ /* 0x000fe400078e9613 */
[----:B------:R-:W-:Y:S01]  /*227d0*/  IADD3 R14, P0, PT, R33, 0x7bca3e73, RZ ;  /* 0x7bca3e73210e7810 */ /* 0x000fe20007f1e0ff */
[----:B------:R-:W-:Y:S01]  /*227e0*/  IMAD.U32 R17, R17, 0x10000, RZ ;  /* 0x0001000011117824 */ /* 0x000fe200078e00ff */
[----:B------:R-:W-:-:S02]  /*227f0*/  LOP3.LUT R42, R23, 0xade682d1, R42, 0xf8, !PT ;  /* 0xade682d1172a7812 */ /* 0x000fc400078ef82a */
[C-C-:B------:R-:W-:Y:S02]  /*22800*/  SHF.L.W.U32.HI R18, R43.reuse, 0x12, R60.reuse ;  /* 0x000000122b127819 */ /* 0x140fe40000010e3c */
[C---:B------:R-:W-:Y:S02]  /*22810*/  SHF.L.W.U32.HI R19, R43.reuse, 0xe, R60 ;  /* 0x0000000e2b137819 */ /* 0x040fe40000010e3c */
[----:B------:R-:W-:Y:S02]  /*22820*/  SHF.L.W.U32.HI R22, R60, 0x17, R43 ;  /* 0x000000173c167819 */ /* 0x000fe40000010e2b */
[----:B------:R-:W-:Y:S02]  /*22830*/  IADD3.X R23, PT, PT, ~R32, 0x240d32e1, RZ, P2, !PT ;  /* 0x240d32e120177810 */ /* 0x000fe400017fe5ff */
[----:B------:R-:W-:Y:S02]  /*22840*/  LOP3.LUT R32, R43, R51, RZ, 0xc0, !PT ;  /* 0x000000332b207212 */ /* 0x000fe400078ec0ff */
[----:B------:R-:W-:-:S02]  /*22850*/  IADD3.X R63, PT, PT, R63, 0x49857fb1, RZ, P0, !PT ;  /* 0x49857fb13f3f7810 */ /* 0x000fc400007fe4ff */
[----:B------:R-:W-:Y:S02]  /*22860*/  LOP3.LUT R19, R22, R18, R19, 0x96, !PT ;  /* 0x0000001216137212 */ /* 0x000fe400078e9613 */
[----:B------:R-:W-:Y:S02]  /*22870*/  PRMT R22, R8, 0x7772, RZ ;  /* 0x0000777208167816 */ /* 0x000fe400000000ff */
[----:B------:R-:W-:Y:S02]  /*22880*/  LOP3.LUT R18, R32, 0x510e527f, R23, 0xf8, !PT ;  /* 0x510e527f20127812 */ /* 0x000fe400078ef817 */
[----:B------:R-:W-:Y:S02]  /*22890*/  LOP3.LUT R36, R17, 0xff0000, RZ, 0xc0, !PT ;  /* 0x00ff000011247812 */ /* 0x000fe400078ec0ff */
[----:B------:R-:W-:Y:S02]  /*228a0*/  PRMT R23, R8, 0x7770, RZ ;  /* 0x0000777008177816 */ /* 0x000fe400000000ff */
[----:B------:R-:W-:-:S02]  /*228b0*/  SHF.L.W.U32.HI R32, R14, 0x4, R63 ;  /* 0x000000040e207819 */ /* 0x000fc40000010e3f */
[C-C-:B------:R-:W-:Y:S02]  /*228c0*/  SHF.L.W.U32.HI R33, R63.reuse, 0x1e, R14.reuse ;  /* 0x0000001e3f217819 */ /* 0x140fe40000010e0e */
[----:B------:R-:W-:Y:S02]  /*228d0*/  SHF.L.W.U32.HI R34, R63, 0x19, R14 ;  /* 0x000000193f227819 */ /* 0x000fe40000010e0e */
[----:B------:R-:W-:Y:S01]  /*228e0*/  PRMT R17, R10, 0x7771, RZ ;  /* 0x000077710a117816 */ /* 0x000fe200000000ff */
[----:B------:R-:W-:Y:S01]  /*228f0*/  IMAD.SHL.U32 R22, R22, 0x100, RZ ;  /* 0x0000010016167824 */ /* 0x000fe200078e00ff */
[----:B------:R-:W-:Y:S02]  /*22900*/  PRMT R23, R36, 0x4210, R23 ;  /* 0x0000421024177816 */ /* 0x000fe40000000017 */
[----:B------:R-:W-:Y:S01]  /*22910*/  LOP3.LUT R38, R34, R32, R33, 0x96, !PT ;  /* 0x0000002022267212 */ /* 0x000fe200078e9621 */
[----:B------:R-:W-:Y:S01]  /*22920*/  IMAD.U32 R33, R17, 0x10000, RZ ;  /* 0x0001000011217824 */ /* 0x000fe200078e00ff */
[----:B------:R-:W-:-:S02]  /*22930*/  LOP3.LUT R41, R23, 0xff00, R22, 0xf8, !PT ;  /* 0x0000ff0017297812 */ /* 0x000fc400078ef816 */
[----:B------:R-:W-:Y:S02]  /*22940*/  PRMT R8, R8, 0x7773, RZ ;  /* 0x0000777308087816 */ /* 0x000fe400000000ff */
[----:B------:R-:W-:Y:S02]  /*22950*/  IADD3 R42, P0, P1, R42, UR44, R35 ;  /* 0x0000002c2a2a7c10 */ /* 0x000fe4000f91e023 */
[C---:B------:R-:W-:Y:S02]  /*22960*/  PRMT R17, R10.reuse, 0x7770, RZ ;  /* 0x000077700a117816 */ /* 0x040fe400000000ff */
[----:B------:R-:W-:Y:S02]  /*22970*/  LOP3.LUT R34, R33, 0xff0000, RZ, 0xc0, !PT ;  /* 0x00ff000021227812 */ /* 0x000fe400078ec0ff */
[----:B------:R-:W-:Y:S02]  /*22980*/  LOP3.LUT R41, R41, 0xff, R8, 0xf8, !PT ;  /* 0x000000ff29297812 */ /* 0x000fe400078ef808 */
[----:B------:R-:W-:-:S02]  /*22990*/  PRMT R8, R10, 0x7772, RZ ;  /* 0x000077720a087816 */ /* 0x000fc400000000ff */
[----:B------:R-:W-:Y:S02]  /*229a0*/  IADD3.X R39, PT, PT, R18, UR45, R19, P0, P1 ;  /* 0x0000002d12277c10 */ /* 0x000fe400087e2413 */
[----:B------:R-:W-:Y:S02]  /*229b0*/  PRMT R35, R34, 0x4210, R17 ;  /* 0x0000421022237816 */ /* 0x000fe40000000011 */
[----:B------:R-:W-:Y:S02]  /*229c0*/  SHF.L.W.U32.HI R22, R63, 0x4, R14 ;  /* 0x000000043f167819 */ /* 0x000fe40000010e0e */
[C-C-:B------:R-:W-:Y:S02]  /*229d0*/  SHF.L.W.U32.HI R23, R14.reuse, 0x1e, R63.reuse ;  /* 0x0000001e0e177819 */ /* 0x140fe40000010e3f */
[----:B------:R-:W-:Y:S02]  /*229e0*/  SHF.L.W.U32.HI R32, R14, 0x19, R63 ;  /* 0x000000190e207819 */ /* 0x000fe40000010e3f */
[----:B------:R-:W-:-:S02]  /*229f0*/  PRMT R17, R9, 0x7770, RZ ;  /* 0x0000777009117816 */ /* 0x000fc400000000ff */
[C---:B------:R-:W-:Y:S02]  /*22a00*/  PRMT R18, R9.reuse, 0x7771, RZ ;  /* 0x0000777109127816 */ /* 0x040fe400000000ff */
[C---:B------:R-:W-:Y:S01]  /*22a10*/  PRMT R48, R9.reuse, 0x7772, RZ ;  /* 0x0000777209307816 */ /* 0x040fe200000000ff */
[----:B------:R-:W-:Y:S01]  /*22a20*/  IMAD.SHL.U32 R34, R8, 0x100, RZ ;  /* 0x0000010008227824 */ /* 0x000fe200078e00ff */
[----:B------:R-:W-:Y:S01]  /*22a30*/  LOP3.LUT R40, R32, R22, R23, 0x96, !PT ;  /* 0x0000001620287212 */ /* 0x000fe200078e9617 */
[----:B------:R-:W-:Y:S01]  /*22a40*/  IMAD.WIDE.U32 R18, R18, 0x10000, RZ ;  /* 0x0001000012127825 */ /* 0x000fe200078e00ff */
[----:B------:R-:W-:Y:S02]  /*22a50*/  PRMT R65, R9, 0x7773, RZ ;  /* 0x0000777309417816 */ /* 0x000fe400000000ff */
[----:B------:R-:W-:Y:S01]  /*22a60*/  PRMT R22, R11, 0x7770, RZ ;  /* 0x000077700b167816 */ /* 0x000fe200000000ff */
[----:B------:R-:W-:Y:S01]  /*22a70*/  IMAD.WIDE.U32 R8, R17, 0x1000000, RZ ;  /* 0x0100000011087825 */ /* 0x000fe200078e00ff */
[----:B------:R-:W-:-:S02]  /*22a80*/  PRMT R32, R11, 0x7771, RZ ;  /* 0x000077710b207816 */ /* 0x000fc400000000ff */
[C---:B------:R-:W-:Y:S01]  /*22a90*/  PRMT R36, R11.reuse, 0x7772, RZ ;  /* 0x000077720b247816 */ /* 0x040fe200000000ff */
[----:B------:R-:W-:Y:S01]  /*22aa0*/  IMAD.WIDE.U32 R48, R48, 0x100, RZ ;  /* 0x0000010030307825 */ /* 0x000fe200078e00ff */
[----:B------:R-:W-:Y:S02]  /*22ab0*/  PRMT R45, R11, 0x7773, RZ ;  /* 0x000077730b2d7816 */ /* 0x000fe400000000ff */
[----:B------:R-:W-:Y:S02]  /*22ac0*/  PRMT R10, R10, 0x7773, RZ ;  /* 0x000077730a0a7816 */ /* 0x000fe400000000ff */
[----:B------:R-:W-:Y:S01]  /*22ad0*/  LOP3.LUT R11, R35, 0xff00, R34, 0xf8, !PT ;  /* 0x0000ff00230b7812 */ /* 0x000fe200078ef822 */
[----:B------:R-:W-:Y:S01]  /*22ae0*/  IMAD.WIDE.U32 R22, R22, 0x1000000, RZ ;  /* 0x0100000016167825 */ /* 0x000fe200078e00ff */
[----:B------:R-:W-:Y:S02]  /*22af0*/  LOP3.LUT R18, R48, R8, R18, 0xfe, !PT ;  /* 0x0000000830127212 */ /* 0x000fe400078efe12 */
[----:B------:R-:W-:Y:S01]  /*22b00*/  LOP3.LUT R48, R19, R41, R9, 0xfe, !PT ;  /* 0x0000002913307212 */ /* 0x000fe200078efe09 */
[----:B------:R-:W-:Y:S01]  /*22b10*/  IMAD.WIDE.U32 R32, R32, 0x10000, RZ ;  /* 0x0001000020207825 */ /* 0x000fe200078e00ff */
[----:B------:R-:W-:-:S03]  /*22b20*/  LOP3.LUT R9, R11, 0xff, R10, 0xf8, !PT ;  /* 0x000000ff0b097812 */ /* 0x000fc600078ef80a */
[----:B------:R-:W-:-:S03]  /*22b30*/  IMAD.WIDE.U32 R36, R36, 0x100, RZ ;  /* 0x0000010024247825 */ /* 0x000fc600078e00ff */
[----:B------:R-:W-:Y:S02]  /*22b40*/  LOP3.LUT R8, R36, R22, R32, 0xfe, !PT ;  /* 0x0000001624087212 */ /* 0x000fe400078efe20 */
[----:B------:R-:W-:Y:S02]  /*22b50*/  LOP3.LUT R36, R33, R9, R23, 0xfe, !PT ;  /* 0x0000000921247212 */ /* 0x000fe400078efe17 */
[----:B------:R-:W2:Y:S01]  /*22b60*/  LDL.128 R32, [R1+0x1f0] ;  /* 0x0001f00001207983 */ /* 0x000ea20000100c00 */
[----:B------:R-:W-:Y:S02]  /*22b70*/  LOP3.LUT R65, R18, 0xff, R65, 0xf8, !PT ;  /* 0x000000ff12417812 */ /* 0x000fe400078ef841 */
[----:B------:R-:W-:Y:S02]  /*22b80*/  LOP3.LUT R48, R48, R49, RZ, 0xfc, !PT ;  /* 0x0000003130307212 */ /* 0x000fe400078efcff */
[----:B------:R-:W-:Y:S02]  /*22b90*/  IADD3 R22, P0, PT, R42, R65, RZ ;  /* 0x000000412a167210 */ /* 0x000fe40007f1e0ff */
[----:B------:R-:W-:-:S02]  /*22ba0*/  SHF.L.W.U32.HI R11, R65, 0x1f, R48 ;  /* 0x0000001f410b7819 */ /* 0x000fc40000010e30 */
[C-C-:B------:R-:W-:Y:S02]  /*22bb0*/  SHF.L.W.U32.HI R18, R65.reuse, 0x18, R48.reuse ;  /* 0x0000001841127819 */ /* 0x140fe40000010e30 */
[--C-:B------:R-:W-:Y:S02]  /*22bc0*/  SHF.R.U64 R19, R65, 0x7, R48.reuse ;  /* 0x0000000741137819 */ /* 0x100fe40000001230 */
[----:B------:R-:W-:Y:S02]  /*22bd0*/  LOP3.LUT R45, R8, 0xff, R45, 0xf8, !PT ;  /* 0x000000ff082d7812 */ /* 0x000fe400078ef82d */
[C-C-:B------:R-:W-:Y:S02]  /*22be0*/  SHF.L.W.U32.HI R9, R48.reuse, 0x1f, R65.reuse ;  /* 0x0000001f30097819 */ /* 0x140fe40000010e41 */
[----:B------:R-:W-:Y:S02]  /*22bf0*/  SHF.L.W.U32.HI R10, R48, 0x18, R65 ;  /* 0x00000018300a7819 */ /* 0x000fe40000010e41 */
[----:B------:R-:W-:-:S02]  /*22c00*/  SHF.R.U32.HI R23, RZ, 0x7, R48 ;  /* 0x00000007ff177819 */ /* 0x000fc40000011630 */
[----:B------:R-:W-:Y:S02]  /*22c10*/  LOP3.LUT R8, R36, R37, RZ, 0xfc, !PT ;  /* 0x0000002524087212 */ /* 0x000fe400078efcff */
[----:B------:R-:W-:Y:S01]  /*22c20*/  LOP3.LUT R11, R19, R11, R18, 0x96, !PT ;  /* 0x0000000b130b7212 */ /* 0x000fe200078e9612 */
[----:B------:R-:W-:Y:S01]  /*22c30*/  IMAD.X R18, R39, 0x1, R48, P0 ;  /* 0x0000000127127824 */ /* 0x000fe200000e0630 */
[----:B------:R-:W-:Y:S02]  /*22c40*/  LOP3.LUT R17, R15, 0xf3bcc908, R14, 0xe8, !PT ;  /* 0xf3bcc9080f117812 */ /* 0x000fe400078ee80e */
[----:B------:R-:W-:Y:S02]  /*22c50*/  LOP3.LUT R72, R23, R9, R10, 0x96, !PT ;  /* 0x0000000917487212 */ /* 0x000fe400078e960a */
[----:B------:R-:W-:Y:S02]  /*22c60*/  IADD3 R81, P3, PT, R22, -0x4ff6eca6, RZ ;  /* 0xb009135a16517810 */ /* 0x000fe40007f7e0ff */
[----:B------:R-:W-:-:S02]  /*22c70*/  SHF.L.W.U32.HI R79, R45, 0x1f, R8 ;  /* 0x0000001f2d4f7819 */ /* 0x000fc40000010e08 */
[C-C-:B------:R-:W-:Y:S02]  /*22c80*/  SHF.L.W.U32.HI R10, R45.reuse, 0x18, R8.reuse ;  /* 0x000000182d0a7819 */ /* 0x140fe40000010e08 */
[----:B------:R-:W-:Y:S02]  /*22c90*/  SHF.R.U64 R9, R45, 0x7, R8 ;  /* 0x000000072d097819 */ /* 0x000fe40000001208 */
[----:B------:R-:W-:Y:S02]  /*22ca0*/  IADD3 R17, P1, P2, R22, R38, R17 ;  /* 0x0000002616117210 */ /* 0x000fe40007a3e011 */
[----:B------:R-:W-:Y:S02]  /*22cb0*/  IADD3.X R80, PT, PT, R18, 0x566d1711, RZ, P3, !PT ;  /* 0x566d171112507810 */ /* 0x000fe40001ffe4ff */
[----:B------:R-:W-:Y:S02]  /*22cc0*/  LOP3.LUT R49, R58, 0x6a09e667, R63, 0xe8, !PT ;  /* 0x6a09e6673a317812 */ /* 0x000fe400078ee83f */
[----:B------:R-:W-:-:S02]  /*22cd0*/  LOP3.LUT R79, R9, R79, R10, 0x96, !PT ;  /* 0x0000004f094f7212 */ /* 0x000fc400078e960a */
[----:B------:R-:W-:Y:S02]  /*22ce0*/  IADD3 R9, P4, PT, -R22, 0x4ff6eca5, RZ ;  /* 0x4ff6eca516097810 */ /* 0x000fe40007f9e1ff */
[----:B------:R-:W-:Y:S02]  /*22cf0*/  LOP3.LUT R38, R81, R60, RZ, 0xc0, !PT ;  /* 0x0000003c51267212 */ /* 0x000fe400078ec0ff */
[----:B------:R-:W-:Y:S02]  /*22d00*/  IADD3 R50, P0, PT, R17, 0x2b3e6c1f, RZ ;  /* 0x2b3e6c1f11327810 */ /* 0x000fe40007f1e0ff */
[C-C-:B------:R-:W-:Y:S02]  /*22d10*/  SHF.L.W.U32.HI R10, R81.reuse, 0x12, R80.reuse ;  /* 0x00000012510a7819 */ /* 0x140fe40000010e50 */
[----:B------:R-:W-:Y:S02]  /*22d20*/  SHF.L.W.U32.HI R17, R81, 0xe, R80 ;  /* 0x0000000e51117819 */ /* 0x000fe40000010e50 */
[----:B------:R-:W-:-:S02]  /*22d30*/  SHF.L.W.U32.HI R22, R80, 0x17, R81 ;  /* 0x0000001750167819 */ /* 0x000fc40000010e51 */
[----:B------:R-:W-:Y:S02]  /*22d40*/  IADD3.X R49, PT, PT, R18, R40, R49, P1, P2 ;  /* 0x0000002812317210 */ /* 0x000fe40000fe4431 */
[----:B------:R-:W-:Y:S02]  /*22d50*/  LOP3.LUT R38, R38, R16, R9, 0xf8, !PT ;  /* 0x0000001026267212 */ /* 0x000fe400078ef809 */
[----:B------:R-:W-:Y:S02]  /*22d60*/  IADD3.X R40, PT, PT, ~R18, -0x566d1712, RZ, P4, !PT ;  /* 0xa992e8ee12287810 */ /* 0x000fe400027fe5ff */
[C-C-:B------:R-:W-:Y:S02]  /*22d70*/  SHF.L.W.U32.HI R9, R80.reuse, 0x12, R81.reuse ;  /* 0x0000001250097819 */ /* 0x140fe40000010e51 */
[----:B------:R-:W-:Y:S02]  /*22d80*/  SHF.L.W.U32.HI R18, R80, 0xe, R81 ;  /* 0x0000000e50127819 */ /* 0x000fe40000010e51 */
[----:B------:R-:W-:-:S02]  /*22d90*/  SHF.L.W.U32.HI R19, R81, 0x17, R80 ;  /* 0x0000001751137819 */ /* 0x000fc40000010e50 */
[----:B------:R-:W-:Y:S02]  /*22da0*/  LOP3.LUT R41, R80, R43, RZ, 0xc0, !PT ;  /* 0x0000002b50297212 */ /* 0x000fe400078ec0ff */
[----:B------:R-:W-:Y:S02]  /*22db0*/  LOP3.LUT R17, R22, R10, R17, 0x96, !PT ;  /* 0x0000000a16117212 */ /* 0x000fe400078e9611 */
[----:B------:R-:W-:Y:S02]  /*22dc0*/  IADD3.X R49, PT, PT, R49, -0x64fa9774, RZ, P0, !PT ;  /* 0x9b05688c31317810 */ /* 0x000fe400007fe4ff */
[----:B------:R-:W-:Y:S02]  /*22dd0*/  LOP3.LUT R42, R19, R9, R18, 0x96, !PT ;  /* 0x00000009132a7212 */ /* 0x000fe400078e9612 */
[----:B------:R-:W-:Y:S02]  /*22de0*/  LOP3.LUT R41, R41, R51, R40, 0xf8, !PT ;  /* 0x0000003329297212 */ /* 0x000fe400078ef828 */
[----:B------:R-:W-:-:S02]  /*22df0*/  IADD3 R18, P0, P1, R38, UR46, R17 ;  /* 0x0000002e26127c10 */ /* 0x000fc4000f91e011 */
[C-C-:B------:R-:W-:Y:S02]  /*22e00*/  SHF.L.W.U32.HI R36, R49.reuse, 0x1e, R50.reuse ;  /* 0x0000001e31247819 */ /* 0x140fe40000010e32 */
[----:B------:R-:W-:Y:S02]  /*22e10*/  SHF.L.W.U32.HI R37, R49, 0x19, R50 ;  /* 0x0000001931257819 */ /* 0x000fe40000010e32 */
[----:B------:R-:W-:Y:S02]  /*22e20*/  SHF.L.W.U32.HI R23, R50, 0x4, R49 ;  /* 0x0000000432177819 */ /* 0x000fe40000010e31 */
[----:B------:R-:W-:Y:S02]  /*22e30*/  IADD3 R19, P2, PT, R18, R45, RZ ;  /* 0x0000002d12137210 */ /* 0x000fe40007f5e0ff */
[----:B------:R-:W-:Y:S02]  /*22e40*/  IADD3.X R41, PT, PT, R41, UR47, R42, P0, P1 ;  /* 0x0000002f29297c10 */ /* 0x000fe400087e242a */
[----:B------:R-:W-:-:S02]  /*22e50*/  SHF.L.W.U32.HI R40, R49, 0x4, R50 ;  /* 0x0000000431287819 */ /* 0x000fc40000010e32 */
[C-C-:B------:R-:W-:Y:S02]  /*22e60*/  SHF.L.W.U32.HI R9, R50.reuse, 0x1e, R49.reuse ;  /* 0x0000001e32097819 */ /* 0x140fe40000010e31 */
[----:B------:R-:W-:Y:S02]  /*22e70*/  SHF.L.W.U32.HI R10, R50, 0x19, R49 ;  /* 0x00000019320a7819 */ /* 0x000fe40000010e31 */
[----:B------:R-:W-:Y:S01]  /*22e80*/  LOP3.LUT R23, R37, R23, R36, 0x96, !PT ;  /* 0x0000001725177212 */ /* 0x000fe200078e9624 */
[----:B------:R-:W-:Y:S01]  /*22e90*/  IMAD.X R41, R41, 0x1, R8, P2 ;  /* 0x0000000129297824 */ /* 0x000fe200010e0608 */
[----:B------:R-:W2:Y:S01]  /*22ea0*/  LDL.128 R36, [R1+0x220] ;  /* 0x0002200001247983 */ /* 0x000ea20000100c00 */
[----:B------:R-:W-:Y:S02]  /*22eb0*/  LOP3.LUT R22, R14, R15, R50, 0xe8, !PT ;  /* 0x0000000f0e167212 */ /* 0x000fe400078ee832 */
[----:B------:R-:W-:Y:S02]  /*22ec0*/  LOP3.LUT R40, R10, R40, R9, 0x96, !PT ;  /* 0x000000280a287212 */ /* 0x000fe400078e9609 */
[----:B------:R-:W-:-:S02]  /*22ed0*/  IADD3 R10, P2, PT, R19, -0x5e5cb427, RZ ;  /* 0xa1a34bd9130a7810 */ /* 0x000fc40007f5e0ff */
[----:B------:R-:W-:Y:S02]  /*22ee0*/  IADD3 R22, P0, P1, R19, R23, R22 ;  /* 0x0000001713167210 */ /* 0x000fe4000791e016 */
[C-C-:B------:R-:W-:Y:S02]  /*22ef0*/  SHF.L.W.U32.HI R17, R8.reuse, 0x1f, R45.reuse ;  /* 0x0000001f08117819 */ /* 0x140fe40000010e2d */
[----:B------:R-:W-:Y:S02]  /*22f00*/  SHF.L.W.U32.HI R18, R8, 0x18, R45 ;  /* 0x0000001808127819 */ /* 0x000fe40000010e2d */
[----:B------:R-:W-:Y:S02]  /*22f10*/  SHF.R.U32.HI R42, RZ, 0x7, R8 ;  /* 0x00000007ff2a7819 */ /* 0x000fe40000011608 */
[----:B------:R-:W-:Y:S02]  /*22f20*/  IADD3.X R9, PT, PT, R41, -0x44e7c719, RZ, P2, !PT ;  /* 0xbb1838e729097810 */ /* 0x000fe400017fe4ff */
[----:B------:R-:W-:-:S02]  /*22f30*/  LOP3.LUT R23, R63, R58, R49, 0xe8, !PT ;  /* 0x0000003a3f177212 */ /* 0x000fc400078ee831 */
[----:B------:R-:W-:Y:S02]  /*22f40*/  IADD3 R19, P2, PT, -R19, 0x5e5cb426, RZ ;  /* 0x5e5cb42613137810 */ /* 0x000fe40007f5e1ff */
[C---:B------:R-:W-:Y:S02]  /*22f50*/  LOP3.LUT R55, R10.reuse, R81, RZ, 0xc0, !PT ;  /* 0x000000510a377212 */ /* 0x040fe400078ec0ff */
[C-C-:B------:R-:W-:Y:S02]  /*22f60*/  SHF.L.W.U32.HI R52, R9.reuse, 0x12, R10.reuse ;  /* 0x0000001209347819 */ /* 0x140fe40000010e0a */
[----:B------:R-:W-:Y:S02]  /*22f70*/  SHF.L.W.U32.HI R53, R9, 0xe, R10 ;  /* 0x0000000e09357819 */ /* 0x000fe40000010e0a */
        /* <DEDUP_REMOVED lines=8> */
[----:B------:R-:W-:Y:S02]  /*23000*/  IADD3 R19, P0, PT, R22, -0x52197d2f, RZ ;  /* 0xade682d116137810 */ /* 0x000fe40007f1e0ff */
[----:B------:R-:W-:Y:S02]  /*23010*/  LOP3.LUT R53, R23, R17, R18, 0x96, !PT ;  /* 0x0000001117357212 */ /* 0x000fe400078e9612 */
[----:B-----5:R-:W-:Y:S02]  /*23020*/  PRMT R17, R4, 0x7771, RZ ;  /* 0x0000777104117816 */ /* 0x020fe400000000ff */
[----:B------:R-:W-:Y:S02]  /*23030*/  IADD3.X R18, PT, PT, R40, 0x510e527f, RZ, P0, !PT ;  /* 0x510e527f28127810 */ /* 0x000fe400007fe4ff */
[----:B------:R-:W-:Y:S01]  /*23040*/  IADD3.X R54, PT, PT, ~R41, 0x44e7c718, RZ, P2, !PT ;  /* 0x44e7c71829367810 */ /* 0x000fe200017fe5ff */
[----:B------:R-:W-:Y:S01]  /*23050*/  IMAD.U32 R42, R17, 0x10000, RZ ;  /* 0x00010000112a7824 */ /* 0x000fe200078e00ff */
[----:B------:R-:W-:-:S02]  /*23060*/  LOP3.LUT R22, R9, R80, RZ, 0xc0, !PT ;  /* 0x0000005009167212 */ /* 0x000fc400078ec0ff */
[----:B------:R-:W-:Y:S02]  /*23070*/  SHF.L.W.U32.HI R23, R19, 0x4, R18 ;  /* 0x0000000413177819 */ /* 0x000fe40000010e12 */
[C-C-:B------:R-:W-:Y:S02]  /*23080*/  SHF.L.W.U32.HI R40, R18.reuse, 0x1e, R19.reuse ;  /* 0x0000001e12287819 */ /* 0x140fe40000010e13 */
[----:B------:R-:W-:Y:S02]  /*23090*/  SHF.L.W.U32.HI R41, R18, 0x19, R19 ;  /* 0x0000001912297819 */ /* 0x000fe40000010e13 */
[----:B------:R-:W-:Y:S02]  /*230a0*/  PRMT R17, R6, 0x7771, RZ ;  /* 0x0000777106117816 */ /* 0x000fe400000000ff */
[----:B------:R-:W-:Y:S02]  /*230b0*/  IADD3 R53, P0, P1, R53, R55, R16 ;  /* 0x0000003735357210 */ /* 0x000fe4000791e010 */
[----:B------:R-:W-:-:S02]  /*230c0*/  LOP3.LUT R54, R22, R43, R54, 0xf8, !PT ;  /* 0x0000002b16367212 */ /* 0x000fc400078ef836 */
[----:B------:R-:W-:Y:S01]  /*230d0*/  LOP3.LUT R55, R41, R23, R40, 0x96, !PT ;  /* 0x0000001729377212 */ /* 0x000fe200078e9628 */
[----:B------:R-:W-:Y:S01]  /*230e0*/  IMAD.U32 R23, R17, 0x10000, RZ ;  /* 0x0001000011177824 */ /* 0x000fe200078e00ff */
[----:B------:R-:W-:Y:S02]  /*230f0*/  PRMT R22, R4, 0x7770, RZ ;  /* 0x0000777004167816 */ /* 0x000fe400000000ff */
[----:B------:R-:W-:Y:S02]  /*23100*/  LOP3.LUT R59, R42, 0xff0000, RZ, 0xc0, !PT ;  /* 0x00ff00002a3b7812 */ /* 0x000fe400078ec0ff */
[----:B------:R-:W-:Y:S02]  /*23110*/  PRMT R17, R4, 0x7772, RZ ;  /* 0x0000777204117816 */ /* 0x000fe400000000ff */
[----:B------:R-:W-:Y:S02]  /*23120*/  PRMT R59, R59, 0x4210, R22 ;  /* 0x000042103b3b7816 */ /* 0x000fe40000000016 */
[----:B------:R-:W-:Y:S01]  /*23130*/  PRMT R16, R6, 0x7770, RZ ;  /* 0x0000777006107816 */ /* 0x000fe200000000ff */
[----:B------:R-:W-:Y:S01]  /*23140*/  IMAD.SHL.U32 R52, R17, 0x100, RZ ;  /* 0x0000010011347824 */ /* 0x000fe200078e00ff */
[----:B------:R-:W-:-:S02]  /*23150*/  LOP3.LUT R23, R23, 0xff0000, RZ, 0xc0, !PT ;  /* 0x00ff000017177812 */ /* 0x000fc400078ec0ff */
[C---:B------:R-:W-:Y:S02]  /*23160*/  PRMT R22, R5.reuse, 0x7770, RZ ;  /* 0x0000777005167816 */ /* 0x040fe400000000ff */
[C---:B------:R-:W-:Y:S02]  /*23170*/  PRMT R40, R5.reuse, 0x7771, RZ ;  /* 0x0000777105287816 */ /* 0x040fe400000000ff */
[----:B------:R-:W-:Y:S02]  /*23180*/  PRMT R42, R5, 0x7772, RZ ;  /* 0x00007772052a7816 */ /* 0x000fe400000000ff */
[----:B------:R-:W-:Y:S01]  /*23190*/  PRMT R57, R23, 0x4210, R16 ;  /* 0x0000421017397816 */ /* 0x000fe20000000010 */
[----:B------:R-:W-:Y:S01]  /*231a0*/  IMAD.WIDE.U32 R22, R22, 0x1000000, RZ ;  /* 0x0100000016167825 */ /* 0x000fe200078e00ff */
[----:B------:R-:W-:-:S03]  /*231b0*/  LOP3.LUT R59, R59, 0xff00, R52, 0xf8, !PT ;  /* 0x0000ff003b3b7812 */ /* 0x000fc600078ef834 */
[----:B------:R-:W-:-:S04]  /*231c0*/  IMAD.WIDE.U32 R40, R40, 0x10000, RZ ;  /* 0x0001000028287825 */ /* 0x000fc800078e00ff */
[----:B------:R-:W-:Y:S01]  /*231d0*/  IMAD.WIDE.U32 R16, R42, 0x100, RZ ;  /* 0x000001002a107825 */ /* 0x000fe200078e00ff */
[----:B------:R-:W-:Y:S02]  /*231e0*/  PRMT R42, R4, 0x7773, RZ ;  /* 0x00007773042a7816 */ /* 0x000fe400000000ff */
[----:B------:R-:W-:Y:S02]  /*231f0*/  PRMT R4, R6, 0x7772, RZ ;  /* 0x0000777206047816 */ /* 0x000fe400000000ff */
[----:B------:R-:W-:Y:S02]  /*23200*/  PRMT R5, R5, 0x7773, RZ ;  /* 0x0000777305057816 */ /* 0x000fe400000000ff */
[----:B------:R-:W-:Y:S02]  /*23210*/  LOP3.LUT R22, R16, R22, R40, 0xfe, !PT ;  /* 0x0000001610167212 */ /* 0x000fe400078efe28 */
[----:B------:R-:W-:Y:S01]  /*23220*/  LOP3.LUT R59, R59, 0xff, R42, 0xf8, !PT ;  /* 0x000000ff3b3b7812 */ /* 0x000fe200078ef82a */
[----:B------:R-:W-:Y:S01]  /*23230*/  IMAD.SHL.U32 R4, R4, 0x100, RZ ;  /* 0x0000010004047824 */ /* 0x000fe200078e00ff */
[----:B------:R-:W-:-:S02]  /*23240*/  LOP3.LUT R22, R22, 0xff, R5, 0xf8, !PT ;  /* 0x000000ff16167812 */ /* 0x000fc400078ef805 */
[----:B------:R-:W-:Y:S02]  /*23250*/  LOP3.LUT R23, R41, R59, R23, 0xfe, !PT ;  /* 0x0000003b29177212 */ /* 0x000fe400078efe17 */
[----:B------:R-:W-:Y:S02]  /*23260*/  IADD3.X R54, PT, PT, R56, R54, R51, P0, P1 ;  /* 0x0000003638367210 */ /* 0x000fe400007e2433 */
[----:B------:R-:W-:Y:S02]  /*23270*/  LOP3.LUT R23, R23, R17, RZ, 0xfc, !PT ;  /* 0x0000001117177212 */ /* 0x000fe400078efcff */
[----:B------:R-:W-:Y:S02]  /*23280*/  IADD3 R56, P0, P1, R22, UR48, R53 ;  /* 0x0000003016387c10 */ /* 0x000fe4000f91e035 */
[----:B------:R-:W-:Y:S02]  /*23290*/  LOP3.LUT R57, R57, 0xff00, R4, 0xf8, !PT ;  /* 0x0000ff0039397812 */ /* 0x000fe400078ef804 */
[----:B------:R-:W-:-:S02]  /*232a0*/  PRMT R4, R7, 0x7770, RZ ;  /* 0x0000777007047816 */ /* 0x000fc400000000ff */
[C---:B------:R-:W-:Y:S02]  /*232b0*/  PRMT R16, R7.reuse, 0x7771, RZ ;  /* 0x0000777107107816 */ /* 0x040fe400000000ff */
[----:B------:R-:W-:Y:S02]  /*232c0*/  PRMT R52, R7, 0x7772, RZ ;  /* 0x0000777207347816 */ /* 0x000fe400000000ff */
[----:B------:R-:W-:Y:S02]  /*232d0*/  IADD3.X R61, PT, PT, R23, UR49, R54, P0, P1 ;  /* 0x00000031173d7c10 */ /* 0x000fe400087e2436 */
[----:B------:R-:W-:Y:S02]  /*232e0*/  IADD3 R51, P0, PT, R56, R15, RZ ;  /* 0x0000000f38337210 */ /* 0x000fe40007f1e0ff */
[----:B------:R-:W-:Y:S01]  /*232f0*/  PRMT R6, R6, 0x7773, RZ ;  /* 0x0000777306067816 */ /* 0x000fe200000000ff */
[----:B------:R-:W-:-:S04]  /*23300*/  IMAD.WIDE.U32 R4, R4, 0x1000000, RZ ;  /* 0x0100000004047825 */ /* 0x000fc800078e00ff */
[----:B------:R-:W-:Y:S01]  /*23310*/  IMAD.WIDE.U32 R16, R16, 0x10000, RZ ;  /* 0x0001000010107825 */ /* 0x000fe200078e00ff */
[----:B------:R-:W-:-:S03]  /*23320*/  LOP3.LUT R15, R57, 0xff, R6, 0xf8, !PT ;  /* 0x000000ff390f7812 */ /* 0x000fc600078ef806 */
[----:B------:R-:W-:-:S04]  /*23330*/  IMAD.WIDE.U32 R52, R52, 0x100, RZ ;  /* 0x0000010034347825 */ /* 0x000fc800078e00ff */
[----:B------:R-:W-:Y:S01]  /*23340*/  IMAD.X R58, R61, 0x1, R58, P0 ;  /* 0x000000013d3a7824 */ /* 0x000fe200000e063a */
[----:B------:R-:W-:Y:S02]  /*23350*/  LOP3.LUT R16, R52, R4, R16, 0xfe, !PT ;  /* 0x0000000434107212 */ /* 0x000fe400078efe10 */
[----:B------:R-:W-:Y:S02]  /*23360*/  SHF.L.W.U32.HI R40, R18, 0x4, R19 ;  /* 0x0000000412287819 */ /* 0x000fe40000010e13 */
[C-C-:B------:R-:W-:Y:S02]  /*23370*/  SHF.L.W.U32.HI R41, R19.reuse, 0x1e, R18.reuse ;  /* 0x0000001e13297819 */ /* 0x140fe40000010e12 */
[----:B------:R-:W-:Y:S02]  /*23380*/  SHF.L.W.U32.HI R42, R19, 0x19, R18 ;  /* 0x00000019132a7819 */ /* 0x000fe40000010e12 */
[----:B------:R-:W-:Y:S02]  /*23390*/  LOP3.LUT R52, R17, R15, R5, 0xfe, !PT ;  /* 0x0000000f11347212 */ /* 0x000fe400078efe05 */
[----:B------:R-:W-:-:S02]  /*233a0*/  LOP3.LUT R54, R50, R14, R19, 0xe8, !PT ;  /* 0x0000000e32367212 */ /* 0x000fc400078ee813 */
[C-C-:B------:R-:W-:Y:S02]  /*233b0*/  SHF.L.W.U32.HI R4, R51.reuse, 0x12, R58.reuse ;  /* 0x0000001233047819 */ /* 0x140fe40000010e3a */
[----:B------:R-:W-:Y:S02]  /*233c0*/  SHF.L.W.U32.HI R5, R51, 0xe, R58 ;  /* 0x0000000e33057819 */ /* 0x000fe40000010e3a */
[----:B------:R-:W-:Y:S02]  /*233d0*/  SHF.L.W.U32.HI R6, R58, 0x17, R51 ;  /* 0x000000173a067819 */ /* 0x000fe40000010e33 */
[----:B------:R-:W-:Y:S02]  /*233e0*/  PRMT R57, R7, 0x7773, RZ ;  /* 0x0000777307397816 */ /* 0x000fe400000000ff */
[----:B------:R-:W-:Y:S02]  /*233f0*/  LOP3.LUT R42, R42, R40, R41, 0x96, !PT ;  /* 0x000000282a2a7212 */ /* 0x000fe400078e9629 */
[----:B------:R-:W-:-:S02]  /*23400*/  IADD3 R54, P0, P1, R56, R55, R54 ;  /* 0x0000003738367210 */ /* 0x000fc4000791e036 */
[----:B------:R-:W-:Y:S02]  /*23410*/  LOP3.LUT R40, R6, R4, R5, 0x96, !PT ;  /* 0x0000000406287212 */ /* 0x000fe400078e9605 */
[----:B------:R-:W-:Y:S02]  /*23420*/  LOP3.LUT R59, R49, R63, R18, 0xe8, !PT ;  /* 0x0000003f313b7212 */ /* 0x000fe400078ee812 */
[C-C-:B------:R-:W-:Y:S02]  /*23430*/  SHF.L.W.U32.HI R4, R58.reuse, 0x12, R51.reuse ;  /* 0x000000123a047819 */ /* 0x140fe40000010e33 */
[----:B------:R-:W-:Y:S02]  /*23440*/  SHF.L.W.U32.HI R7, R58, 0xe, R51 ;  /* 0x0000000e3a077819 */ /* 0x000fe40000010e33 */
[----:B------:R-:W-:Y:S02]  /*23450*/  SHF.L.W.U32.HI R6, R51, 0x17, R58 ;  /* 0x0000001733067819 */ /* 0x000fe40000010e3a */
[----:B------:R-:W-:-:S02]  /*23460*/  LOP3.LUT R15, R81, R51, R10, 0xb8, !PT ;  /* 0x00000033510f7212 */ /* 0x000fc400078eb80a */
[----:B------:R-:W-:Y:S02]  /*23470*/  LOP3.LUT R57, R16, 0xff, R57, 0xf8, !PT ;  /* 0x000000ff10397812 */ /* 0x000fe400078ef839 */
[----:B------:R-:W-:Y:S02]  /*23480*/  LOP3.LUT R52, R52, R53, RZ, 0xfc, !PT ;  /* 0x0000003534347212 */ /* 0x000fe400078efcff */
[----:B------:R-:W-:Y:S02]  /*23490*/  IADD3.X R59, PT, PT, R61, R42, R59, P0, P1 ;  /* 0x0000002a3d3b7210 */ /* 0x000fe400007e243b */
[----:B------:R-:W-:Y:S02]  /*234a0*/  LOP3.LUT R17, R6, R4, R7, 0x96, !PT ;  /* 0x0000000406117212 */ /* 0x000fe400078e9607 */
[----:B------:R-:W-:Y:S02]  /*234b0*/  IADD3 R40, P0, P1, R40, R15, R60 ;  /* 0x0000000f28287210 */ /* 0x000fe4000791e03c */
[----:B------:R-:W-:-:S02]  /*234c0*/  SHF.L.W.U32.HI R53, R57, 0x1f, R52 ;  /* 0x0000001f39357819 */ /* 0x000fc40000010e34 */
[C-C-:B------:R-:W-:Y:S02]  /*234d0*/  SHF.L.W.U32.HI R6, R57.reuse, 0x18, R52.reuse ;  /* 0x0000001839067819 */ /* 0x140fe40000010e34 */
[----:B------:R-:W-:Y:S02]  /*234e0*/  SHF.R.U64 R15, R57, 0x7, R52 ;  /* 0x00000007390f7819 */ /* 0x000fe40000001234 */
[----:B------:R-:W-:Y:S02]  /*234f0*/  LOP3.LUT R42, R80, R58, R9, 0xb8, !PT ;  /* 0x0000003a502a7212 */ /* 0x000fe400078eb809 */
[----:B------:R-:W-:Y:S02]  /*23500*/  SHF.R.U32.HI R41, RZ, 0x7, R23 ;  /* 0x00000007ff297819 */ /* 0x000fe40000011617 */
[----:B------:R-:W-:Y:S02]  /*23510*/  LOP3.LUT R53, R15, R53, R6, 0x96, !PT ;  /* 0x000000350f357212 */ /* 0x000fe400078e9606 */
[----:B------:R-:W-:-:S02]  /*23520*/  IADD3.X R43, PT, PT, R17, R42, R43, P0, P1 ;  /* 0x0000002a112b7210 */ /* 0x000fc400007e242b */
[C-C-:B------:R-:W-:Y:S02]  /*23530*/  SHF.L.W.U32.HI R55, R23.reuse, 0x1f, R22.reuse ;  /* 0x0000001f17377819 */ /* 0x140fe40000010e16 */
[----:B------:R-:W-:Y:S02]  /*23540*/  SHF.L.W.U32.HI R4, R23, 0x18, R22 ;  /* 0x0000001817047819 */ /* 0x000fe40000010e16 */
[----:B------:R-:W-:Y:S02]  /*23550*/  IADD3 R15, P0, P1, R57, UR50, R40 ;  /* 0x00000032390f7c10 */ /* 0x000fe4000f91e028 */
[----:B------:R-:W-:Y:S02]  /*23560*/  LOP3.LUT R55, R41, R55, R4, 0x96, !PT ;  /* 0x0000003729377212 */ /* 0x000fe400078e9604 */
[----:B------:R-:W-:Y:S02]  /*23570*/  IADD3.X R64, PT, PT, R52, UR51, R43, P0, P1 ;  /* 0x0000003334407c10 */ /* 0x000fe400087e242b */
[----:B------:R-:W5:Y:S01]  /*23580*/  LDL.128 R40, [R1+0x230] ;  /* 0x0002300001287983 */ /* 0x000f620000100c00 */
[----:B------:R-:W-:-:S02]  /*23590*/  SHF.L.W.U32.HI R56, R22, 0x1f, R23 ;  /* 0x0000001f16387819 */ /* 0x000fc40000010e17 */
[C-C-:B------:R-:W-:Y:S02]  /*235a0*/  SHF.L.W.U32.HI R5, R22.reuse, 0x18, R23.reuse ;  /* 0x0000001816057819 */ /* 0x140fe40000010e17 */
[----:B------:R-:W-:Y:S02]  /*235b0*/  SHF.R.U64 R16, R22, 0x7, R23 ;  /* 0x0000000716107819 */ /* 0x000fe40000001217 */
[C-C-:B------:R-:W-:Y:S02]  /*235c0*/  SHF.L.W.U32.HI R7, R59.reuse, 0x19, R54.reuse ;  /* 0x000000193b077819 */ /* 0x140fe40000010e36 */
[----:B------:R-:W-:Y:S02]  /*235d0*/  LOP3.LUT R56, R16, R56, R5, 0x96, !PT ;  /* 0x0000003810387212 */ /* 0x000fe400078e9605 */
[----:B------:R-:W-:Y:S02]  /*235e0*/  SHF.L.W.U32.HI R5, R54, 0x4, R59 ;  /* 0x0000000436057819 */ /* 0x000fe40000010e3b */
[----:B------:R-:W-:-:S02]  /*235f0*/  SHF.L.W.U32.HI R16, R59, 0x1e, R54 ;  /* 0x0000001e3b107819 */ /* 0x000fc40000010e36 */
[----:B------:R-:W-:Y:S02]  /*23600*/  IADD3 R62, P0, PT, R15, R14, RZ ;  /* 0x0000000e0f3e7210 */ /* 0x000fe40007f1e0ff */
[----:B------:R-:W-:Y:S02]  /*23610*/  LOP3.LUT R16, R7, R5, R16, 0x96, !PT ;  /* 0x0000000507107212 */ /* 0x000fe400078e9610 */
[----:B------:R-:W-:Y:S01]  /*23620*/  SHF.L.W.U32.HI R60, R52, 0x1f, R57 ;  /* 0x0000001f343c7819 */ /* 0x000fe20000010e39 */
[----:B------:R-:W-:Y:S01]  /*23630*/  IMAD.X R63, R64, 0x1, R63, P0 ;  /* 0x00000001403f7824 */ /* 0x000fe200000e063f */
        /* <DEDUP_REMOVED lines=8> */
[----:B---3--:R-:W-:-:S02]  /*236c0*/  PRMT R5, R24, 0x7771, RZ ;  /* 0x0000777118057816 */ /* 0x008fc400000000ff */
[C-C-:B------:R-:W-:Y:S02]  /*236d0*/  SHF.L.W.U32.HI R7, R62.reuse, 0x12, R63.reuse ;  /* 0x000000123e077819 */ /* 0x140fe40000010e3f */
[----:B------:R-:W-:Y:S02]  /*236e0*/  SHF.L.W.U32.HI R14, R62, 0xe, R63 ;  /* 0x0000000e3e0e7819 */ /* 0x000fe40000010e3f */
[----:B------:R-:W-:Y:S02]  /*236f0*/  SHF.L.W.U32.HI R17, R63, 0x17, R62 ;  /* 0x000000173f117819 */ /* 0x000fe40000010e3e */
[----:B------:R-:W-:Y:S02]  /*23700*/  IADD3 R61, P1, P2, R15, R16, R61 ;  /* 0x000000100f3d7210 */ /* 0x000fe40007a3e03d */
[----:B------:R-:W-:Y:S01]  /*23710*/  LOP3.LUT R7, R17, R7, R14, 0x96, !PT ;  /* 0x0000000711077212 */ /* 0x000fe200078e960e */
[----:B------:R-:W-:Y:S01]  /*23720*/  IMAD.U32 R14, R5, 0x10000, RZ ;  /* 0x00010000050e7824 */ /* 0x000fe200078e00ff */
[----:B------:R-:W-:-:S02]  /*23730*/  SHF.L.W.U32.HI R6, R63, 0x12, R62 ;  /* 0x000000123f067819 */ /* 0x000fc40000010e3e */
[----:B------:R-:W-:Y:S02]  /*23740*/  SHF.L.W.U32.HI R15, R63, 0xe, R62 ;  /* 0x0000000e3f0f7819 */ /* 0x000fe40000010e3e */
[----:B------:R-:W-:Y:S02]  /*23750*/  SHF.L.W.U32.HI R16, R62, 0x17, R63 ;  /* 0x000000173e107819 */ /* 0x000fe40000010e3f */
[----:B------:R-:W-:Y:S02]  /*23760*/  LOP3.LUT R4, R18, R49, R59, 0xe8, !PT ;  /* 0x0000003112047212 */ /* 0x000fe400078ee83b */
[----:B------:R-:W-:Y:S02]  /*23770*/  LOP3.LUT R17, R16, R6, R15, 0x96, !PT ;  /* 0x0000000610117212 */ /* 0x000fe400078e960f */
[C---:B------:R-:W-:Y:S02]  /*23780*/  PRMT R5, R24.reuse, 0x7772, RZ ;  /* 0x0000777218057816 */ /* 0x040fe400000000ff */
[----:B------:R-:W-:-:S02]  /*23790*/  PRMT R6, R24, 0x7770, RZ ;  /* 0x0000777018067816 */ /* 0x000fc400000000ff */
[----:B------:R-:W-:Y:S02]  /*237a0*/  LOP3.LUT R77, R14, 0xff0000, RZ, 0xc0, !PT ;  /* 0x00ff00000e4d7812 */ /* 0x000fe400078ec0ff */
[----:B------:R-:W-:Y:S02]  /*237b0*/  IADD3.X R4, PT, PT, R64, R67, R4, P1, P2 ;  /* 0x0000004340047210 */ /* 0x000fe40000fe4404 */
[----:B------:R-:W-:Y:S01]  /*237c0*/  PRMT R77, R77, 0x4210, R6 ;  /* 0x000042104d4d7816 */ /* 0x000fe20000000006 */
[----:B------:R-:W-:Y:S01]  /*237d0*/  IMAD.SHL.U32 R6, R5, 0x100, RZ ;  /* 0x0000010005067824 */ /* 0x000fe200078e00ff */
[----:B------:R-:W-:Y:S02]  /*237e0*/  SHF.L.W.U32.HI R68, R61, 0x4, R4 ;  /* 0x000000043d447819 */ /* 0x000fe40000010e04 */
[C-C-:B------:R-:W-:Y:S02]  /*237f0*/  SHF.L.W.U32.HI R15, R4.reuse, 0x1e, R61.reuse ;  /* 0x0000001e040f7819 */ /* 0x140fe40000010e3d */
[----:B------:R-:W-:-:S02]  /*23800*/  SHF.L.W.U32.HI R14, R4, 0x19, R61 ;  /* 0x00000019040e7819 */ /* 0x000fc40000010e3d */
[----:B------:R-:W-:Y:S02]  /*23810*/  PRMT R5, R26, 0x7771, RZ ;  /* 0x000077711a057816 */ /* 0x000fe400000000ff */
[----:B------:R-:W-:Y:S02]  /*23820*/  LOP3.LUT R16, R10, R62, R51, 0xb8, !PT ;  /* 0x0000003e0a107212 */ /* 0x000fe400078eb833 */
[----:B------:R-:W-:Y:S01]  /*23830*/  LOP3.LUT R68, R14, R68, R15, 0x96, !PT ;  /* 0x000000440e447212 */ /* 0x000fe200078e960f */
[----:B------:R-:W-:Y:S01]  /*23840*/  IMAD.U32 R14, R5, 0x10000, RZ ;  /* 0x00010000050e7824 */ /* 0x000fe200078e00ff */
[----:B------:R-:W-:Y:S02]  /*23850*/  LOP3.LUT R77, R77, 0xff00, R6, 0xf8, !PT ;  /* 0x0000ff004d4d7812 */ /* 0x000fe400078ef806 */
[----:B------:R-:W-:Y:S02]  /*23860*/  PRMT R24, R24, 0x7773, RZ ;  /* 0x0000777318187816 */ /* 0x000fe400000000ff */
[----:B------:R-:W-:-:S02]  /*23870*/  IADD3 R81, P0, P1, R7, R16, R81 ;  /* 0x0000001007517210 */ /* 0x000fc4000791e051 */
[----:B------:R-:W-:Y:S02]  /*23880*/  SHF.L.W.U32.HI R70, R4, 0x4, R61 ;  /* 0x0000000404467819 */ /* 0x000fe40000010e3d */
[C-C-:B------:R-:W-:Y:S02]  /*23890*/  SHF.L.W.U32.HI R5, R61.reuse, 0x1e, R4.reuse ;  /* 0x0000001e3d057819 */ /* 0x140fe40000010e04 */
[----:B------:R-:W-:Y:S02]  /*238a0*/  SHF.L.W.U32.HI R7, R61, 0x19, R4 ;  /* 0x000000193d077819 */ /* 0x000fe40000010e04 */
[----:B------:R-:W-:Y:S02]  /*238b0*/  LOP3.LUT R77, R77, 0xff, R24, 0xf8, !PT ;  /* 0x000000ff4d4d7812 */ /* 0x000fe400078ef818 */
[----:B------:R-:W-:Y:S02]  /*238c0*/  PRMT R6, R26, 0x7770, RZ ;  /* 0x000077701a067816 */ /* 0x000fe400000000ff */
[----:B------:R-:W-:-:S02]  /*238d0*/  LOP3.LUT R67, R14, 0xff0000, RZ, 0xc0, !PT ;  /* 0x00ff00000e437812 */ /* 0x000fc400078ec0ff */
[C---:B------:R-:W-:Y:S02]  /*238e0*/  PRMT R24, R25.reuse, 0x7770, RZ ;  /* 0x0000777019187816 */ /* 0x040fe400000000ff */
[C---:B------:R-:W-:Y:S02]  /*238f0*/  PRMT R66, R25.reuse, 0x7771, RZ ;  /* 0x0000777119427816 */ /* 0x040fe400000000ff */
[----:B------:R-:W-:Y:S02]  /*23900*/  PRMT R74, R25, 0x7772, RZ ;  /* 0x00007772194a7816 */ /* 0x000fe400000000ff */
[----:B------:R-:W-:Y:S02]  /*23910*/  LOP3.LUT R70, R7, R70, R5, 0x96, !PT ;  /* 0x0000004607467212 */ /* 0x000fe400078e9605 */
[----:B------:R-:W-:Y:S01]  /*23920*/  PRMT R5, R26, 0x7772, RZ ;  /* 0x000077721a057816 */ /* 0x000fe200000000ff */
[----:B------:R-:W-:Y:S01]  /*23930*/  IMAD.WIDE.U32 R74, R74, 0x100, RZ ;  /* 0x000001004a4a7825 */ /* 0x000fe200078e00ff */
[----:B------:R-:W-:-:S02]  /*23940*/  PRMT R76, R67, 0x4210, R6 ;  /* 0x00004210434c7816 */ /* 0x000fc40000000006 */
[----:B------:R-:W-:Y:S01]  /*23950*/  PRMT R69, R25, 0x7773, RZ ;  /* 0x0000777319457816 */ /* 0x000fe200000000ff */
[----:B------:R-:W-:-:S04]  /*23960*/  IMAD.WIDE.U32 R24, R24, 0x1000000, RZ ;  /* 0x0100000018187825 */ /* 0x000fc800078e00ff */
[----:B------:R-:W-:-:S04]  /*23970*/  IMAD.WIDE.U32 R66, R66, 0x10000, RZ ;  /* 0x0001000042427825 */ /* 0x000fc800078e00ff */
[----:B------:R-:W-:Y:S01]  /*23980*/  IMAD.SHL.U32 R5, R5, 0x100, RZ ;  /* 0x0000010005057824 */ /* 0x000fe200078e00ff */
[----:B------:R-:W-:Y:S02]  /*23990*/  LOP3.LUT R66, R74, R24, R66, 0xfe, !PT ;  /* 0x000000184a427212 */ /* 0x000fe400078efe42 */
[----:B------:R-:W-:Y:S02]  /*239a0*/  LOP3.LUT R15, R9, R63, R58, 0xb8, !PT ;  /* 0x0000003f090f7212 */ /* 0x000fe400078eb83a */
[C---:B------:R-:W-:Y:S02]  /*239b0*/  PRMT R6, R27.reuse, 0x7770, RZ ;  /* 0x000077701b067816 */ /* 0x040fe400000000ff */
[C---:B------:R-:W-:Y:S02]  /*239c0*/  PRMT R14, R27.reuse, 0x7771, RZ ;  /* 0x000077711b0e7816 */ /* 0x040fe400000000ff */
[----:B------:R-:W-:Y:S02]  /*239d0*/  PRMT R26, R26, 0x7773, RZ ;  /* 0x000077731a1a7816 */ /* 0x000fe400000000ff */
[----:B------:R-:W-:-:S02]  /*239e0*/  PRMT R16, R27, 0x7772, RZ ;  /* 0x000077721b107816 */ /* 0x000fc400000000ff */
[----:B------:R-:W-:Y:S02]  /*239f0*/  LOP3.LUT R5, R76, 0xff00, R5, 0xf8, !PT ;  /* 0x0000ff004c057812 */ /* 0x000fe400078ef805 */
[----:B------:R-:W-:Y:S01]  /*23a00*/  LOP3.LUT R66, R66, 0xff, R69, 0xf8, !PT ;  /* 0x000000ff42427812 */ /* 0x000fe200078ef845 */
[----:B------:R-:W-:Y:S01]  /*23a10*/  IMAD.WIDE.U32 R6, R6, 0x1000000, RZ ;  /* 0x0100000006067825 */ /* 0x000fe200078e00ff */
[----:B------:R-:W-:Y:S02]  /*23a20*/  IADD3.X R80, PT, PT, R17, R15, R80, P0, P1 ;  /* 0x0000000f11507210 */ /* 0x000fe400007e2450 */
[----:B------:R-:W-:Y:S01]  /*23a30*/  PRMT R64, R27, 0x7773, RZ ;  /* 0x000077731b407816 */ /* 0x000fe200000000ff */
[----:B------:R-:W-:Y:S01]  /*23a40*/  IMAD.WIDE.U32 R14, R14, 0x10000, RZ ;  /* 0x000100000e0e7825 */ /* 0x000fe200078e00ff */
[----:B------:R-:W-:Y:S02]  /*23a50*/  LOP3.LUT R69, R67, R77, R25, 0xfe, !PT ;  /* 0x0000004d43457212 */ /* 0x000fe400078efe19 */
[----:B------:R-:W-:Y:S01]  /*23a60*/  LOP3.LUT R27, R5, 0xff, R26, 0xf8, !PT ;  /* 0x000000ff051b7812 */ /* 0x000fe200078ef81a */
[----:B------:R-:W-:Y:S01]  /*23a70*/  IMAD.WIDE.U32 R16, R16, 0x100, RZ ;  /* 0x0000010010107825 */ /* 0x000fe200078e00ff */
[----:B----4-:R-:W-:-:S02]  /*23a80*/  PRMT R5, R28, 0x7771, RZ ;  /* 0x000077711c057816 */ /* 0x010fc400000000ff */
[----:B------:R-:W-:Y:S02]  /*23a90*/  LOP3.LUT R69, R69, R75, RZ, 0xfc, !PT ;  /* 0x0000004b45457212 */ /* 0x000fe400078efcff */
[----:B------:R-:W-:Y:S01]  /*23aa0*/  LOP3.LUT R27, R15, R27, R7, 0xfe, !PT ;  /* 0x0000001b0f1b7212 */ /* 0x000fe200078efe07 */
[----:B------:R-:W-:Y:S01]  /*23ab0*/  IMAD.U32 R7, R5, 0x10000, RZ ;  /* 0x0001000005077824 */ /* 0x000fe200078e00ff */
[----:B------:R-:W-:Y:S02]  /*23ac0*/  LOP3.LUT R25, R16, R6, R14, 0xfe, !PT ;  /* 0x0000000610197212 */ /* 0x000fe400078efe0e */
[C-C-:B------:R-:W-:Y:S02]  /*23ad0*/  SHF.L.W.U32.HI R26, R66.reuse, 0x1f, R69.reuse ;  /* 0x0000001f421a7819 */ /* 0x140fe40000010e45 */
[C-C-:B------:R-:W-:Y:S02]  /*23ae0*/  SHF.L.W.U32.HI R5, R66.reuse, 0x18, R69.reuse ;  /* 0x0000001842057819 */ /* 0x140fe40000010e45 */
[----:B------:R-:W-:-:S02]  /*23af0*/  SHF.R.U64 R14, R66, 0x7, R69 ;  /* 0x00000007420e7819 */ /* 0x000fc40000001245 */
[----:B------:R-:W-:Y:S02]  /*23b00*/  PRMT R6, R28, 0x7770, RZ ;  /* 0x000077701c067816 */ /* 0x000fe400000000ff */
[----:B------:R-:W-:Y:S02]  /*23b10*/  LOP3.LUT R26, R14, R26, R5, 0x96, !PT ;  /* 0x0000001a0e1a7212 */ /* 0x000fe400078e9605 */
[----:B------:R-:W-:Y:S02]  /*23b20*/  LOP3.LUT R7, R7, 0xff0000, RZ, 0xc0, !PT ;  /* 0x00ff000007077812 */ /* 0x000fe400078ec0ff */
[----:B------:R-:W-:Y:S02]  /*23b30*/  PRMT R5, R30, 0x7771, RZ ;  /* 0x000077711e057816 */ /* 0x000fe400000000ff */
[----:B------:R-:W-:Y:S02]  /*23b40*/  PRMT R74, R7, 0x4210, R6 ;  /* 0x00004210074a7816 */ /* 0x000fe40000000006 */
[----:B------:R-:W-:Y:S01]  /*23b50*/  PRMT R7, R28, 0x7772, RZ ;  /* 0x000077721c077816 */ /* 0x000fe200000000ff */
[----:B------:R-:W-:Y:S01]  /*23b60*/  IMAD.U32 R15, R5, 0x10000, RZ ;  /* 0x00010000050f7824 */ /* 0x000fe200078e00ff */
[----:B------:R-:W-:-:S02]  /*23b70*/  LOP3.LUT R64, R25, 0xff, R64, 0xf8, !PT ;  /* 0x000000ff19407812 */ /* 0x000fc400078ef840 */
[----:B------:R-:W-:Y:S01]  /*23b80*/  LOP3.LUT R27, R27, R17, RZ, 0xfc, !PT ;  /* 0x000000111b1b7212 */ /* 0x000fe200078efcff */
[----:B------:R-:W-:Y:S01]  /*23b90*/  IMAD.SHL.U32 R7, R7, 0x100, RZ ;  /* 0x0000010007077824 */ /* 0x000fe200078e00ff */
[----:B------:R-:W-:Y:S02]  /*23ba0*/  PRMT R6, R30, 0x7770, RZ ;  /* 0x000077701e067816 */ /* 0x000fe400000000ff */
[----:B------:R-:W-:Y:S02]  /*23bb0*/  LOP3.LUT R15, R15, 0xff0000, RZ, 0xc0, !PT ;  /* 0x00ff00000f0f7812 */ /* 0x000fe400078ec0ff */
[C-C-:B------:R-:W-:Y:S02]  /*23bc0*/  SHF.L.W.U32.HI R5, R69.reuse, 0x1f, R66.reuse ;  /* 0x0000001f45057819 */ /* 0x140fe40000010e42 */
[----:B------:R-:W-:Y:S02]  /*23bd0*/  SHF.L.W.U32.HI R14, R69, 0x18, R66 ;  /* 0x00000018450e7819 */ /* 0x000fe40000010e42 */
[----:B------:R-:W-:-:S02]  /*23be0*/  SHF.R.U32.HI R24, RZ, 0x7, R69 ;  /* 0x00000007ff187819 */ /* 0x000fc40000011645 */
[C-C-:B------:R-:W-:Y:S02]  /*23bf0*/  SHF.L.W.U32.HI R67, R64.reuse, 0x1f, R27.reuse ;  /* 0x0000001f40437819 */ /* 0x140fe40000010e1b */
[C-C-:B------:R-:W-:Y:S02]  /*23c00*/  SHF.L.W.U32.HI R16, R64.reuse, 0x18, R27.reuse ;  /* 0x0000001840107819 */ /* 0x140fe40000010e1b */
[----:B------:R-:W-:Y:S02]  /*23c10*/  SHF.R.U64 R17, R64, 0x7, R27 ;  /* 0x0000000740117819 */ /* 0x000fe4000000121b */
[----:B------:R-:W-:Y:S02]  /*23c20*/  PRMT R77, R15, 0x4210, R6 ;  /* 0x000042100f4d7816 */ /* 0x000fe40000000006 */
[----:B------:R-:W-:Y:S02]  /*23c30*/  LOP3.LUT R5, R24, R5, R14, 0x96, !PT ;  /* 0x0000000518057212 */ /* 0x000fe400078e960e */
[----:B------:R-:W-:-:S02]  /*23c40*/  LOP3.LUT R67, R17, R67, R16, 0x96, !PT ;  /* 0x0000004311437212 */ /* 0x000fc400078e9610 */
[----:B------:R-:W-:Y:S02]  /*23c50*/  LOP3.LUT R83, R74, 0xff00, R7, 0xf8, !PT ;  /* 0x0000ff004a537812 */ /* 0x000fe400078ef807 */
[----:B------:R-:W-:Y:S02]  /*23c60*/  PRMT R6, R30, 0x7772, RZ ;  /* 0x000077721e067816 */ /* 0x000fe400000000ff */
[----:B------:R-:W-:Y:S02]  /*23c70*/  PRMT R24, R28, 0x7773, RZ ;  /* 0x000077731c187816 */ /* 0x000fe400000000ff */
[C---:B------:R-:W-:Y:S02]  /*23c80*/  PRMT R14, R29.reuse, 0x7770, RZ ;  /* 0x000077701d0e7816 */ /* 0x040fe400000000ff */
[C---:B------:R-:W-:Y:S02]  /*23c90*/  PRMT R16, R29.reuse, 0x7771, RZ ;  /* 0x000077711d107816 */ /* 0x040fe400000000ff */
[----:B------:R-:W-:-:S02]  /*23ca0*/  PRMT R7, R29, 0x7772, RZ ;  /* 0x000077721d077816 */ /* 0x000fc400000000ff */
[C-C-:B------:R-:W-:Y:S02]  /*23cb0*/  SHF.L.W.U32.HI R28, R27.reuse, 0x1f, R64.reuse ;  /* 0x0000001f1b1c7819 */ /* 0x140fe40000010e40 */
[----:B------:R-:W-:Y:S02]  /*23cc0*/  SHF.L.W.U32.HI R25, R27, 0x18, R64 ;  /* 0x000000181b197819 */ /* 0x000fe40000010e40 */
[----:B------:R-:W-:Y:S01]  /*23cd0*/  SHF.R.U32.HI R75, RZ, 0x7, R27 ;  /* 0x00000007ff4b7819 */ /* 0x000fe2000001161b */
[----:B------:R-:W-:Y:S02]  /*23ce0*/  IMAD.SHL.U32 R74, R6, 0x100, RZ ;  /* 0x00000100064a7824 */ /* 0x000fe400078e00ff */
[----:B------:R-:W-:Y:S01]  /*23cf0*/  IMAD.WIDE.U32 R14, R14, 0x1000000, RZ ;  /* 0x010000000e0e7825 */ /* 0x000fe200078e00ff */
[----:B------:R-:W-:Y:S02]  /*23d00*/  LOP3.LUT R28, R75, R28, R25, 0x96, !PT ;  /* 0x0000001c4b1c7212 */ /* 0x000fe400078e9619 */
[----:B------:R-:W-:Y:S01]  /*23d10*/  LOP3.LUT R75, R83, 0xff, R24, 0xf8, !PT ;  /* 0x000000ff534b7812 */ /* 0x000fe200078ef818 */
[----:B------:R-:W-:Y:S01]  /*23d20*/  IMAD.WIDE.U32 R16, R16, 0x10000, RZ ;  /* 0x0001000010107825 */ /* 0x000fe200078e00ff */
[----:B------:R-:W-:-:S03]  /*23d30*/  IADD3 R46, P0, P1, R64, R73, R46 ;  /* 0x00000049402e7210 */ /* 0x000fc6000791e02e */
[----:B------:R-:W-:Y:S01]  /*23d40*/  IMAD.WIDE.U32 R6, R7, 0x100, RZ ;  /* 0x0000010007067825 */ /* 0x000fe200078e00ff */
[----:B------:R-:W-:Y:S02]  /*23d50*/  LOP3.LUT R73, R77, 0xff00, R74, 0xf8, !PT ;  /* 0x0000ff004d497812 */ /* 0x000fe400078ef84a */
[----:B------:R-:W-:Y:S02]  /*23d60*/  PRMT R30, R30, 0x7773, RZ ;  /* 0x000077731e1e7816 */ /* 0x000fe400000000ff */
[----:B------:R-:W-:Y:S02]  /*23d70*/  LOP3.LUT R6, R6, R14, R16, 0xfe, !PT ;  /* 0x0000000e06067212 */ /* 0x000fe400078efe10 */
[----:B------:R-:W-:Y:S02]  /*23d80*/  LOP3.LUT R75, R17, R75, R15, 0xfe, !PT ;  /* 0x0000004b114b7212 */ /* 0x000fe400078efe0f */
[----:B------:R-:W-:Y:S02]  /*23d90*/  PRMT R29, R29, 0x7773, RZ ;  /* 0x000077731d1d7816 */ /* 0x000fe400000000ff */
[----:B------:R-:W-:-:S02]  /*23da0*/  PRMT R16, R31, 0x7770, RZ ;  /* 0x000077701f107816 */ /* 0x000fc400000000ff */
[----:B------:R-:W-:Y:S02]  /*23db0*/  PRMT R24, R31, 0x7771, RZ ;  /* 0x000077711f187816 */ /* 0x000fe400000000ff */
[----:B------:R-:W-:Y:S02]  /*23dc0*/  LOP3.LUT R73, R73, 0xff, R30, 0xf8, !PT ;  /* 0x000000ff49497812 */ /* 0x000fe400078ef81e */
[----:B------:R-:W-:Y:S02]  /*23dd0*/  LOP3.LUT R29, R6, 0xff, R29, 0xf8, !PT ;  /* 0x000000ff061d7812 */ /* 0x000fe400078ef81d */
[----:B------:R-:W-:Y:S02]  /*23de0*/  LOP3.LUT R30, R75, R7, RZ, 0xfc, !PT ;  /* 0x000000074b1e7212 */ /* 0x000fe400078efcff */
[----:B------:R-:W-:Y:S01]  /*23df0*/  PRMT R14, R31, 0x7772, RZ ;  /* 0x000077721f0e7816 */ /* 0x000fe200000000ff */
[----:B------:R-:W-:Y:S01]  /*23e00*/  IMAD.WIDE.U32 R16, R16, 0x1000000, RZ ;  /* 0x0100000010107825 */ /* 0x000fe200078e00ff */
[----:B------:R-:W-:-:S02]  /*23e10*/  SHF.L.W.U32.HI R75, R29, 0x1f, R30 ;  /* 0x0000001f1d4b7819 */ /* 0x000fc40000010e1e */
[C-C-:B------:R-:W-:Y:S01]  /*23e20*/  SHF.L.W.U32.HI R6, R29.reuse, 0x18, R30.reuse ;  /* 0x000000181d067819 */ /* 0x140fe20000010e1e */
[----:B------:R-:W-:Y:S01]  /*23e30*/  IMAD.WIDE.U32 R24, R24, 0x10000, RZ ;  /* 0x0001000018187825 */ /* 0x000fe200078e00ff */
[----:B------:R-:W-:-:S03]  /*23e40*/  SHF.R.U64 R7, R29, 0x7, R30 ;  /* 0x000000071d077819 */ /* 0x000fc6000000121e */
[----:B------:R-:W-:Y:S01]  /*23e50*/  IMAD.WIDE.U32 R14, R14, 0x100, RZ ;  /* 0x000001000e0e7825 */ /* 0x000fe200078e00ff */
[----:B------:R-:W-:Y:S02]  /*23e60*/  LOP3.LUT R73, R25, R73, R17, 0xfe, !PT ;  /* 0x0000004919497212 */ /* 0x000fe400078efe11 */
[----:B------:R-:W-:Y:S02]  /*23e70*/  LOP3.LUT R75, R7, R75, R6, 0x96, !PT ;  /* 0x0000004b074b7212 */ /* 0x000fe400078e9606 */
[----:B--2---:R-:W-:Y:S02]  /*23e80*/  PRMT R6, R32, 0x7771, RZ ;  /* 0x0000777120067816 */ /* 0x004fe400000000ff */
[C-C-:B------:R-:W-:Y:S02]  /*23e90*/  SHF.L.W.U32.HI R76, R30.reuse, 0x1f, R29.reuse ;  /* 0x0000001f1e4c7819 */ /* 0x140fe40000010e1d */
[----:B------:R-:W-:Y:S02]  /*23ea0*/  SHF.L.W.U32.HI R7, R30, 0x18, R29 ;  /* 0x000000181e077819 */ /* 0x000fe40000010e1d */
[----:B------:R-:W-:-:S02]  /*23eb0*/  SHF.R.U32.HI R17, RZ, 0x7, R30 ;  /* 0x00000007ff117819 */ /* 0x000fc4000001161e */
[----:B------:R-:W-:Y:S02]  /*23ec0*/  PRMT R31, R31, 0x7773, RZ ;  /* 0x000077731f1f7816 */ /* 0x000fe400000000ff */
[----:B------:R-:W-:Y:S02]  /*23ed0*/  LOP3.LUT R14, R14, R16, R24, 0xfe, !PT ;  /* 0x000000100e0e7212 */ /* 0x000fe400078efe18 */
[----:B------:R-:W-:Y:S01]  /*23ee0*/  LOP3.LUT R76, R17, R76, R7, 0x96, !PT ;  /* 0x0000004c114c7212 */ /* 0x000fe200078e9607 */
[----:B------:R-:W-:Y:S01]  /*23ef0*/  IMAD.U32 R7, R6, 0x10000, RZ ;  /* 0x0001000006077824 */ /* 0x000fe200078e00ff */
[----:B------:R-:W-:Y:S02]  /*23f00*/  IADD3.X R77, PT, PT, R27, R44, R13, P0, P1 ;  /* 0x0000002c1b4d7210 */ /* 0x000fe400007e240d */
[----:B------:R-:W-:Y:S02]  /*23f10*/  LOP3.LUT R44, R14, 0xff, R31, 0xf8, !PT ;  /* 0x000000ff0e2c7812 */ /* 0x000fe400078ef81f */
[----:B------:R-:W-:-:S02]  /*23f20*/  LOP3.LUT R73, R73, R15, RZ, 0xfc, !PT ;  /* 0x0000000f49497212 */ /* 0x000fc400078efcff */
[----:B------:R-:W-:Y:S02]  /*23f30*/  IADD3 R78, P0, P1, R29, R11, R12 ;  /* 0x0000000b1d4e7210 */ /* 0x000fe4000791e00c */
[C-C-:B------:R-:W-:Y:S02]  /*23f40*/  SHF.L.W.U32.HI R31, R73.reuse, 0x1f, R44.reuse ;  /* 0x0000001f491f7819 */ /* 0x140fe40000010e2c */
[----:B------:R-:W-:Y:S02]  /*23f50*/  SHF.L.W.U32.HI R14, R73, 0x18, R44 ;  /* 0x00000018490e7819 */ /* 0x000fe40000010e2c */
[----:B------:R-:W-:Y:S02]  /*23f60*/  SHF.R.U32.HI R16, RZ, 0x7, R73 ;  /* 0x00000007ff107819 */ /* 0x000fe40000011649 */
[----:B------:R-:W-:Y:S02]  /*23f70*/  LOP3.LUT R11, R7, 0xff0000, RZ, 0xc0, !PT ;  /* 0x00ff0000070b7812 */ /* 0x000fe400078ec0ff */
[----:B------:R-:W-:-:S02]  /*23f80*/  PRMT R6, R32, 0x7770, RZ ;  /* 0x0000777020067816 */ /* 0x000fc400000000ff */
[----:B------:R-:W-:Y:S02]  /*23f90*/  PRMT R7, R32, 0x7772, RZ ;  /* 0x0000777220077816 */ /* 0x000fe400000000ff */
[----:B------:R-:W-:Y:S02]  /*23fa0*/  LOP3.LUT R31, R16, R31, R14, 0x96, !PT ;  /* 0x0000001f101f7212 */ /* 0x000fe400078e960e */
[----:B------:R-:W-:Y:S01]  /*23fb0*/  PRMT R16, R11, 0x4210, R6 ;  /* 0x000042100b107816 */ /* 0x000fe20000000006 */
[----:B------:R-:W-:Y:S01]  /*23fc0*/  IMAD.SHL.U32 R11, R7, 0x100, RZ ;  /* 0x00000100070b7824 */ /* 0x000fe200078e00ff */
[----:B------:R-:W-:Y:S02]  /*23fd0*/  PRMT R6, R34, 0x7771, RZ ;  /* 0x0000777122067816 */ /* 0x000fe400000000ff */
[C-C-:B------:R-:W-:Y:S02]  /*23fe0*/  SHF.L.W.U32.HI R74, R44.reuse, 0x1f, R73.reuse ;  /* 0x0000001f2c4a7819 */ /* 0x140fe40000010e49 */
[----:B------:R-:W-:-:S02]  /*23ff0*/  SHF.L.W.U32.HI R13, R44, 0x18, R73 ;  /* 0x000000182c0d7819 */ /* 0x000fc40000010e49 */
[----:B------:R-:W-:Y:S02]  /*24000*/  SHF.R.U64 R15, R44, 0x7, R73 ;  /* 0x000000072c0f7819 */ /* 0x000fe40000001249 */
[C---:B------:R-:W-:Y:S02]  /*24010*/  PRMT R14, R33.reuse, 0x7770, RZ ;  /* 0x00007770210e7816 */ /* 0x040fe400000000ff */
[C---:B------:R-:W-:Y:S02]  /*24020*/  PRMT R12, R33.reuse, 0x7771, RZ ;  /* 0x00007771210c7816 */ /* 0x040fe400000000ff */
[----:B------:R-:W-:Y:S01]  /*24030*/  PRMT R7, R33, 0x7772, RZ ;  /* 0x0000777221077816 */ /* 0x000fe200000000ff */
[----:B------:R-:W-:Y:S01]  /*24040*/  IMAD.U32 R17, R6, 0x10000, RZ ;  /* 0x0001000006117824 */ /* 0x000fe200078e00ff */
[----:B------:R-:W-:Y:S01]  /*24050*/  LOP3.LUT R74, R15, R74, R13, 0x96, !PT ;  /* 0x0000004a0f4a7212 */ /* 0x000fe200078e960d */
[----:B------:R-:W-:Y:S01]  /*24060*/  IMAD.WIDE.U32 R14, R14, 0x1000000, RZ ;  /* 0x010000000e0e7825 */ /* 0x000fe200078e00ff */
[----:B------:R-:W-:-:S02]  /*24070*/  LOP3.LUT R25, R16, 0xff00, R11, 0xf8, !PT ;  /* 0x0000ff0010197812 */ /* 0x000fc400078ef80b */
[----:B------:R-:W-:Y:S01]  /*24080*/  PRMT R16, R32, 0x7773, RZ ;  /* 0x0000777320107816 */ /* 0x000fe200000000ff */
[----:B------:R-:W-:-:S04]  /*24090*/  IMAD.WIDE.U32 R12, R12, 0x10000, RZ ;  /* 0x000100000c0c7825 */ /* 0x000fc800078e00ff */
[----:B------:R-:W-:Y:S01]  /*240a0*/  IMAD.WIDE.U32 R6, R7, 0x100, RZ ;  /* 0x0000010007067825 */ /* 0x000fe200078e00ff */
[----:B------:R-:W-:Y:S02]  /*240b0*/  PRMT R32, R33, 0x7773, RZ ;  /* 0x0000777321207816 */ /* 0x000fe400000000ff */
[----:B------:R-:W-:Y:S02]  /*240c0*/  LOP3.LUT R24, R17, 0xff0000, RZ, 0xc0, !PT ;  /* 0x00ff000011187812 */ /* 0x000fe400078ec0ff */
[----:B------:R-:W-:Y:S02]  /*240d0*/  LOP3.LUT R17, R6, R14, R12, 0xfe, !PT ;  /* 0x0000000e06117212 */ /* 0x000fe400078efe0c */
[----:B------:R-:W-:Y:S02]  /*240e0*/  LOP3.LUT R33, R25, 0xff, R16, 0xf8, !PT ;  /* 0x000000ff19217812 */ /* 0x000fe400078ef810 */
[----:B------:R-:W-:Y:S02]  /*240f0*/  LOP3.LUT R32, R17, 0xff, R32, 0xf8, !PT ;  /* 0x000000ff11207812 */ /* 0x000fe400078ef820 */
[----:B------:R-:W-:-:S02]  /*24100*/  LOP3.LUT R33, R13, R33, R15, 0xfe, !PT ;  /* 0x000000210d217212 */ /* 0x000fc400078efe0f */
[----:B------:R-:W-:Y:S02]  /*24110*/  PRMT R6, R34, 0x7772, RZ ;  /* 0x0000777222067816 */ /* 0x000fe400000000ff */
[----:B------:R-:W-:Y:S02]  /*24120*/  IADD3 R65, P2, P3, R44, R79, R65 ;  /* 0x0000004f2c417210 */ /* 0x000fe40007b5e041 */
[----:B------:R-:W-:Y:S02]  /*24130*/  IADD3.X R72, PT, PT, R30, R72, R47, P0, P1 ;  /* 0x000000481e487210 */ /* 0x000fe400007e242f */
[----:B------:R-:W-:Y:S02]  /*24140*/  PRMT R11, R34, 0x7770, RZ ;  /* 0x00007770220b7816 */ /* 0x000fe400000000ff */
[----:B------:R-:W-:Y:S02]  /*24150*/  LOP3.LUT R33, R33, R7, RZ, 0xfc, !PT ;  /* 0x0000000721217212 */ /* 0x000fe400078efcff */
[----:B------:R-:W-:Y:S01]  /*24160*/  IADD3 R81, P0, P1, R32, UR52, R81 ;  /* 0x0000003420517c10 */ /* 0x000fe2000f91e051 */
[----:B------:R-:W-:Y:S01]  /*24170*/  IMAD.SHL.U32 R6, R6, 0x100, RZ ;  /* 0x0000010006067824 */ /* 0x000fe200078e00ff */
[----:B------:R-:W-:-:S02]  /*24180*/  IADD3.X R71, PT, PT, R73, R71, R48, P2, P3 ;  /* 0x0000004749477210 */ /* 0x000fc400017e6430 */
[----:B------:R-:W-:Y:S02]  /*24190*/  PRMT R89, R24, 0x4210, R11 ;  /* 0x0000421018597816 */ /* 0x000fe4000000000b */
[C---:B------:R-:W-:Y:S02]  /*241a0*/  PRMT R48, R36.reuse, 0x7772, RZ ;  /* 0x0000777224307816 */ /* 0x040fe400000000ff */
[C---:B------:R-:W-:Y:S02]  /*241b0*/  PRMT R16, R36.reuse, 0x7773, RZ ;  /* 0x0000777324107816 */ /* 0x040fe400000000ff */
[C---:B------:R-:W-:Y:S02]  /*241c0*/  PRMT R11, R36.reuse, 0x7771, RZ ;  /* 0x00007771240b7816 */ /* 0x040fe400000000ff */
[----:B------:R-:W-:Y:S02]  /*241d0*/  PRMT R84, R36, 0x7770, RZ ;  /* 0x0000777024547816 */ /* 0x000fe400000000ff */
[----:B------:R-:W-:-:S02]  /*241e0*/  IADD3.X R80, PT, PT, R33, UR53, R80, P0, P1 ;  /* 0x0000003521507c10 */ /* 0x000fc400087e2450 */
[----:B------:R-:W-:Y:S02]  /*241f0*/  IADD3 R36, P0, PT, R81, R50, RZ ;  /* 0x0000003251247210 */ /* 0x000fe40007f1e0ff */
[----:B------:R-:W-:Y:S02]  /*24200*/  LOP3.LUT R89, R89, 0xff00, R6, 0xf8, !PT ;  /* 0x0000ff0059597812 */ /* 0x000fe400078ef806 */
[C---:B------:R-:W-:Y:S02]  /*24210*/  PRMT R12, R35.reuse, 0x7770, RZ ;  /* 0x00007770230c7816 */ /* 0x040fe400000000ff */
[C---:B------:R-:W-:Y:S02]  /*24220*/  PRMT R14, R35.reuse, 0x7771, RZ ;  /* 0x00007771230e7816 */ /* 0x040fe400000000ff */
[----:B------:R-:W-:Y:S02]  /*24230*/  PRMT R6, R35, 0x7772, RZ ;  /* 0x0000777223067816 */ /* 0x000fe400000000ff */
[----:B------:R-:W-:-:S02]  /*24240*/  PRMT R83, R37, 0x7773, RZ ;  /* 0x0000777325537816 */ /* 0x000fc400000000ff */
        /* <DEDUP_REMOVED lines=15> */
[----:B------:R-:W-:-:S02]  /*24340*/  LOP3.LUT R50, R50, R34, R49, 0x96, !PT ;  /* 0x0000002232327212 */ /* 0x000fc400078e9631 */
[C-C-:B------:R-:W-:Y:S02]  /*24350*/  SHF.L.W.U32.HI R6, R37.reuse, 0x12, R36.reuse ;  /* 0x0000001225067819 */ /* 0x140fe40000010e24 */
[----:B------:R-:W-:Y:S02]  /*24360*/  SHF.L.W.U32.HI R13, R37, 0xe, R36 ;  /* 0x0000000e250d7819 */ /* 0x000fe40000010e24 */
[----:B------:R-:W-:Y:S02]  /*24370*/  SHF.L.W.U32.HI R12, R36, 0x17, R37 ;  /* 0x00000017240c7819 */ /* 0x000fe40000010e25 */
[----:B------:R-:W-:Y:S02]  /*24380*/  LOP3.LUT R15, R51, R36, R62, 0xb8, !PT ;  /* 0x00000024330f7212 */ /* 0x000fe400078eb83e */
[----:B------:R-:W-:Y:S02]  /*24390*/  LOP3.LUT R35, R14, 0xff, R35, 0xf8, !PT ;  /* 0x000000ff0e237812 */ /* 0x000fe400078ef823 */
[----:B------:R-:W-:-:S02]  /*243a0*/  LOP3.LUT R49, R12, R6, R13, 0x96, !PT ;  /* 0x000000060c317212 */ /* 0x000fc400078e960d */
[----:B------:R-:W-:Y:S02]  /*243b0*/  IADD3 R50, P0, P1, R50, R15, R10 ;  /* 0x0000000f32327210 */ /* 0x000fe4000791e00a */
[----:B------:R-:W-:Y:S02]  /*243c0*/  LOP3.LUT R14, R58, R37, R63, 0xb8, !PT ;  /* 0x000000253a0e7212 */ /* 0x000fe400078eb83f */
[----:B------:R-:W-:Y:S02]  /*243d0*/  PRMT R47, R38, 0x7771, RZ ;  /* 0x00007771262f7816 */ /* 0x000fe400000000ff */
[----:B------:R-:W-:Y:S01]  /*243e0*/  IADD3.X R15, PT, PT, R49, R14, R9, P0, P1 ;  /* 0x0000000e310f7210 */ /* 0x000fe200007e2409 */
[----:B------:R-:W-:Y:S01]  /*243f0*/  IMAD.U32 R6, R11, 0x10000, RZ ;  /* 0x000100000b067824 */ /* 0x000fe200078e00ff */
[----:B------:R-:W-:Y:S02]  /*24400*/  LOP3.LUT R34, R89, R7, RZ, 0xfc, !PT ;  /* 0x0000000759227212 */ /* 0x000fe400078efcff */
[----:B------:R-:W-:Y:S01]  /*24410*/  IADD3 R50, P0, P1, R35, UR54, R50 ;  /* 0x0000003623327c10 */ /* 0x000fe2000f91e032 */
[----:B------:R-:W-:-:S02]  /*24420*/  IMAD.U32 R9, R47, 0x10000, RZ ;  /* 0x000100002f097824 */ /* 0x000fc400078e00ff */
[----:B------:R-:W-:Y:S01]  /*24430*/  IMAD.WIDE.U32 R10, R85, 0x1000000, RZ ;  /* 0x01000000550a7825 */ /* 0x000fe200078e00ff */
[----:B------:R-:W-:Y:S01]  /*24440*/  IADD3.X R47, PT, PT, R34, UR4, R15, P0, P1 ;  /* 0x00000004222f7c10 */ /* 0x000fe200087e240f */
[----:B------:R-:W0:Y:S01]  /*24450*/  LDCU.128 UR4, c[0x3][0x5040] ;  /* 0x00ca0800ff0477ac */ /* 0x000e220008000c00 */
[----:B------:R-:W-:Y:S02]  /*24460*/  IADD3 R49, P0, PT, R50, R19, RZ ;  /* 0x0000001332317210 */ /* 0x000fe40007f1e0ff */
[----:B------:R-:W-:Y:S01]  /*24470*/  LOP3.LUT R85, R6, 0xff0000, RZ, 0xc0, !PT ;  /* 0x00ff000006557812 */ /* 0x000fe200078ec0ff */
[----:B------:R-:W-:Y:S01]  /*24480*/  IMAD.WIDE.U32 R12, R86, 0x10000, RZ ;  /* 0x00010000560c7825 */ /* 0x000fe200078e00ff */
[----:B------:R-:W-:Y:S02]  /*24490*/  LOP3.LUT R15, R9, 0xff0000, RZ, 0xc0, !PT ;  /* 0x00ff0000090f7812 */ /* 0x000fe400078ec0ff */
[----:B------:R-:W-:Y:S01]  /*244a0*/  PRMT R25, R38, 0x7772, RZ ;  /* 0x0000777226197816 */ /* 0x000fe200000000ff */
[----:B------:R-:W-:Y:S01]  /*244b0*/  IMAD.WIDE.U32 R6, R87, 0x100, RZ ;  /* 0x0000010057067825 */ /* 0x000fe200078e00ff */
[----:B------:R-:W-:-:S03]  /*244c0*/  PRMT R84, R85, 0x4210, R84 ;  /* 0x0000421055547816 */ /* 0x000fc60000000054 */
[----:B------:R-:W-:Y:S02]  /*244d0*/  IMAD.SHL.U32 R9, R48, 0x100, RZ ;  /* 0x0000010030097824 */ /* 0x000fe400078e00ff */
[----:B------:R-:W-:Y:S01]  /*244e0*/  IMAD.X R48, R47, 0x1, R18, P0 ;  /* 0x000000012f307824 */ /* 0x000fe200000e0612 */
[----:B------:R-:W-:Y:S01]  /*244f0*/  PRMT R82, R38, 0x7770, RZ ;  /* 0x0000777026527816 */ /* 0x000fe200000000ff */
[----:B------:R-:W-:Y:S01]  /*24500*/  IMAD.SHL.U32 R25, R25, 0x100, RZ ;  /* 0x0000010019197824 */ /* 0x000fe200078e00ff */
[----:B------:R-:W-:Y:S02]  /*24510*/  LOP3.LUT R6, R6, R10, R12, 0xfe, !PT ;  /* 0x0000000a06067212 */ /* 0x000fe400078efe0c */
[----:B------:R-:W-:Y:S02]  /*24520*/  LOP3.LUT R85, R84, 0xff00, R9, 0xf8, !PT ;  /* 0x0000ff0054557812 */ /* 0x000fe400078ef809 */
[C-C-:B------:R-:W-:Y:S02]  /*24530*/  SHF.L.W.U32.HI R9, R49.reuse, 0x12, R48.reuse ;  /* 0x0000001231097819 */ /* 0x140fe40000010e30 */
[----:B------:R-:W-:-:S02]  /*24540*/  SHF.L.W.U32.HI R10, R49, 0xe, R48 ;  /* 0x0000000e310a7819 */ /* 0x000fc40000010e30 */
[----:B------:R-:W-:Y:S02]  /*24550*/  SHF.L.W.U32.HI R12, R48, 0x17, R49 ;  /* 0x00000017300c7819 */ /* 0x000fe40000010e31 */
[----:B------:R-:W-:Y:S02]  /*24560*/  PRMT R82, R15, 0x4210, R82 ;  /* 0x000042100f527816 */ /* 0x000fe40000000052 */
[----:B------:R-:W-:Y:S02]  /*24570*/  LOP3.LUT R6, R6, 0xff, R83, 0xf8, !PT ;  /* 0x000000ff06067812 */ /* 0x000fe400078ef853 */
[----:B------:R-:W-:Y:S02]  /*24580*/  LOP3.LUT R83, R12, R9, R10, 0x96, !PT ;  /* 0x000000090c537212 */ /* 0x000fe400078e960a */
[----:B------:R-:W-:Y:S02]  /*24590*/  LOP3.LUT R84, R82, 0xff00, R25, 0xf8, !PT ;  /* 0x0000ff0052547812 */ /* 0x000fe400078ef819 */
[----:B------:R-:W-:-:S02]  /*245a0*/  SHF.L.W.U32.HI R9, R48, 0x12, R49 ;  /* 0x0000001230097819 */ /* 0x000fc40000010e31 */
[----:B------:R-:W-:Y:S02]  /*245b0*/  SHF.L.W.U32.HI R10, R48, 0xe, R49 ;  /* 0x0000000e300a7819 */ /* 0x000fe40000010e31 */
[----:B------:R-:W-:Y:S02]  /*245c0*/  SHF.L.W.U32.HI R12, R49, 0x17, R48 ;  /* 0x00000017310c7819 */ /* 0x000fe40000010e30 */
[----:B------:R-:W-:Y:S02]  /*245d0*/  LOP3.LUT R82, R62, R49, R36, 0xb8, !PT ;  /* 0x000000313e527212 */ /* 0x000fe400078eb824 */
[----:B------:R-:W-:Y:S02]  /*245e0*/  LOP3.LUT R10, R12, R9, R10, 0x96, !PT ;  /* 0x000000090c0a7212 */ /* 0x000fe400078e960a */
[----:B------:R-:W-:Y:S02]  /*245f0*/  IADD3 R51, P0, P1, R83, R82, R51 ;  /* 0x0000005253337210 */ /* 0x000fe4000791e033 */
[----:B------:R-:W-:-:S02]  /*24600*/  LOP3.LUT R9, R63, R48, R37, 0xb8, !PT ;  /* 0x000000303f097212 */ /* 0x000fc400078eb825 */
[----:B------:R-:W-:Y:S02]  /*24610*/  PRMT R79, R38, 0x7773, RZ ;  /* 0x00007773264f7816 */ /* 0x000fe400000000ff */
[C---:B------:R-:W-:Y:S02]  /*24620*/  PRMT R38, R39.reuse, 0x7773, RZ ;  /* 0x0000777327267816 */ /* 0x040fe400000000ff */
[C---:B------:R-:W-:Y:S02]  /*24630*/  PRMT R17, R39.reuse, 0x7770, RZ ;  /* 0x0000777027117816 */ /* 0x040fe400000000ff */
[C---:B------:R-:W-:Y:S02]  /*24640*/  PRMT R24, R39.reuse, 0x7771, RZ ;  /* 0x0000777127187816 */ /* 0x040fe400000000ff */
[----:B------:R-:W-:Y:S02]  /*24650*/  PRMT R39, R39, 0x7772, RZ ;  /* 0x0000777227277816 */ /* 0x000fe400000000ff */
[----:B------:R-:W-:-:S02]  /*24660*/  IADD3.X R82, PT, PT, R10, R9, R58, P0, P1 ;  /* 0x000000090a527210 */ /* 0x000fc400007e243a */
[----:B0-----:R-:W-:Y:S01]  /*24670*/  IADD3 R51, P0, P1, R66, UR4, R51 ;  /* 0x0000000442337c10 */ /* 0x001fe2000f91e033 */
[----:B------:R-:W-:Y:S01]  /*24680*/  IMAD.WIDE.U32 R24, R24, 0x10000, RZ ;  /* 0x0001000018187825 */ /* 0x000fe200078e00ff */
[----:B------:R-:W-:Y:S02]  /*24690*/  LOP3.LUT R85, R85, 0xff, R16, 0xf8, !PT ;  /* 0x000000ff55557812 */ /* 0x000fe400078ef810 */
[----:B------:R-:W-:Y:S01]  /*246a0*/  LOP3.LUT R79, R84, 0xff, R79, 0xf8, !PT ;  /* 0x000000ff544f7812 */ /* 0x000fe200078ef84f */
[----:B------:R-:W-:Y:S01]  /*246b0*/  IMAD.WIDE.U32 R16, R17, 0x1000000, RZ ;  /* 0x0100000011107825 */ /* 0x000fe200078e00ff */
[----:B------:R-:W-:-:S03]  /*246c0*/  IADD3.X R82, PT, PT, R69, UR5, R82, P0, P1 ;  /* 0x0000000545527c10 */ /* 0x000fc600087e2452 */
[----:B------:R-:W-:Y:S01]  /*246d0*/  IMAD.WIDE.U32 R14, R39, 0x100, RZ ;  /* 0x00000100270e7825 */ /* 0x000fe200078e00ff */
[----:B------:R-:W-:Y:S02]  /*246e0*/  IADD3 R84, P0, PT, R51, R54, RZ ;  /* 0x0000003633547210 */ /* 0x000fe40007f1e0ff */
[----:B------:R-:W-:Y:S02]  /*246f0*/  LOP3.LUT R11, R13, R85, R11, 0xfe, !PT ;  /* 0x000000550d0b7212 */ /* 0x000fe400078efe0b */
[----:B------:R-:W-:Y:S02]  /*24700*/  LOP3.LUT R39, R14, R16, R24, 0xfe, !PT ;  /* 0x000000100e277212 */ /* 0x000fe400078efe18 */
[----:B------:R-:W-:Y:S01]  /*24710*/  LOP3.LUT R14, R25, R79, R17, 0xfe, !PT ;  /* 0x0000004f190e7212 */ /* 0x000fe200078efe11 */
[----:B------:R-:W-:Y:S01]  /*24720*/  IMAD.X R79, R82, 0x1, R59, P0 ;  /* 0x00000001524f7824 */ /* 0x000fe200000e063b */
[----:B------:R-:W-:Y:S02]  /*24730*/  LOP3.LUT R7, R11, R7, RZ, 0xfc, !PT ;  /* 0x000000070b077212 */ /* 0x000fe400078efcff */
[----:B------:R-:W-:-:S02]  /*24740*/  LOP3.LUT R9, R39, 0xff, R38, 0xf8, !PT ;  /* 0x000000ff27097812 */ /* 0x000fc400078ef826 */
[C-C-:B------:R-:W-:Y:S02]  /*24750*/  SHF.L.W.U32.HI R39, R6.reuse, 0x1f, R7.reuse ;  /* 0x0000001f06277819 */ /* 0x140fe40000010e07 */
[C-C-:B------:R-:W-:Y:S02]  /*24760*/  SHF.L.W.U32.HI R10, R6.reuse, 0x18, R7.reuse ;  /* 0x00000018060a7819 */ /* 0x140fe40000010e07 */
[--C-:B------:R-:W-:Y:S02]  /*24770*/  SHF.R.U64 R17, R6, 0x7, R7.reuse ;  /* 0x0000000706117819 */ /* 0x100fe40000001207 */
[C-C-:B------:R-:W-:Y:S02]  /*24780*/  SHF.L.W.U32.HI R38, R7.reuse, 0x1f, R6.reuse ;  /* 0x0000001f07267819 */ /* 0x140fe40000010e06 */
[----:B------:R-:W-:Y:S02]  /*24790*/  SHF.L.W.U32.HI R11, R7, 0x18, R6 ;  /* 0x00000018070b7819 */ /* 0x000fe40000010e06 */
[----:B------:R-:W-:-:S02]  /*247a0*/  SHF.R.U32.HI R24, RZ, 0x7, R7 ;  /* 0x00000007ff187819 */ /* 0x000fc40000011607 */
[C-C-:B------:R-:W-:Y:S02]  /*247b0*/  SHF.L.W.U32.HI R12, R84.reuse, 0x12, R79.reuse ;  /* 0x00000012540c7819 */ /* 0x140fe40000010e4f */
[----:B------:R-:W-:Y:S02]  /*247c0*/  SHF.L.W.U32.HI R13, R84, 0xe, R79 ;  /* 0x0000000e540d7819 */ /* 0x000fe40000010e4f */
[----:B------:R-:W-:Y:S02]  /*247d0*/  SHF.L.W.U32.HI R16, R79, 0x17, R84 ;  /* 0x000000174f107819 */ /* 0x000fe40000010e54 */
[----:B------:R-:W-:Y:S02]  /*247e0*/  LOP3.LUT R14, R14, R15, RZ, 0xfc, !PT ;  /* 0x0000000f0e0e7212 */ /* 0x000fe400078efcff */
[----:B------:R-:W-:Y:S02]  /*247f0*/  LOP3.LUT R39, R17, R39, R10, 0x96, !PT ;  /* 0x0000002711277212 */ /* 0x000fe400078e960a */
[----:B------:R-:W-:-:S02]  /*24800*/  LOP3.LUT R38, R24, R38, R11, 0x96, !PT ;  /* 0x0000002618267212 */ /* 0x000fc400078e960b */
[----:B------:R-:W-:Y:S02]  /*24810*/  LOP3.LUT R16, R16, R12, R13, 0x96, !PT ;  /* 0x0000000c10107212 */ /* 0x000fe400078e960d */
        /* <DEDUP_REMOVED lines=9> */
[----:B------:R-:W-:Y:S02]  /*248b0*/  IADD3 R13, P4, P5, R16, R15, R62 ;  /* 0x0000000f100d7210 */ /* 0x000fe40007d9e03e */
[----:B------:R-:W-:-:S02]  /*248c0*/  LOP3.LUT R10, R37, R79, R48, 0xb8, !PT ;  /* 0x0000004f250a7212 */ /* 0x000fc400078eb830 */
[----:B------:R-:W-:Y:S02]  /*248d0*/  IADD3 R56, P3, P0, R6, R56, R45 ;  /* 0x0000003806387210 */ /* 0x000fe4000787e02d */
[----:B------:R-:W-:Y:S02]  /*248e0*/  IADD3.X R10, PT, PT, R12, R10, R63, P4, P5 ;  /* 0x0000000a0c0a7210 */ /* 0x000fe400027ea43f */
[----:B------:R-:W-:Y:S02]  /*248f0*/  IADD3 R58, P4, P5, R64, UR6, R13 ;  /* 0x00000006403a7c10 */ /* 0x000fe4000fd9e00d */
[----:B-----5:R-:W-:Y:S02]  /*24900*/  PRMT R12, R40, 0x7771, RZ ;  /* 0x00007771280c7816 */ /* 0x020fe400000000ff */
[----:B------:R-:W-:Y:S01]  /*24910*/  IADD3.X R45, PT, PT, R27, UR7, R10, P4, P5 ;  /* 0x000000071b2d7c10 */ /* 0x000fe2000a7ea40a */
[----:B------:R-:W0:Y:S01]  /*24920*/  LDCU.128 UR4, c[0x3][0x5050] ;  /* 0x00ca0a00ff0477ac */ /* 0x000e220008000c00 */
[--C-:B------:R-:W-:Y:S01]  /*24930*/  SHF.L.W.U32.HI R24, R14, 0x1f, R9.reuse ;  /* 0x0000001f0e187819 */ /* 0x100fe20000010e09 */
[----:B------:R-:W-:Y:S01]  /*24940*/  IMAD.U32 R12, R12, 0x10000, RZ ;  /* 0x000100000c0c7824 */ /* 0x000fe200078e00ff */
[----:B------:R-:W-:-:S02]  /*24950*/  SHF.L.W.U32.HI R11, R14, 0x18, R9 ;  /* 0x000000180e0b7819 */ /* 0x000fc40000010e09 */
[----:B------:R-:W-:Y:S02]  /*24960*/  SHF.R.U32.HI R15, RZ, 0x7, R14 ;  /* 0x00000007ff0f7819 */ /* 0x000fe4000001160e */
[----:B------:R-:W-:Y:S02]  /*24970*/  IADD3.X R8, PT, PT, R7, R55, R8, P3, P0 ;  /* 0x0000003707087210 */ /* 0x000fe40001fe0408 */
[----:B------:R-:W-:Y:S02]  /*24980*/  PRMT R10, R42, 0x7771, RZ ;  /* 0x000077712a0a7816 */ /* 0x000fe400000000ff */
[----:B------:R-:W-:Y:S02]  /*24990*/  IADD3 R63, P0, PT, R58, R61, RZ ;  /* 0x0000003d3a3f7210 */ /* 0x000fe40007f1e0ff */
[----:B------:R-:W-:Y:S01]  /*249a0*/  LOP3.LUT R24, R15, R24, R11, 0x96, !PT ;  /* 0x000000180f187212 */ /* 0x000fe200078e960b */
[----:B------:R-:W-:Y:S01]  /*249b0*/  IMAD.U32 R10, R10, 0x10000, RZ ;  /* 0x000100000a0a7824 */ /* 0x000fe200078e00ff */
[----:B------:R-:W-:-:S02]  /*249c0*/  PRMT R11, R40, 0x7772, RZ ;  /* 0x00007772280b7816 */ /* 0x000fc400000000ff */
[C---:B------:R-:W-:Y:S02]  /*249d0*/  PRMT R85, R40.reuse, 0x7773, RZ ;  /* 0x0000777328557816 */ /* 0x040fe400000000ff */
[----:B------:R-:W-:Y:S01]  /*249e0*/  PRMT R13, R40, 0x7770, RZ ;  /* 0x00007770280d7816 */ /* 0x000fe200000000ff */
[----:B------:R-:W-:Y:S01]  /*249f0*/  IMAD.X R40, R45, 0x1, R4, P0 ;  /* 0x000000012d287824 */ /* 0x000fe200000e0604 */
[----:B------:R-:W-:Y:S02]  /*24a00*/  LOP3.LUT R12, R12, 0xff0000, RZ, 0xc0, !PT ;  /* 0x00ff00000c0c7812 */ /* 0x000fe400078ec0ff */
[----:B------:R-:W-:Y:S02]  /*24a10*/  IADD3 R53, P1, P2, R9, R53, R22 ;  /* 0x0000003509357210 */ /* 0x000fe40007a3e016 */
[----:B------:R-:W-:Y:S02]  /*24a20*/  PRMT R88, R12, 0x4210, R13 ;  /* 0x000042100c587816 */ /* 0x000fe4000000000d */
[----:B------:R-:W-:-:S02]  /*24a30*/  LOP3.LUT R89, R10, 0xff0000, RZ, 0xc0, !PT ;  /* 0x00ff00000a597812 */ /* 0x000fc400078ec0ff */
[C-C-:B------:R-:W-:Y:S02]  /*24a40*/  SHF.L.W.U32.HI R10, R63.reuse, 0x12, R40.reuse ;  /* 0x000000123f0a7819 */ /* 0x140fe40000010e28 */
[----:B------:R-:W-:Y:S02]  /*24a50*/  SHF.L.W.U32.HI R13, R63, 0xe, R40 ;  /* 0x0000000e3f0d7819 */ /* 0x000fe40000010e28 */
[----:B------:R-:W-:Y:S02]  /*24a60*/  SHF.L.W.U32.HI R12, R40, 0x17, R63 ;  /* 0x00000017280c7819 */ /* 0x000fe40000010e3f */
[----:B------:R-:W-:Y:S02]  /*24a70*/  LOP3.LUT R19, R54, R19, R61, 0xe8, !PT ;  /* 0x0000001336137212 */ /* 0x000fe400078ee83d */
[----:B------:R-:W-:Y:S02]  /*24a80*/  IADD3.X R60, PT, PT, R14, R60, R23, P1, P2 ;  /* 0x0000003c0e3c7210 */ /* 0x000fe40000fe4417 */
[----:B------:R-:W-:-:S02]  /*24a90*/  PRMT R86, R41, 0x7773, RZ ;  /* 0x0000777329567816 */ /* 0x000fc400000000ff */
[C---:B------:R-:W-:Y:S02]  /*24aa0*/  PRMT R16, R41.reuse, 0x7770, RZ ;  /* 0x0000777029107816 */ /* 0x040fe400000000ff */
[C---:B------:R-:W-:Y:S02]  /*24ab0*/  PRMT R17, R41.reuse, 0x7771, RZ ;  /* 0x0000777129117816 */ /* 0x040fe400000000ff */
[----:B------:R-:W-:Y:S02]  /*24ac0*/  PRMT R23, R41, 0x7772, RZ ;  /* 0x0000777229177816 */ /* 0x000fe400000000ff */
[C---:B------:R-:W-:Y:S02]  /*24ad0*/  PRMT R22, R42.reuse, 0x7772, RZ ;  /* 0x000077722a167816 */ /* 0x040fe400000000ff */
[----:B------:R-:W-:Y:S02]  /*24ae0*/  PRMT R41, R42, 0x7773, RZ ;  /* 0x000077732a297816 */ /* 0x000fe400000000ff */
[----:B------:R-:W-:Y:S01]  /*24af0*/  LOP3.LUT R62, R12, R10, R13, 0x96, !PT ;  /* 0x0000000a0c3e7212 */ /* 0x000fe200078e960d */
[----:B------:R-:W-:Y:S01]  /*24b00*/  IMAD.SHL.U32 R13, R11, 0x100, RZ ;  /* 0x000001000b0d7824 */ /* 0x000fe200078e00ff */
[----:B------:R-:W-:-:S02]  /*24b10*/  PRMT R42, R42, 0x7770, RZ ;  /* 0x000077702a2a7816 */ /* 0x000fc400000000ff */
[----:B------:R-:W-:Y:S02]  /*24b20*/  IADD3 R68, P0, P1, R81, R68, R19 ;  /* 0x0000004451447210 */ /* 0x000fe4000791e013 */
[----:B------:R-:W-:Y:S02]  /*24b30*/  LOP3.LUT R83, R59, R18, R4, 0xe8, !PT ;  /* 0x000000123b537212 */ /* 0x000fe400078ee804 */
[C-C-:B------:R-:W-:Y:S02]  /*24b40*/  SHF.L.W.U32.HI R10, R40.reuse, 0x12, R63.reuse ;  /* 0x00000012280a7819 */ /* 0x140fe40000010e3f */
[----:B------:R-:W-:Y:S02]  /*24b50*/  SHF.L.W.U32.HI R11, R40, 0xe, R63 ;  /* 0x0000000e280b7819 */ /* 0x000fe40000010e3f */
[----:B------:R-:W-:Y:S02]  /*24b60*/  SHF.L.W.U32.HI R12, R63, 0x17, R40 ;  /* 0x000000173f0c7819 */ /* 0x000fe40000010e28 */
[----:B------:R-:W-:-:S02]  /*24b70*/  LOP3.LUT R19, R49, R63, R84, 0xb8, !PT ;  /* 0x0000003f31137212 */ /* 0x000fc400078eb854 */
[----:B------:R-:W-:Y:S02]  /*24b80*/  PRMT R89, R89, 0x4210, R42 ;  /* 0x0000421059597816 */ /* 0x000fe4000000002a */
[----:B------:R-:W-:Y:S02]  /*24b90*/  IADD3.X R83, PT, PT, R80, R70, R83, P0, P1 ;  /* 0x0000004650537210 */ /* 0x000fe400007e2453 */
[----:B------:R-:W-:Y:S02]  /*24ba0*/  LOP3.LUT R42, R12, R10, R11, 0x96, !PT ;  /* 0x0000000a0c2a7212 */ /* 0x000fe400078e960b */
[----:B------:R-:W-:Y:S02]  /*24bb0*/  IADD3 R62, P0, P1, R62, R19, R36 ;  /* 0x000000133e3e7210 */ /* 0x000fe4000791e024 */
[----:B------:R-:W-:Y:S01]  /*24bc0*/  LOP3.LUT R18, R48, R40, R79, 0xb8, !PT ;  /* 0x0000002830127212 */ /* 0x000fe200078eb84f */
[----:B------:R-:W-:Y:S01]  /*24bd0*/  IMAD.WIDE.U32 R10, R16, 0x1000000, RZ ;  /* 0x01000000100a7825 */ /* 0x000fe200078e00ff */
[----:B------:R-:W-:-:S02]  /*24be0*/  PRMT R55, R43, 0x7770, RZ ;  /* 0x000077702b377816 */ /* 0x000fc400000000ff */
[----:B------:R-:W-:Y:S01]  /*24bf0*/  LOP3.LUT R88, R88, 0xff00, R13, 0xf8, !PT ;  /* 0x0000ff0058587812 */ /* 0x000fe200078ef80d */
[----:B------:R-:W-:Y:S01]  /*24c00*/  IMAD.WIDE.U32 R12, R17, 0x10000, RZ ;  /* 0x00010000110c7825 */ /* 0x000fe200078e00ff */
[----:B------:R-:W-:Y:S02]  /*24c10*/  IADD3.X R37, PT, PT, R42, R18, R37, P0, P1 ;  /* 0x000000122a257210 */ /* 0x000fe400007e2425 */
[----:B0-----:R-:W-:Y:S01]  /*24c20*/  IADD3 R62, P0, P1, R29, UR4, R62 ;  /* 0x000000041d3e7c10 */ /* 0x001fe2000f91e03e */
[----:B------:R-:W-:Y:S01]  /*24c30*/  IMAD.WIDE.U32 R16, R23, 0x100, RZ ;  /* 0x0000010017107825 */ /* 0x000fe200078e00ff */
[----:B------:R-:W-:-:S03]  /*24c40*/  PRMT R15, R43, 0x7773, RZ ;  /* 0x000077732b0f7816 */ /* 0x000fc600000000ff */
[----:B------:R-:W-:Y:S02]  /*24c50*/  IMAD.SHL.U32 R42, R22, 0x100, RZ ;  /* 0x00000100162a7824 */ /* 0x000fe400078e00ff */
[----:B------:R-:W-:Y:S01]  /*24c60*/  IMAD.WIDE.U32 R22, R55, 0x1000000, RZ ;  /* 0x0100000037167825 */ /* 0x000fe200078e00ff */
[----:B------:R-:W-:Y:S02]  /*24c70*/  IADD3.X R55, PT, PT, R30, UR5, R37, P0, P1 ;  /* 0x000000051e377c10 */ /* 0x000fe400087e2425 */
[C---:B------:R-:W-:Y:S02]  /*24c80*/  PRMT R87, R43.reuse, 0x7771, RZ ;  /* 0x000077712b577816 */ /* 0x040fe400000000ff */
[----:B------:R-:W-:Y:S02]  /*24c90*/  LOP3.LUT R81, R16, R10, R12, 0xfe, !PT ;  /* 0x0000000a10517212 */ /* 0x000fe400078efe0c */
[----:B------:R-:W-:Y:S02]  /*24ca0*/  IADD3 R70, P0, PT, R62, R68, RZ ;  /* 0x000000443e467210 */ /* 0x000fe40007f1e0ff */
[----:B------:R-:W-:-:S02]  /*24cb0*/  PRMT R43, R43, 0x7772, RZ ;  /* 0x000077722b2b7816 */ /* 0x000fc400000000ff */
[----:B------:R-:W-:Y:S01]  /*24cc0*/  LOP3.LUT R12, R81, 0xff, R86, 0xf8, !PT ;  /* 0x000000ff510c7812 */ /* 0x000fe200078ef856 */
[----:B------:R-:W-:Y:S02]  /*24cd0*/  IMAD.X R81, R55, 0x1, R83, P0 ;  /* 0x0000000137517824 */ /* 0x000fe400000e0653 */
[----:B------:R-:W-:-:S04]  /*24ce0*/  IMAD.WIDE.U32 R36, R87, 0x10000, RZ ;  /* 0x0001000057247825 */ /* 0x000fc800078e00ff */
[----:B------:R-:W-:Y:S01]  /*24cf0*/  IMAD.WIDE.U32 R18, R43, 0x100, RZ ;  /* 0x000001002b127825 */ /* 0x000fe200078e00ff */
[----:B------:R-:W-:Y:S02]  /*24d00*/  LOP3.LUT R87, R88, 0xff, R85, 0xf8, !PT ;  /* 0x000000ff58577812 */ /* 0x000fe400078ef855 */
[C-C-:B------:R-:W-:Y:S02]  /*24d10*/  SHF.L.W.U32.HI R10, R70.reuse, 0x12, R81.reuse ;  /* 0x00000012460a7819 */ /* 0x140fe40000010e51 */
[----:B------:R-:W-:Y:S02]  /*24d20*/  SHF.L.W.U32.HI R43, R70, 0xe, R81 ;  /* 0x0000000e462b7819 */ /* 0x000fe40000010e51 */
[----:B------:R-:W-:Y:S02]  /*24d30*/  SHF.L.W.U32.HI R16, R81, 0x17, R70 ;  /* 0x0000001751107819 */ /* 0x000fe40000010e46 */
[----:B------:R-:W-:Y:S02]  /*24d40*/  LOP3.LUT R42, R89, 0xff00, R42, 0xf8, !PT ;  /* 0x0000ff00592a7812 */ /* 0x000fe400078ef82a */
[----:B------:R-:W-:-:S02]  /*24d50*/  LOP3.LUT R18, R18, R22, R36, 0xfe, !PT ;  /* 0x0000001612127212 */ /* 0x000fc400078efe24 */
[----:B------:R-:W-:Y:S02]  /*24d60*/  LOP3.LUT R87, R13, R87, R11, 0xfe, !PT ;  /* 0x000000570d577212 */ /* 0x000fe400078efe0b */
[----:B------:R-:W-:Y:S02]  /*24d70*/  LOP3.LUT R43, R16, R10, R43, 0x96, !PT ;  /* 0x0000000a102b7212 */ /* 0x000fe400078e962b */
[----:B------:R-:W-:Y:S02]  /*24d80*/  LOP3.LUT R15, R18, 0xff, R15, 0xf8, !PT ;  /* 0x000000ff120f7812 */ /* 0x000fe400078ef80f */
[----:B------:R-:W-:Y:S02]  /*24d90*/  LOP3.LUT R85, R42, 0xff, R41, 0xf8, !PT ;  /* 0x000000ff2a557812 */ /* 0x000fe400078ef829 */
        /* <DEDUP_REMOVED lines=16> */
[----:B------:R-:W-:Y:S02]  /*24ea0*/  LOP3.LUT R18, R13, R10, R11, 0x96, !PT ;  /* 0x0000000a0d127212 */ /* 0x000fe400078e960b */
[----:B------:R-:W-:Y:S02]  /*24eb0*/  IADD3 R13, P0, P1, R50, R36, R41 ;  /* 0x00000024320d7210 */ /* 0x000fe4000791e029 */
[----:B------:R-:W-:Y:S02]  /*24ec0*/  IADD3.X R48, PT, PT, R16, R23, R48, P2, P3 ;  /* 0x0000001710307210 */ /* 0x000fe400017e6430 */
[----:B------:R-:W-:-:S02]  /*24ed0*/  LOP3.LUT R86, R4, R59, R83, 0xe8, !PT ;  /* 0x0000003b04567212 */ /* 0x000fc400078ee853 */
[----:B------:R-:W-:Y:S02]  /*24ee0*/  IADD3 R11, P2, P3, R44, UR6, R49 ;  /* 0x000000062c0b7c10 */ /* 0x000fe4000fb5e031 */
[----:B------:R-:W-:Y:S02]  /*24ef0*/  LOP3.LUT R37, R87, R17, RZ, 0xfc, !PT ;  /* 0x0000001157257212 */ /* 0x000fe400078efcff */
[----:B------:R-:W-:Y:S02]  /*24f00*/  IADD3.X R86, PT, PT, R47, R18, R86, P0, P1 ;  /* 0x000000122f567210 */ /* 0x000fe400007e2456 */
[----:B------:R-:W-:Y:S01]  /*24f10*/  IADD3.X R47, PT, PT, R73, UR7, R48, P2, P3 ;  /* 0x00000007492f7c10 */ /* 0x000fe200097e6430 */
[----:B------:R-:W0:Y:S01]  /*24f20*/  LDCU.128 UR4, c[0x3][0x5060] ;  /* 0x00ca0c00ff0477ac */ /* 0x000e220008000c00 */
[----:B------:R-:W-:Y:S02]  /*24f30*/  IADD3 R54, P0, PT, R11, R13, RZ ;  /* 0x0000000d0b367210 */ /* 0x000fe40007f1e0ff */
[----:B------:R-:W-:-:S02]  /*24f40*/  SHF.L.W.U32.HI R17, R12, 0xd, R37 ;  /* 0x0000000d0c117819 */ /* 0x000fc40000010e25 */
[----:B------:R-:W-:Y:S02]  /*24f50*/  SHF.L.W.U32.HI R10, R37, 0x3, R12 ;  /* 0x00000003250a7819 */ /* 0x000fe40000010e0c */
[--C-:B------:R-:W-:Y:S01]  /*24f60*/  SHF.R.U64 R22, R12, 0x6, R37.reuse ;  /* 0x000000060c167819 */ /* 0x100fe20000001225 */
[----:B------:R-:W-:Y:S01]  /*24f70*/  IMAD.X R59, R47, 0x1, R86, P0 ;  /* 0x000000012f3b7824 */ /* 0x000fe200000e0656 */
[----:B------:R-:W-:Y:S02]  /*24f80*/  LOP3.LUT R16, R85, R19, RZ, 0xfc, !PT ;  /* 0x0000001355107212 */ /* 0x000fe400078efcff */
[----:B------:R-:W-:Y:S02]  /*24f90*/  LOP3.LUT R17, R22, R17, R10, 0x96, !PT ;  /* 0x0000001116117212 */ /* 0x000fe400078e960a */
        /* <DEDUP_REMOVED lines=26> */
[----:B------:R-:W-:Y:S02]  /*25140*/  SHF.L.W.U32.HI R10, R16, 0xd, R15 ;  /* 0x0000000d100a7819 */ /* 0x000fe40000010e0f */
[--C-:B------:R-:W-:Y:S02]  /*25150*/  SHF.L.W.U32.HI R19, R15, 0x3, R16.reuse ;  /* 0x000000030f137819 */ /* 0x100fe40000010e10 */
[----:B------:R-:W-:Y:S02]  /*25160*/  SHF.R.U32.HI R89, RZ, 0x6, R16 ;  /* 0x00000006ff597819 */ /* 0x000fe40000011610 */
[----:B------:R-:W-:Y:S02]  /*25170*/  LOP3.LUT R85, R83, R4, R86, 0xe8, !PT ;  /* 0x0000000453557212 */ /* 0x000fe400078ee856 */
[----:B------:R-:W-:Y:S02]  /*25180*/  LOP3.LUT R22, R41, R22, R23, 0x96, !PT ;  /* 0x0000001629167212 */ /* 0x000fe400078e9617 */
[----:B------:R-:W-:-:S02]  /*25190*/  IADD3 R51, P2, P3, R42, R43, R84 ;  /* 0x0000002b2a337210 */ /* 0x000fc40007b5e054 */
[----:B------:R-:W-:Y:S02]  /*251a0*/  LOP3.LUT R4, R40, R59, R81, 0xb8, !PT ;  /* 0x0000003b28047212 */ /* 0x000fe400078eb851 */
[----:B------:R-:W-:Y:S02]  /*251b0*/  LOP3.LUT R89, R89, R10, R19, 0x96, !PT ;  /* 0x0000000a59597212 */ /* 0x000fe400078e9613 */
[----:B------:R-:W-:Y:S02]  /*251c0*/  IADD3.X R85, PT, PT, R82, R18, R85, P0, P1 ;  /* 0x0000001252557210 */ /* 0x000fe400007e2455 */
[----:B------:R-:W-:Y:S02]  /*251d0*/  IADD3.X R10, PT, PT, R22, R4, R79, P2, P3 ;  /* 0x00000004160a7210 */ /* 0x000fe400017e644f */
[----:B0-----:R-:W-:Y:S02]  /*251e0*/  IADD3 R51, P0, P1, R6, UR4, R51 ;  /* 0x0000000406337c10 */ /* 0x001fe4000f91e033 */
[----:B------:R-:W-:-:S02]  /*251f0*/  SHF.L.W.U32.HI R48, R12, 0x1f, R37 ;  /* 0x0000001f0c307819 */ /* 0x000fc40000010e25 */
[C-C-:B------:R-:W-:Y:S02]  /*25200*/  SHF.L.W.U32.HI R23, R12.reuse, 0x18, R37.reuse ;  /* 0x000000180c177819 */ /* 0x140fe40000010e25 */
[----:B------:R-:W-:Y:S02]  /*25210*/  SHF.R.U64 R41, R12, 0x7, R37 ;  /* 0x000000070c297819 */ /* 0x000fe40000001225 */
[----:B------:R-:W-:Y:S02]  /*25220*/  IADD3.X R10, PT, PT, R7, UR5, R10, P0, P1 ;  /* 0x00000005070a7c10 */ /* 0x000fe400087e240a */
[----:B------:R-:W-:Y:S02]  /*25230*/  IADD3 R61, P0, PT, R51, R80, RZ ;  /* 0x00000050333d7210 */ /* 0x000fe40007f1e0ff */
[----:B------:R-:W-:Y:S02]  /*25240*/  LOP3.LUT R48, R41, R48, R23, 0x96, !PT ;  /* 0x0000003029307212 */ /* 0x000fe400078e9617 */
[C-C-:B------:R-:W-:Y:S01]  /*25250*/  SHF.L.W.U32.HI R41, R37.reuse, 0x1f, R12.reuse ;  /* 0x0000001f25297819 */ /* 0x140fe20000010e0c */
[----:B------:R-:W-:Y:S01]  /*25260*/  IMAD.X R50, R10, 0x1, R85, P0 ;  /* 0x000000010a327824 */ /* 0x000fe200000e0655 */
[----:B------:R-:W-:-:S02]  /*25270*/  SHF.L.W.U32.HI R4, R37, 0x18, R12 ;  /* 0x0000001825047819 */ /* 0x000fc40000010e0c */
[----:B------:R-:W-:Y:S02]  /*25280*/  SHF.R.U32.HI R49, RZ, 0x7, R37 ;  /* 0x00000007ff317819 */ /* 0x000fe40000011625 */
[C-C-:B------:R-:W-:Y:S02]  /*25290*/  SHF.L.W.U32.HI R43, R15.reuse, 0x1f, R16.reuse ;  /* 0x0000001f0f2b7819 */ /* 0x140fe40000010e10 */
[C-C-:B------:R-:W-:Y:S02]  /*252a0*/  SHF.L.W.U32.HI R22, R15.reuse, 0x18, R16.reuse ;  /* 0x000000180f167819 */ /* 0x140fe40000010e10 */
[----:B------:R-:W-:Y:S02]  /*252b0*/  SHF.R.U64 R23, R15, 0x7, R16 ;  /* 0x000000070f177819 */ /* 0x000fe40000001210 */
[C-C-:B------:R-:W-:Y:S02]  /*252c0*/  SHF.L.W.U32.HI R18, R16.reuse, 0x1f, R15.reuse ;  /* 0x0000001f10127819 */ /* 0x140fe40000010e0f */
[----:B------:R-:W-:-:S02]  /*252d0*/  SHF.L.W.U32.HI R19, R16, 0x18, R15 ;  /* 0x0000001810137819 */ /* 0x000fc40000010e0f */
[----:B------:R-:W-:Y:S02]  /*252e0*/  SHF.R.U32.HI R42, RZ, 0x7, R16 ;  /* 0x00000007ff2a7819 */ /* 0x000fe40000011610 */
[----:B------:R-:W-:Y:S02]  /*252f0*/  IADD3 R17, P0, PT, R46, R17, RZ ;  /* 0x000000112e117210 */ /* 0x000fe40007f1e0ff */
[----:B------:R-:W-:Y:S02]  /*25300*/  IADD3 R78, P1, PT, R78, R87, RZ ;  /* 0x000000574e4e7210 */ /* 0x000fe40007f3e0ff */
[----:B------:R-:W-:Y:S02]  /*25310*/  LOP3.LUT R41, R49, R41, R4, 0x96, !PT ;  /* 0x0000002931297212 */ /* 0x000fe400078e9604 */
[----:B------:R-:W-:Y:S02]  /*25320*/  LOP3.LUT R43, R23, R43, R22, 0x96, !PT ;  /* 0x0000002b172b7212 */ /* 0x000fe400078e9616 */
[----:B------:R-:W-:-:S02]  /*25330*/  LOP3.LUT R4, R42, R18, R19, 0x96, !PT ;  /* 0x000000122a047212 */ /* 0x000fc400078e9613 */
[C-C-:B------:R-:W-:Y:S02]  /*25340*/  SHF.L.W.U32.HI R19, R61.reuse, 0x12, R50.reuse ;  /* 0x000000123d137819 */ /* 0x140fe40000010e32 */
[----:B------:R-:W-:Y:S02]  /*25350*/  SHF.L.W.U32.HI R22, R61, 0xe, R50 ;  /* 0x0000000e3d167819 */ /* 0x000fe40000010e32 */
[----:B------:R-:W-:Y:S01]  /*25360*/  SHF.L.W.U32.HI R42, R50, 0x17, R61 ;  /* 0x00000017322a7819 */ /* 0x000fe20000010e3d */
[----:B------:R-:W-:Y:S02]  /*25370*/  IMAD.X R36, R77, 0x1, R36, P0 ;  /* 0x000000014d247824 */ /* 0x000fe400000e0624 */
[----:B------:R-:W-:Y:S01]  /*25380*/  IMAD.X R23, R72, 0x1, R89, P1 ;  /* 0x0000000148177824 */ /* 0x000fe200008e0659 */
[----:B------:R-:W-:Y:S02]  /*25390*/  IADD3 R18, P0, P1, R78, R67, R66 ;  /* 0x000000434e127210 */ /* 0x000fe4000791e042 */
        /* <DEDUP_REMOVED lines=8> */
[----:B------:R-:W-:Y:S02]  /*25420*/  IADD3.X R19, PT, PT, R23, R28, R69, P0, P1 ;  /* 0x0000001c17137210 */ /* 0x000fe400007e2445 */
        /* <DEDUP_REMOVED lines=16> */
[C-C-:B------:R-:W-:Y:S02]  /*25530*/  SHF.L.W.U32.HI R22, R17.reuse, 0xd, R36.reuse ;  /* 0x0000000d11167819 */ /* 0x140fe40000010e24 */
[----:B------:R-:W-:Y:S02]  /*25540*/  SHF.L.W.U32.HI R49, R36, 0x3, R17 ;  /* 0x0000000324317819 */ /* 0x000fe40000010e11 */
[----:B------:R-:W-:Y:S02]  /*25550*/  SHF.R.U64 R72, R17, 0x6, R36 ;  /* 0x0000000611487819 */ /* 0x000fe40000001224 */
[----:B------:R-:W-:Y:S02]  /*25560*/  LOP3.LUT R89, R89, R40, R63, 0x96, !PT ;  /* 0x0000002859597212 */ /* 0x000fe400078e963f */
[----:B------:R-:W-:Y:S02]  /*25570*/  IADD3.X R82, PT, PT, R45, R42, R82, P0, P1 ;  /* 0x0000002a2d527210 */ /* 0x000fe400007e2452 */
[----:B------:R-:W-:Y:S01]  /*25580*/  IADD3.X R63, PT, PT, R14, UR7, R67, P2, P3 ;  /* 0x000000070e3f7c10 */ /* 0x000fe200097e6443 */
[----:B------:R-:W0:Y:S01]  /*25590*/  LDCU.128 UR4, c[0x3][0x5070] ;  /* 0x00ca0e00ff0477ac */ /* 0x000e220008000c00 */
[----:B------:R-:W-:-:S02]  /*255a0*/  IADD3 R66, P0, PT, R58, R77, RZ ;  /* 0x0000004d3a427210 */ /* 0x000fc40007f1e0ff */
[----:B------:R-:W-:Y:S02]  /*255b0*/  LOP3.LUT R22, R72, R22, R49, 0x96, !PT ;  /* 0x0000001648167212 */ /* 0x000fe400078e9631 */
[----:B------:R-:W-:Y:S02]  /*255c0*/  SHF.L.W.U32.HI R28, R36, 0xd, R17 ;  /* 0x0000000d241c7819 */ /* 0x000fe40000010e11 */
[--C-:B------:R-:W-:Y:S02]  /*255d0*/  SHF.L.W.U32.HI R49, R17, 0x3, R36.reuse ;  /* 0x0000000311317819 */ /* 0x100fe40000010e24 */
[----:B------:R-:W-:Y:S01]  /*255e0*/  SHF.R.U32.HI R88, RZ, 0x6, R36 ;  /* 0x00000006ff587819 */ /* 0x000fe20000011624 */
[----:B------:R-:W-:Y:S01]  /*255f0*/  IMAD.X R67, R63, 0x1, R82, P0 ;  /* 0x000000013f437824 */ /* 0x000fe200000e0652 */
[----:B------:R-:W-:Y:S02]  /*25600*/  SHF.L.W.U32.HI R45, R78, 0x3, R23 ;  /* 0x000000034e2d7819 */ /* 0x000fe40000010e17 */
[----:B------:R-:W-:-:S02]  /*25610*/  LOP3.LUT R88, R88, R28, R49, 0x96, !PT ;  /* 0x0000001c58587212 */ /* 0x000fc400078e9631 */
[----:B------:R-:W-:Y:S02]  /*25620*/  SHF.L.W.U32.HI R28, R23, 0xd, R78 ;  /* 0x0000000d171c7819 */ /* 0x000fe40000010e4e */
[----:B------:R-:W-:Y:S02]  /*25630*/  SHF.R.U32.HI R91, RZ, 0x6, R23 ;  /* 0x00000006ff5b7819 */ /* 0x000fe40000011617 */
[C-C-:B------:R-:W-:Y:S02]  /*25640*/  SHF.L.W.U32.HI R40, R36.reuse, 0x1f, R17.reuse ;  /* 0x0000001f24287819 */ /* 0x140fe40000010e11 */
[----:B------:R-:W-:Y:S02]  /*25650*/  SHF.L.W.U32.HI R49, R36, 0x18, R17 ;  /* 0x0000001824317819 */ /* 0x000fe40000010e11 */
[----:B------:R-:W-:Y:S02]  /*25660*/  SHF.R.U32.HI R83, RZ, 0x7, R36 ;  /* 0x00000007ff537819 */ /* 0x000fe40000011624 */
[----:B------:R-:W-:-:S02]  /*25670*/  SHF.L.W.U32.HI R46, R66, 0x12, R67 ;  /* 0x00000012422e7819 */ /* 0x000fc40000010e43 */
[----:B------:R-:W-:Y:S02]  /*25680*/  SHF.L.W.U32.HI R79, R66, 0xe, R67 ;  /* 0x0000000e424f7819 */ /* 0x000fe40000010e43 */
[----:B------:R-:W-:Y:S02]  /*25690*/  SHF.L.W.U32.HI R68, R67, 0x17, R66 ;  /* 0x0000001743447819 */ /* 0x000fe40000010e42 */
[C-C-:B------:R-:W-:Y:S02]  /*256a0*/  SHF.L.W.U32.HI R42, R17.reuse, 0x1f, R36.reuse ;  /* 0x0000001f112a7819 */ /* 0x140fe40000010e24 */
[C-C-:B------:R-:W-:Y:S02]  /*256b0*/  SHF.L.W.U32.HI R69, R17.reuse, 0x18, R36.reuse ;  /* 0x0000001811457819 */ /* 0x140fe40000010e24 */
[----:B------:R-:W-:Y:S02]  /*256c0*/  SHF.R.U64 R72, R17, 0x7, R36 ;  /* 0x0000000711487819 */ /* 0x000fe40000001224 */
[----:B------:R-:W-:-:S02]  /*256d0*/  LOP3.LUT R91, R91, R28, R45, 0x96, !PT ;  /* 0x0000001c5b5b7212 */ /* 0x000fc400078e962d */
[----:B------:R-:W-:Y:S02]  /*256e0*/  LOP3.LUT R28, R83, R40, R49, 0x96, !PT ;  /* 0x00000028531c7212 */ /* 0x000fe400078e9631 */
[----:B------:R-:W-:Y:S02]  /*256f0*/  LOP3.LUT R84, R68, R46, R79, 0x96, !PT ;  /* 0x0000002e44547212 */ /* 0x000fe400078e964f */
[C-C-:B------:R-:W-:Y:S02]  /*25700*/  SHF.L.W.U32.HI R40, R78.reuse, 0x1f, R23.reuse ;  /* 0x0000001f4e287819 */ /* 0x140fe40000010e17 */
[C-C-:B------:R-:W-:Y:S02]  /*25710*/  SHF.L.W.U32.HI R45, R78.reuse, 0x18, R23.reuse ;  /* 0x000000184e2d7819 */ /* 0x140fe40000010e17 */
[----:B------:R-:W-:Y:S02]  /*25720*/  SHF.R.U64 R87, R78, 0x7, R23 ;  /* 0x000000074e577819 */ /* 0x000fe40000001217 */
        /* <DEDUP_REMOVED lines=18> */
[----:B------:R-:W-:-:S02]  /*25850*/  IADD3.X R46, PT, PT, R72, R68, R81, P3, P4 ;  /* 0x00000044482e7210 */ /* 0x000fc40001fe8451 */
[----:B------:R-:W-:Y:S02]  /*25860*/  IADD3 R69, P2, P1, R62, R87, R69 ;  /* 0x000000573e457210 */ /* 0x000fe4000795e045 */
[----:B------:R-:W-:Y:S02]  /*25870*/  LOP3.LUT R68, R85, R86, R82, 0xe8, !PT ;  /* 0x0000005655447212 */ /* 0x000fe400078ee852 */
[----:B0-----:R-:W-:Y:S02]  /*25880*/  IADD3 R62, P4, P5, R12, UR4, R79 ;  /* 0x000000040c3e7c10 */ /* 0x001fe4000fd9e04f */
[----:B------:R-:W-:Y:S02]  /*25890*/  IADD3.X R68, PT, PT, R55, R45, R68, P2, P1 ;  /* 0x0000002d37447210 */ /* 0x000fe400017e2444 */
[----:B------:R-:W-:Y:S02]  /*258a0*/  IADD3 R13, P3, PT, R56, R89, RZ ;  /* 0x00000059380d7210 */ /* 0x000fe40007f7e0ff */
[----:B------:R-:W-:-:S02]  /*258b0*/  IADD3.X R55, PT, PT, R37, UR5, R46, P4, P5 ;  /* 0x0000000525377c10 */ /* 0x000fc4000a7ea42e */
[----:B------:R-:W-:Y:S02]  /*258c0*/  IADD3 R56, P4, PT, R62, R69, RZ ;  /* 0x000000453e387210 */ /* 0x000fe40007f9e0ff */
[----:B------:R-:W-:-:S03]  /*258d0*/  IADD3 R22, P0, PT, R65, R22, RZ ;  /* 0x0000001641167210 */ /* 0x000fc60007f1e0ff */
[----:B------:R-:W-:Y:S02]  /*258e0*/  IMAD.X R65, R55, 0x1, R68, P4 ;  /* 0x0000000137417824 */ /* 0x000fe400020e0644 */
[----:B------:R-:W-:Y:S01]  /*258f0*/  IMAD.X R71, R71, 0x1, R88, P0 ;  /* 0x0000000147477824 */ /* 0x000fe200000e0658 */
[----:B------:R-:W-:Y:S01]  /*25900*/  IADD3 R75, P0, P1, R22, R75, R64 ;  /* 0x0000004b164b7210 */ /* 0x000fe2000791e040 */
[----:B------:R-:W-:Y:S01]  /*25910*/  IMAD.X R8, R8, 0x1, R91, P3 ;  /* 0x0000000108087824 */ /* 0x000fe200018e065b */
[----:B------:R-:W-:Y:S02]  /*25920*/  IADD3 R74, P2, P3, R13, R74, R29 ;  /* 0x0000004a0d4a7210 */ /* 0x000fe40007b5e01d */
[C-C-:B------:R-:W-:Y:S02]  /*25930*/  SHF.L.W.U32.HI R49, R23.reuse, 0x1f, R78.reuse ;  /* 0x0000001f17317819 */ /* 0x140fe40000010e4e */
[----:B------:R-:W-:Y:S02]  /*25940*/  SHF.L.W.U32.HI R46, R23, 0x18, R78 ;  /* 0x00000018172e7819 */ /* 0x000fe40000010e4e */
[----:B------:R-:W-:-:S02]  /*25950*/  SHF.R.U32.HI R70, RZ, 0x7, R23 ;  /* 0x00000007ff467819 */ /* 0x000fc40000011617 */
[C-C-:B------:R-:W-:Y:S02]  /*25960*/  SHF.L.W.U32.HI R29, R56.reuse, 0x12, R65.reuse ;  /* 0x00000012381d7819 */ /* 0x140fe40000010e41 */
[----:B------:R-:W-:Y:S02]  /*25970*/  SHF.L.W.U32.HI R64, R56, 0xe, R65 ;  /* 0x0000000e38407819 */ /* 0x000fe40000010e41 */
[----:B------:R-:W-:Y:S02]  /*25980*/  SHF.L.W.U32.HI R45, R65, 0x17, R56 ;  /* 0x00000017412d7819 */ /* 0x000fe40000010e38 */
[----:B------:R-:W-:Y:S02]  /*25990*/  LOP3.LUT R49, R70, R49, R46, 0x96, !PT ;  /* 0x0000003146317212 */ /* 0x000fe400078e962e */
[----:B------:R-:W-:Y:S02]  /*259a0*/  IADD3.X R76, PT, PT, R71, R76, R27, P0, P1 ;  /* 0x0000004c474c7210 */ /* 0x000fe400007e241b */
[----:B------:R-:W-:-:S02]  /*259b0*/  LOP3.LUT R72, R45, R29, R64, 0x96, !PT ;  /* 0x0000001d2d487212 */ /* 0x000fc400078e9640 */
[----:B------:R-:W-:Y:S02]  /*259c0*/  IADD3.X R30, PT, PT, R8, R31, R30, P2, P3 ;  /* 0x0000001f081e7210 */ /* 0x000fe400017e641e */
[C-C-:B------:R-:W-:Y:S02]  /*259d0*/  SHF.L.W.U32.HI R84, R22.reuse, 0xd, R71.reuse ;  /* 0x0000000d16547819 */ /* 0x140fe40000010e47 */
[----:B------:R-:W-:Y:S02]  /*259e0*/  SHF.L.W.U32.HI R27, R71, 0x3, R22 ;  /* 0x00000003471b7819 */ /* 0x000fe40000010e16 */
[----:B------:R-:W-:Y:S02]  /*259f0*/  SHF.R.U64 R81, R22, 0x6, R71 ;  /* 0x0000000616517819 */ /* 0x000fe40000001247 */
        /* <DEDUP_REMOVED lines=19> */
[----:B------:R-:W-:-:S02]  /*25b30*/  LOP3.LUT R29, R72, R29, R46, 0x96, !PT ;  /* 0x0000001d481d7212 */ /* 0x000fc400078e962e */
[----:B------:R-:W-:Y:S02]  /*25b40*/  IADD3 R80, P0, P1, R11, R81, R80 ;  /* 0x000000510b507210 */ /* 0x000fe4000791e050 */
[----:B------:R-:W-:Y:S02]  /*25b50*/  IADD3.X R59, PT, PT, R45, R64, R59, P2, P3 ;  /* 0x000000402d3b7210 */ /* 0x000fe400017e643b */
[----:B------:R-:W-:Y:S02]  /*25b60*/  LOP3.LUT R27, R31, R27, R54, 0x96, !PT ;  /* 0x0000001b1f1b7212 */ /* 0x000fe400078e9636 */
[----:B------:R-:W-:Y:S02]  /*25b70*/  SHF.L.W.U32.HI R64, R8, 0xd, R13 ;  /* 0x0000000d08407819 */ /* 0x000fe40000010e0d */
[--C-:B------:R-:W-:Y:S02]  /*25b80*/  SHF.L.W.U32.HI R11, R13, 0x3, R8.reuse ;  /* 0x000000030d0b7819 */ /* 0x100fe40000010e08 */
[----:B------:R-:W-:-:S02]  /*25b90*/  SHF.R.U32.HI R79, RZ, 0x6, R8 ;  /* 0x00000006ff4f7819 */ /* 0x000fc40000011608 */
[----:B------:R-:W-:Y:S02]  /*25ba0*/  LOP3.LUT R72, R82, R85, R68, 0xe8, !PT ;  /* 0x0000005552487212 */ /* 0x000fe400078ee844 */
[----:B------:R-:W-:Y:S02]  /*25bb0*/  IADD3 R54, P2, P3, R15, UR6, R70 ;  /* 0x000000060f367c10 */ /* 0x000fe4000fb5e046 */
[----:B------:R-:W-:Y:S02]  /*25bc0*/  LOP3.LUT R64, R79, R64, R11, 0x96, !PT ;  /* 0x000000404f407212 */ /* 0x000fe400078e960b */
[----:B------:R-:W-:Y:S02]  /*25bd0*/  IADD3.X R83, PT, PT, R47, R27, R72, P0, P1 ;  /* 0x0000001b2f537210 */ /* 0x000fe400007e2448 */
[----:B------:R-:W-:Y:S01]  /*25be0*/  IADD3.X R70, PT, PT, R16, UR7, R59, P2, P3 ;  /* 0x0000000710467c10 */ /* 0x000fe200097e643b */
[----:B------:R-:W0:Y:S01]  /*25bf0*/  LDCU.128 UR4, c[0x3][0x5080] ;  /* 0x00ca1000ff0477ac */ /* 0x000e220008000c00 */
[----:B------:R-:W-:-:S02]  /*25c00*/  IADD3 R79, P0, PT, R54, R80, RZ ;  /* 0x00000050364f7210 */ /* 0x000fc40007f1e0ff */
[C-C-:B------:R-:W-:Y:S02]  /*25c10*/  SHF.L.W.U32.HI R31, R13.reuse, 0xd, R8.reuse ;  /* 0x0000000d0d1f7819 */ /* 0x140fe40000010e08 */
[----:B------:R-:W-:Y:S01]  /*25c20*/  SHF.L.W.U32.HI R46, R8, 0x3, R13 ;  /* 0x00000003082e7819 */ /* 0x000fe20000010e0d */
[----:B------:R-:W-:Y:S01]  /*25c30*/  IMAD.X R72, R70, 0x1, R83, P0 ;  /* 0x0000000146487824 */ /* 0x000fe200000e0653 */
[----:B------:R-:W-:Y:S02]  /*25c40*/  SHF.R.U64 R45, R13, 0x6, R8 ;  /* 0x000000060d2d7819 */ /* 0x000fe40000001208 */
[----:B------:R-:W-:Y:S02]  /*25c50*/  SHF.R.U32.HI R87, RZ, 0x7, R71 ;  /* 0x00000007ff577819 */ /* 0x000fe40000011647 */
[----:B------:R-:W-:Y:S02]  /*25c60*/  LOP3.LUT R31, R45, R31, R46, 0x96, !PT ;  /* 0x0000001f2d1f7212 */ /* 0x000fe400078e962e */
[----:B------:R-:W-:-:S02]  /*25c70*/  SHF.L.W.U32.HI R45, R71, 0x1f, R22 ;  /* 0x0000001f472d7819 */ /* 0x000fc40000010e16 */
[----:B------:R-:W-:Y:S02]  /*25c80*/  SHF.L.W.U32.HI R46, R71, 0x18, R22 ;  /* 0x00000018472e7819 */ /* 0x000fe40000010e16 */
[C-C-:B------:R-:W-:Y:S02]  /*25c90*/  SHF.L.W.U32.HI R47, R22.reuse, 0x1f, R71.reuse ;  /* 0x0000001f162f7819 */ /* 0x140fe40000010e47 */
[C-C-:B------:R-:W-:Y:S02]  /*25ca0*/  SHF.L.W.U32.HI R86, R22.reuse, 0x18, R71.reuse ;  /* 0x0000001816567819 */ /* 0x140fe40000010e47 */
[----:B------:R-:W-:Y:S02]  /*25cb0*/  SHF.R.U64 R85, R22, 0x7, R71 ;  /* 0x0000000716557819 */ /* 0x000fe40000001247 */
[C-C-:B------:R-:W-:Y:S02]  /*25cc0*/  SHF.L.W.U32.HI R27, R79.reuse, 0x12, R72.reuse ;  /* 0x000000124f1b7819 */ /* 0x140fe40000010e48 */
[----:B------:R-:W-:-:S02]  /*25cd0*/  SHF.L.W.U32.HI R90, R79, 0xe, R72 ;  /* 0x0000000e4f5a7819 */ /* 0x000fc40000010e48 */
[----:B------:R-:W-:Y:S02]  /*25ce0*/  SHF.L.W.U32.HI R59, R72, 0x17, R79 ;  /* 0x00000017483b7819 */ /* 0x000fe40000010e4f */
[C-C-:B------:R-:W-:Y:S02]  /*25cf0*/  SHF.L.W.U32.HI R11, R13.reuse, 0x1f, R8.reuse ;  /* 0x0000001f0d0b7819 */ /* 0x140fe40000010e08 */
[C-C-:B------:R-:W-:Y:S02]  /*25d00*/  SHF.L.W.U32.HI R88, R13.reuse, 0x18, R8.reuse ;  /* 0x000000180d587819 */ /* 0x140fe40000010e08 */
[----:B------:R-:W-:Y:S02]  /*25d10*/  SHF.R.U64 R81, R13, 0x7, R8 ;  /* 0x000000070d517819 */ /* 0x000fe40000001208 */
[----:B------:R-:W-:Y:S02]  /*25d20*/  LOP3.LUT R45, R87, R45, R46, 0x96, !PT ;  /* 0x0000002d572d7212 */ /* 0x000fe400078e962e */
[----:B------:R-:W-:-:S02]  /*25d30*/  LOP3.LUT R47, R85, R47, R86, 0x96, !PT ;  /* 0x0000002f552f7212 */ /* 0x000fc400078e9656 */
[----:B------:R-:W-:Y:S02]  /*25d40*/  LOP3.LUT R87, R59, R27, R90, 0x96, !PT ;  /* 0x0000001b3b577212 */ /* 0x000fe400078e965a */
[----:B------:R-:W-:Y:S02]  /*25d50*/  LOP3.LUT R46, R81, R11, R88, 0x96, !PT ;  /* 0x0000000b512e7212 */ /* 0x000fe400078e9658 */
[C-C-:B------:R-:W-:Y:S02]  /*25d60*/  SHF.L.W.U32.HI R27, R8.reuse, 0x1f, R13.reuse ;  /* 0x0000001f081b7819 */ /* 0x140fe40000010e0d */
[----:B------:R-:W-:Y:S02]  /*25d70*/  SHF.L.W.U32.HI R86, R8, 0x18, R13 ;  /* 0x0000001808567819 */ /* 0x000fe40000010e0d */
[----:B------:R-:W-:Y:S02]  /*25d80*/  SHF.R.U32.HI R89, RZ, 0x7, R8 ;  /* 0x00000007ff597819 */ /* 0x000fe40000011608 */
        /* <DEDUP_REMOVED lines=16> */
[----:B------:R-:W-:Y:S02]  /*25e90*/  IADD3 R53, P2, PT, R53, R84, RZ ;  /* 0x0000005435357210 */ /* 0x000fe40007f5e0ff */
[----:B------:R-:W-:Y:S02]  /*25ea0*/  LOP3.LUT R59, R59, R11, R86, 0x96, !PT ;  /* 0x0000000b3b3b7212 */ /* 0x000fe400078e9656 */
[----:B------:R-:W-:-:S02]  /*25eb0*/  IADD3 R86, P1, P0, R51, R89, R90 ;  /* 0x0000005933567210 */ /* 0x000fc4000783e05a */
[----:B------:R-:W-:Y:S02]  /*25ec0*/  IADD3.X R11, PT, PT, R81, R61, R50, P3, P4 ;  /* 0x0000003d510b7210 */ /* 0x000fe40001fe8432 */
[----:B------:R-:W-:Y:S02]  /*25ed0*/  LOP3.LUT R85, R68, R82, R83, 0xe8, !PT ;  /* 0x0000005244557212 */ /* 0x000fe400078ee853 */
[----:B0-----:R-:W-:Y:S01]  /*25ee0*/  IADD3 R51, P4, P5, R17, UR4, R88 ;  /* 0x0000000411337c10 */ /* 0x001fe2000fd9e058 */
[----:B------:R-:W-:Y:S01]  /*25ef0*/  IMAD.X R60, R60, 0x1, R29, P2 ;  /* 0x000000013c3c7824 */ /* 0x000fe200010e061d */
[----:B------:R-:W-:Y:S02]  /*25f00*/  IADD3 R39, P2, P3, R53, R39, R44 ;  /* 0x0000002735277210 */ /* 0x000fe40007b5e02c */
[----:B------:R-:W-:Y:S02]  /*25f10*/  IADD3.X R85, PT, PT, R10, R59, R85, P1, P0 ;  /* 0x0000003b0a557210 */ /* 0x000fe40000fe0455 */
[----:B------:R-:W-:-:S02]  /*25f20*/  IADD3.X R44, PT, PT, R36, UR5, R11, P4, P5 ;  /* 0x00000005242c7c10 */ /* 0x000fc4000a7ea40b */
[----:B------:R-:W-:-:S05]  /*25f30*/  IADD3 R82, P0, PT, R51, R86, RZ ;  /* 0x0000005633527210 */ /* 0x000fca0007f1e0ff */
        /* <DEDUP_REMOVED lines=32> */
[C-C-:B------:R-:W-:Y:S02]  /*26140*/  SHF.L.W.U32.HI R10, R32.reuse, 0x1f, R33.reuse ;  /* 0x0000001f200a7819 */ /* 0x140fe40000010e21 */
[C-C-:B------:R-:W-:Y:S02]  /*26150*/  SHF.L.W.U32.HI R59, R32.reuse, 0x18, R33.reuse ;  /* 0x00000018203b7819 */ /* 0x140fe40000010e21 */
[----:B------:R-:W-:Y:S02]  /*26160*/  SHF.R.U64 R89, R32, 0x7, R33 ;  /* 0x0000000720597819 */ /* 0x000fe40000001221 */
[----:B------:R-:W-:Y:S02]  /*26170*/  LOP3.LUT R69, R80, R69, R86, 0xe8, !PT ;  /* 0x0000004550457212 */ /* 0x000fe400078ee856 */
[----:B------:R-:W-:-:S02]  /*26180*/  LOP3.LUT R88, R66, R50, R61, 0x96, !PT ;  /* 0x0000003242587212 */ /* 0x000fc400078e963d */
[----:B------:R-:W-:Y:S02]  /*26190*/  IADD3.X R66, PT, PT, R87, R84, R67, P2, P3 ;  /* 0x0000005457427210 */ /* 0x000fe400017e6443 */
[----:B------:R-:W-:Y:S02]  /*261a0*/  LOP3.LUT R89, R89, R10, R59, 0x96, !PT ;  /* 0x0000000a59597212 */ /* 0x000fe400078e963b */
[C-C-:B------:R-:W-:Y:S02]  /*261b0*/  SHF.L.W.U32.HI R50, R35.reuse, 0x1f, R34.reuse ;  /* 0x0000001f23327819 */ /* 0x140fe40000010e22 */
[C-C-:B------:R-:W-:Y:S02]  /*261c0*/  SHF.L.W.U32.HI R67, R35.reuse, 0x18, R34.reuse ;  /* 0x0000001823437819 */ /* 0x140fe40000010e22 */
[----:B------:R-:W-:Y:S02]  /*261d0*/  SHF.R.U64 R91, R35, 0x7, R34 ;  /* 0x00000007235b7819 */ /* 0x000fe40000001222 */
[----:B------:R-:W-:-:S02]  /*261e0*/  IADD3 R58, P0, P1, R58, R90, R69 ;  /* 0x0000005a3a3a7210 */ /* 0x000fc4000791e045 */
[C-C-:B------:R-:W-:Y:S02]  /*261f0*/  SHF.L.W.U32.HI R10, R33.reuse, 0x1f, R32.reuse ;  /* 0x0000001f210a7819 */ /* 0x140fe40000010e20 */
[----:B------:R-:W-:Y:S02]  /*26200*/  SHF.L.W.U32.HI R61, R33, 0x18, R32 ;  /* 0x00000018213d7819 */ /* 0x000fe40000010e20 */
        /* <DEDUP_REMOVED lines=11> */
[----:B------:R-:W-:Y:S02]  /*262c0*/  SHF.L.W.U32.HI R63, R34, 0x18, R35 ;  /* 0x00000018223f7819 */ /* 0x000fe40000010e23 */
        /* <DEDUP_REMOVED lines=11> */
[--C-:B------:R-:W-:Y:S02]  /*26380*/  SHF.L.W.U32.HI R50, R67, 0x4, R58.reuse ;  /* 0x0000000443327819 */ /* 0x100fe40000010e3a */
        /* <DEDUP_REMOVED lines=14> */
[----:B0-----:R-:W-:Y:S02]  /*26470*/  IADD3 R62, P2, P3, R22, UR4, R63 ;  /* 0x00000004163e7c10 */ /* 0x001fe4000fb5e03f */
[----:B------:R-:W-:Y:S02]  /*26480*/  IADD3.X R84, PT, PT, R55, R50, R84, P0, P1 ;  /* 0x0000003237547210 */ /* 0x000fe400007e2454 */
[----:B------:R-:W-:-:S02]  /*26490*/  IADD3.X R55, PT, PT, R71, UR5, R56, P2, P3 ;  /* 0x0000000547377c10 */ /* 0x000fc400097e6438 */
[----:B------:R-:W-:Y:S02]  /*264a0*/  IADD3 R80, P2, PT, R62, R57, RZ ;  /* 0x000000393e507210 */ /* 0x000fe40007f5e0ff */
[----:B------:R-:W-:Y:S02]  /*264b0*/  IADD3.X R89, PT, PT, R37, R93, R52, P4, P5 ;  /* 0x0000005d25597210 */ /* 0x000fe400027ea434 */
[C-C-:B------:R-:W-:Y:S01]  /*264c0*/  SHF.L.W.U32.HI R50, R60.reuse, 0x1f, R53.reuse ;  /* 0x0000001f3c327819 */ /* 0x140fe20000010e35 */
[----:B------:R-:W-:Y:S01]  /*264d0*/  IMAD.X R69, R55, 0x1, R84, P2 ;  /* 0x0000000137457824 */ /* 0x000fe200010e0654 */
[----:B------:R-:W-:Y:S02]  /*264e0*/  SHF.L.W.U32.HI R63, R60, 0x18, R53 ;  /* 0x000000183c3f7819 */ /* 0x000fe40000010e35 */
[----:B------:R-:W-:Y:S02]  /*264f0*/  SHF.R.U32.HI R65, RZ, 0x7, R60 ;  /* 0x00000007ff417819 */ /* 0x000fe4000001163c */
[----:B------:R-:W-:-:S02]  /*26500*/  IADD3 R52, P0, P1, R17, R26, R35 ;  /* 0x0000001a11347210 */ /* 0x000fc4000791e023 */
[----:B------:R-:W-:Y:S02]  /*26510*/  IADD3 R32, P5, P4, R15, R91, R32 ;  /* 0x0000005b0f207210 */ /* 0x000fe40007cbe020 */
[----:B------:R-:W-:Y:S02]  /*26520*/  LOP3.LUT R35, R65, R50, R63, 0x96, !PT ;  /* 0x0000003241237212 */ /* 0x000fe400078e963f */
[----:B------:R-:W-:Y:S02]  /*26530*/  IADD3.X R83, PT, PT, R36, R5, R34, P0, P1 ;  /* 0x0000000524537210 */ /* 0x000fe400007e2422 */
[C-C-:B------:R-:W-:Y:S02]  /*26540*/  SHF.L.W.U32.HI R34, R69.reuse, 0x12, R80.reuse ;  /* 0x0000001245227819 */ /* 0x140fe40000010e50 */
[----:B------:R-:W-:Y:S02]  /*26550*/  SHF.L.W.U32.HI R63, R69, 0xe, R80 ;  /* 0x0000000e453f7819 */ /* 0x000fe40000010e50 */
[----:B------:R-:W-:-:S02]  /*26560*/  SHF.L.W.U32.HI R56, R80, 0x17, R69 ;  /* 0x0000001750387819 */ /* 0x000fc40000010e45 */
[C-C-:B------:R-:W-:Y:S02]  /*26570*/  SHF.L.W.U32.HI R50, R80.reuse, 0x12, R69.reuse ;  /* 0x0000001250327819 */ /* 0x140fe40000010e45 */
[----:B------:R-:W-:Y:S02]  /*26580*/  SHF.L.W.U32.HI R65, R80, 0xe, R69 ;  /* 0x0000000e50417819 */ /* 0x000fe40000010e45 */
[----:B------:R-:W-:Y:S02]  /*26590*/  SHF.L.W.U32.HI R68, R69, 0x17, R80 ;  /* 0x0000001745447819 */ /* 0x000fe40000010e50 */
[----:B------:R-:W-:Y:S02]  /*265a0*/  IADD3.X R88, PT, PT, R16, R92, R33, P5, P4 ;  /* 0x0000005c10587210 */ /* 0x000fe40002fe8421 */
[----:B------:R-:W-:Y:S02]  /*265b0*/  SHF.L.W.U32.HI R5, R57, 0x4, R84 ;  /* 0x0000000439057819 */ /* 0x000fe40000010e54 */
[----:B------:R-:W-:-:S02]  /*265c0*/  SHF.L.W.U32.HI R26, R84, 0x1e, R57 ;  /* 0x0000001e541a7819 */ /* 0x000fc40000010e39 */
[----:B------:R-:W-:Y:S02]  /*265d0*/  SHF.L.W.U32.HI R33, R84, 0x19, R57 ;  /* 0x0000001954217819 */ /* 0x000fe40000010e39 */
[----:B------:R-:W-:Y:S02]  /*265e0*/  LOP3.LUT R34, R56, R34, R63, 0x96, !PT ;  /* 0x0000002238227212 */ /* 0x000fe400078e963f */
[----:B------:R-:W-:Y:S02]  /*265f0*/  LOP3.LUT R50, R68, R50, R65, 0x96, !PT ;  /* 0x0000003244327212 */ /* 0x000fe400078e9641 */
[----:B------:R-:W-:Y:S02]  /*26600*/  LOP3.LUT R56, R82, R80, R81, 0xb8, !PT ;  /* 0x0000005052387212 */ /* 0x000fe400078eb851 */
[----:B------:R-:W-:Y:S02]  /*26610*/  IADD3 R31, P0, PT, R10, R31, RZ ;  /* 0x0000001f0a1f7210 */ /* 0x000fe40007f1e0ff */
[----:B------:R-:W-:-:S02]  /*26620*/  LOP3.LUT R87, R33, R5, R26, 0x96, !PT ;  /* 0x0000000521577212 */ /* 0x000fc400078e961a */
[--C-:B------:R-:W-:Y:S02]  /*26630*/  SHF.L.W.U32.HI R5, R84, 0x4, R57.reuse ;  /* 0x0000000454057819 */ /* 0x100fe40000010e39 */
[C-C-:B------:R-:W-:Y:S02]  /*26640*/  SHF.L.W.U32.HI R10, R57.reuse, 0x1e, R84.reuse ;  /* 0x0000001e390a7819 */ /* 0x140fe40000010e54 */
[----:B------:R-:W-:Y:S02]  /*26650*/  SHF.L.W.U32.HI R26, R57, 0x19, R84 ;  /* 0x00000019391a7819 */ /* 0x000fe40000010e54 */
[----:B------:R-:W-:Y:S02]  /*26660*/  LOP3.LUT R33, R58, R86, R57, 0xe8, !PT ;  /* 0x000000563a217212 */ /* 0x000fe400078ee839 */
[----:B------:R-:W-:Y:S02]  /*26670*/  IADD3 R56, P3, P4, R50, R56, R79 ;  /* 0x0000003832387210 */ /* 0x000fe40007c7e04f */
[----:B------:R-:W-:-:S02]  /*26680*/  LOP3.LUT R63, R77, R69, R66, 0xb8, !PT ;  /* 0x000000454d3f7212 */ /* 0x000fc400078eb842 */
[----:B------:R-:W-:Y:S02]  /*26690*/  LOP3.LUT R26, R26, R5, R10, 0x96, !PT ;  /* 0x000000051a1a7212 */ /* 0x000fe400078e960a */
[----:B------:R-:W-:Y:S02]  /*266a0*/  IADD3 R33, P1, P2, R54, R87, R33 ;  /* 0x0000005736217210 */ /* 0x000fe40007a3e021 */
[----:B------:R-:W-:Y:S02]  /*266b0*/  LOP3.LUT R85, R67, R85, R84, 0xe8, !PT ;  /* 0x0000005543557212 */ /* 0x000fe400078ee854 */
[----:B------:R-:W-:Y:S02]  /*266c0*/  IADD3.X R5, PT, PT, R34, R63, R72, P3, P4 ;  /* 0x0000003f22057210 */ /* 0x000fe40001fe8448 */
[----:B------:R-:W-:Y:S01]  /*266d0*/  IADD3 R56, P3, P4, R13, UR6, R56 ;  /* 0x000000060d387c10 */ /* 0x000fe2000fc7e038 */
[----:B------:R-:W-:Y:S01]  /*266e0*/  IMAD.X R10, R89, 0x1, R64, P0 ;  /* 0x00000001590a7824 */ /* 0x000fe200000e0640 */
[----:B------:R-:W-:-:S02]  /*266f0*/  IADD3.X R54, PT, PT, R70, R26, R85, P1, P2 ;  /* 0x0000001a46367210 */ /* 0x000fc40000fe4455 */
[----:B------:R-:W-:Y:S01]  /*26700*/  IADD3.X R5, PT, PT, R8, UR7, R5, P3, P4 ;  /* 0x0000000708057c10 */ /* 0x000fe20009fe8405 */
[----:B------:R-:W0:Y:S01]  /*26710*/  LDCU.128 UR4, c[0x3][0x50a0] ;  /* 0x00ca1400ff0477ac */ /* 0x000e220008000c00 */
[----:B------:R-:W-:Y:S02]  /*26720*/  IADD3 R64, P2, PT, R56, R33, RZ ;  /* 0x0000002138407210 */ /* 0x000fe40007f5e0ff */
        /* <DEDUP_REMOVED lines=12> */
[----:B------:R-:W-:Y:S02]  /*267f0*/  IADD3.X R50, PT, PT, R10, R24, R7, P0, P1 ;  /* 0x000000180a327210 */ /* 0x000fe400007e2407 */
        /* <DEDUP_REMOVED lines=12> */
[----:B------:R-:W-:-:S02]  /*268c0*/  SHF.L.W.U32.HI R7, R31, 0xd, R10 ;  /* 0x0000000d1f077819 */ /* 0x000fc40000010e0a */
[C-C-:B------:R-:W-:Y:S02]  /*268d0*/  SHF.L.W.U32.HI R24, R10.reuse, 0x3, R31.reuse ;  /* 0x000000030a187819 */ /* 0x140fe40000010e1f */
[C-C-:B------:R-:W-:Y:S02]  /*268e0*/  SHF.R.U64 R85, R31.reuse, 0x6, R10.reuse ;  /* 0x000000061f557819 */ /* 0x140fe4000000120a */
[----:B------:R-:W-:Y:S02]  /*268f0*/  SHF.L.W.U32.HI R6, R10, 0xd, R31 ;  /* 0x0000000d0a067819 */ /* 0x000fe40000010e1f */
[--C-:B------:R-:W-:Y:S02]  /*26900*/  SHF.L.W.U32.HI R25, R31, 0x3, R10.reuse ;  /* 0x000000031f197819 */ /* 0x100fe40000010e0a */
[----:B------:R-:W-:Y:S02]  /*26910*/  SHF.R.U32.HI R72, RZ, 0x6, R10 ;  /* 0x00000006ff487819 */ /* 0x000fe4000001160a */
[----:B------:R-:W-:-:S02]  /*26920*/  IADD3.X R79, PT, PT, R44, R65, R79, P0, P1 ;  /* 0x000000412c4f7210 */ /* 0x000fc400007e244f */
[----:B------:R-:W-:Y:S02]  /*26930*/  IADD3.X R77, PT, PT, R51, R34, R77, P2, P3 ;  /* 0x00000022334d7210 */ /* 0x000fe400017e644d */
[----:B0-----:R-:W-:Y:S02]  /*26940*/  IADD3 R67, P0, P1, R53, UR4, R82 ;  /* 0x0000000435437c10 */ /* 0x001fe4000f91e052 */
[----:B------:R-:W-:Y:S02]  /*26950*/  LOP3.LUT R85, R85, R7, R24, 0x96, !PT ;  /* 0x0000000755557212 */ /* 0x000fe400078e9618 */
[----:B------:R-:W-:Y:S02]  /*26960*/  LOP3.LUT R72, R72, R6, R25, 0x96, !PT ;  /* 0x0000000648487212 */ /* 0x000fe400078e9619 */
[C-C-:B------:R-:W-:Y:S02]  /*26970*/  SHF.L.W.U32.HI R44, R31.reuse, 0x1f, R10.reuse ;  /* 0x0000001f1f2c7819 */ /* 0x140fe40000010e0a */
[----:B------:R-:W-:-:S02]  /*26980*/  SHF.L.W.U32.HI R7, R31, 0x18, R10 ;  /* 0x000000181f077819 */ /* 0x000fc40000010e0a */
[----:B------:R-:W-:Y:S02]  /*26990*/  SHF.R.U64 R6, R31, 0x7, R10 ;  /* 0x000000071f067819 */ /* 0x000fe4000000120a */
[----:B------:R-:W-:Y:S02]  /*269a0*/  IADD3.X R58, PT, PT, R60, UR5, R77, P0, P1 ;  /* 0x000000053c3a7c10 */ /* 0x000fe400087e244d */
[----:B------:R-:W-:Y:S02]  /*269b0*/  IADD3 R65, P1, PT, R67, R70, RZ ;  /* 0x0000004643417210 */ /* 0x000fe40007f3e0ff */
[----:B------:R-:W-:Y:S02]  /*269c0*/  LOP3.LUT R44, R6, R44, R7, 0x96, !PT ;  /* 0x0000002c062c7212 */ /* 0x000fe400078e9607 */
[----:B------:R-:W-:Y:S01]  /*269d0*/  IADD3 R7, P0, PT, R32, R73, RZ ;  /* 0x0000004920077210 */ /* 0x000fe20007f1e0ff */
[----:B------:R-:W-:Y:S01]  /*269e0*/  IMAD.X R68, R58, 0x1, R79, P1 ;  /* 0x000000013a447824 */ /* 0x000fe200008e064f */
[----:B------:R-:W-:-:S02]  /*269f0*/  SHF.L.W.U32.HI R34, R10, 0x1f, R31 ;  /* 0x0000001f0a227819 */ /* 0x000fc40000010e1f */
[----:B------:R-:W-:Y:S02]  /*26a00*/  SHF.L.W.U32.HI R25, R10, 0x18, R31 ;  /* 0x000000180a197819 */ /* 0x000fe40000010e1f */
[----:B------:R-:W-:Y:S01]  /*26a10*/  SHF.R.U32.HI R24, RZ, 0x7, R10 ;  /* 0x00000007ff187819 */ /* 0x000fe2000001160a */
[----:B------:R-:W-:Y:S01]  /*26a20*/  IMAD.X R32, R88, 0x1, R11, P0 ;  /* 0x0000000158207824 */ /* 0x000fe200000e060b */
[----:B------:R-:W-:Y:S02]  /*26a30*/  IADD3 R6, P1, PT, R52, R85, RZ ;  /* 0x0000005534067210 */ /* 0x000fe40007f3e0ff */
[----:B------:R-:W-:Y:S02]  /*26a40*/  LOP3.LUT R34, R24, R34, R25, 0x96, !PT ;  /* 0x0000002218227212 */ /* 0x000fe400078e9619 */
[----:B------:R-:W-:Y:S02]  /*26a50*/  IADD3 R51, P0, P2, R7, R48, R9 ;  /* 0x0000003007337210 */ /* 0x000fe40007a1e009 */
[----:B------:R-:W-:-:S02]  /*26a60*/  SHF.L.W.U32.HI R9, R65, 0x12, R68 ;  /* 0x0000001241097819 */ /* 0x000fc40000010e44 */
[----:B------:R-:W-:Y:S02]  /*26a70*/  SHF.L.W.U32.HI R48, R65, 0xe, R68 ;  /* 0x0000000e41307819 */ /* 0x000fe40000010e44 */
[----:B------:R-:W-:Y:S01]  /*26a80*/  SHF.L.W.U32.HI R25, R68, 0x17, R65 ;  /* 0x0000001744197819 */ /* 0x000fe20000010e41 */
[----:B------:R-:W-:Y:S01]  /*26a90*/  IMAD.X R11, R83, 0x1, R72, P1 ;  /* 0x00000001530b7824 */ /* 0x000fe200008e0648 */
        /* <DEDUP_REMOVED lines=13> */
[----:B------:R-:W-:Y:S02]  /*26b70*/  SHF.L.W.U32.HI R12, R79, 0x4, R70 ;  /* 0x000000044f0c7819 */ /* 0x000fe40000010e46 */
[C-C-:B------:R-:W-:Y:S02]  /*26b80*/  SHF.L.W.U32.HI R37, R70.reuse, 0x1e, R79.reuse ;  /* 0x0000001e46257819 */ /* 0x140fe40000010e4f */
[----:B------:R-:W-:-:S02]  /*26b90*/  SHF.L.W.U32.HI R14, R70, 0x19, R79 ;  /* 0x00000019460e7819 */ /* 0x000fc40000010e4f */
[----:B------:R-:W-:Y:S02]  /*26ba0*/  LOP3.LUT R48, R33, R57, R70, 0xe8, !PT ;  /* 0x0000003921307212 */ /* 0x000fe400078ee846 */
[----:B------:R-:W-:Y:S02]  /*26bb0*/  IADD3 R72, P2, P3, R73, R72, R81 ;  /* 0x0000004849487210 */ /* 0x000fe40007b5e051 */
[----:B------:R-:W-:Y:S02]  /*26bc0*/  LOP3.LUT R57, R69, R68, R63, 0xb8, !PT ;  /* 0x0000004445397212 */ /* 0x000fe400078eb83f */
[----:B------:R-:W-:Y:S02]  /*26bd0*/  LOP3.LUT R12, R14, R12, R37, 0x96, !PT ;  /* 0x0000000c0e0c7212 */ /* 0x000fe400078e9625 */
[----:B------:R-:W-:Y:S02]  /*26be0*/  IADD3 R59, P0, P1, R59, R77, R48 ;  /* 0x0000004d3b3b7210 */ /* 0x000fe4000791e030 */
[----:B------:R-:W-:-:S02]  /*26bf0*/  IADD3.X R57, PT, PT, R41, R57, R66, P2, P3 ;  /* 0x0000003929397210 */ /* 0x000fc400017e6442 */
[----:B------:R-:W-:Y:S02]  /*26c00*/  LOP3.LUT R14, R54, R84, R79, 0xe8, !PT ;  /* 0x00000054360e7212 */ /* 0x000fe400078ee84f */
[----:B------:R-:W-:Y:S02]  /*26c10*/  IADD3 R66, P2, P3, R31, UR6, R72 ;  /* 0x000000061f427c10 */ /* 0x000fe4000fb5e048 */
[C-C-:B------:R-:W-:Y:S02]  /*26c20*/  SHF.L.W.U32.HI R9, R7.reuse, 0xd, R32.reuse ;  /* 0x0000000d07097819 */ /* 0x140fe40000010e20 */
[----:B------:R-:W-:Y:S02]  /*26c30*/  SHF.L.W.U32.HI R4, R32, 0x3, R7 ;  /* 0x0000000320047819 */ /* 0x000fe40000010e07 */
[----:B------:R-:W-:Y:S02]  /*26c40*/  SHF.R.U64 R43, R7, 0x6, R32 ;  /* 0x00000006072b7819 */ /* 0x000fe40000001220 */
[----:B------:R-:W-:-:S02]  /*26c50*/  IADD3.X R14, PT, PT, R61, R12, R14, P0, P1 ;  /* 0x0000000c3d0e7210 */ /* 0x000fc400007e240e */
[----:B------:R-:W-:Y:S02]  /*26c60*/  SHF.L.W.U32.HI R48, R32, 0xd, R7 ;  /* 0x0000000d20307819 */ /* 0x000fe40000010e07 */
[--C-:B------:R-:W-:Y:S02]  /*26c70*/  SHF.L.W.U32.HI R37, R7, 0x3, R32.reuse ;  /* 0x0000000307257819 */ /* 0x100fe40000010e20 */
[----:B------:R-:W-:Y:S02]  /*26c80*/  SHF.R.U32.HI R73, RZ, 0x6, R32 ;  /* 0x00000006ff497819 */ /* 0x000fe40000011620 */
[----:B------:R-:W-:Y:S01]  /*26c90*/  IADD3.X R57, PT, PT, R10, UR7, R57, P2, P3 ;  /* 0x000000070a397c10 */ /* 0x000fe200097e6439 */
[----:B------:R-:W0:Y:S01]  /*26ca0*/  LDCU.128 UR4, c[0x3][0x50b0] ;  /* 0x00ca1600ff0477ac */ /* 0x000e220008000c00 */
[----:B------:R-:W-:Y:S02]  /*26cb0*/  IADD3 R72, P0, PT, R66, R59, RZ ;  /* 0x0000003b42487210 */ /* 0x000fe40007f1e0ff */
[----:B------:R-:W-:-:S02]  /*26cc0*/  LOP3.LUT R9, R43, R9, R4, 0x96, !PT ;  /* 0x000000092b097212 */ /* 0x000fc400078e9604 */
[C-C-:B------:R-:W-:Y:S02]  /*26cd0*/  SHF.L.W.U32.HI R4, R6.reuse, 0xd, R11.reuse ;  /* 0x0000000d06047819 */ /* 0x140fe40000010e0b */
[----:B------:R-:W-:Y:S02]  /*26ce0*/  SHF.L.W.U32.HI R41, R11, 0x3, R6 ;  /* 0x000000030b297819 */ /* 0x000fe40000010e06 */
[----:B------:R-:W-:Y:S02]  /*26cf0*/  SHF.R.U64 R43, R6, 0x6, R11 ;  /* 0x00000006062b7819 */ /* 0x000fe4000000120b */
[----:B------:R-:W-:Y:S01]  /*26d00*/  LOP3.LUT R48, R73, R48, R37, 0x96, !PT ;  /* 0x0000003049307212 */ /* 0x000fe200078e9625 */
[--C-:B------:R-:W-:Y:S01]  /*26d10*/  IMAD.X R73, R57, 0x1, R14.reuse, P0 ;  /* 0x0000000139497824 */ /* 0x100fe200000e060e */
[----:B------:R-:W-:Y:S02]  /*26d20*/  LOP3.LUT R4, R43, R4, R41, 0x96, !PT ;  /* 0x000000042b047212 */ /* 0x000fe400078e9629 */
        /* <DEDUP_REMOVED lines=9> */
[----:B------:R-:W-:Y:S02]  /*26dc0*/  SHF.L.W.U32.HI R81, R11, 0xd, R6 ;  /* 0x0000000d0b517819 */ /* 0x000fe40000010e06 */
[--C-:B------:R-:W-:Y:S02]  /*26dd0*/  SHF.L.W.U32.HI R12, R6, 0x3, R11.reuse ;  /* 0x00000003060c7819 */ /* 0x100fe40000010e0b */
[----:B------:R-:W-:Y:S02]  /*26de0*/  SHF.R.U32.HI R85, RZ, 0x6, R11 ;  /* 0x00000006ff557819 */ /* 0x000fe4000001160b */
[----:B------:R-:W-:-:S02]  /*26df0*/  LOP3.LUT R61, R61, R41, R84, 0x96, !PT ;  /* 0x000000293d3d7212 */ /* 0x000fc400078e9654 */
        /* <DEDUP_REMOVED lines=8> */
[----:B------:R-:W-:Y:S02]  /*26e80*/  IADD3 R82, P2, P3, R82, R41, R80 ;  /* 0x0000002952527210 */ /* 0x000fe40007b5e050 */
[----:B------:R-:W-:Y:S02]  /*26e90*/  IADD3 R77, P0, P1, R62, R61, R77 ;  /* 0x0000003d3e4d7210 */ /* 0x000fe4000791e04d */
[----:B------:R-:W-:Y:S02]  /*26ea0*/  LOP3.LUT R80, R79, R54, R14, 0xe8, !PT ;  /* 0x000000364f507212 */ /* 0x000fe400078ee80e */
[----:B------:R-:W-:-:S02]  /*26eb0*/  LOP3.LUT R37, R37, R12, R33, 0x96, !PT ;  /* 0x0000000c25257212 */ /* 0x000fc400078e9621 */
[----:B------:R-:W-:Y:S02]  /*26ec0*/  LOP3.LUT R54, R63, R73, R68, 0xb8, !PT ;  /* 0x000000493f367212 */ /* 0x000fe400078eb844 */
[----:B------:R-:W-:Y:S02]  /*26ed0*/  IADD3.X R80, PT, PT, R55, R43, R80, P0, P1 ;  /* 0x0000002b37507210 */ /* 0x000fe400007e2450 */
[C-C-:B------:R-:W-:Y:S02]  /*26ee0*/  SHF.L.W.U32.HI R33, R32.reuse, 0x1f, R7.reuse ;  /* 0x0000001f20217819 */ /* 0x140fe40000010e07 */
[----:B------:R-:W-:Y:S02]  /*26ef0*/  SHF.L.W.U32.HI R12, R32, 0x18, R7 ;  /* 0x00000018200c7819 */ /* 0x000fe40000010e07 */
[----:B------:R-:W-:Y:S02]  /*26f00*/  SHF.R.U32.HI R83, RZ, 0x7, R32 ;  /* 0x00000007ff537819 */ /* 0x000fe40000011620 */
[----:B------:R-:W-:-:S02]  /*26f10*/  IADD3.X R55, PT, PT, R37, R54, R69, P2, P3 ;  /* 0x0000003625377210 */ /* 0x000fc400017e6445 */
[C-C-:B------:R-:W-:Y:S02]  /*26f20*/  SHF.L.W.U32.HI R41, R7.reuse, 0x1f, R32.reuse ;  /* 0x0000001f07297819 */ /* 0x140fe40000010e20 */
[C-C-:B------:R-:W-:Y:S02]  /*26f30*/  SHF.L.W.U32.HI R62, R7.reuse, 0x18, R32.reuse ;  /* 0x00000018073e7819 */ /* 0x140fe40000010e20 */
[C---:B------:R-:W-:Y:S02]  /*26f40*/  SHF.R.U64 R61, R7.reuse, 0x7, R32 ;  /* 0x00000007073d7819 */ /* 0x040fe40000001220 */
[----:B0-----:R-:W-:Y:S02]  /*26f50*/  IADD3 R69, P0, P1, R7, UR4, R82 ;  /* 0x0000000407457c10 */ /* 0x001fe4000f91e052 */
[----:B------:R-:W-:Y:S02]  /*26f60*/  LOP3.LUT R33, R83, R33, R12, 0x96, !PT ;  /* 0x0000002153217212 */ /* 0x000fe400078e960c */
[----:B------:R-:W-:-:S02]  /*26f70*/  LOP3.LUT R41, R61, R41, R62, 0x96, !PT ;  /* 0x000000293d297212 */ /* 0x000fc400078e963e */
[----:B------:R-:W-:Y:S02]  /*26f80*/  IADD3.X R12, PT, PT, R32, UR5, R55, P0, P1 ;  /* 0x00000005200c7c10 */ /* 0x000fe400087e2437 */
[C-C-:B------:R-:W-:Y:S02]  /*26f90*/  SHF.L.W.U32.HI R43, R6.reuse, 0x1f, R11.reuse ;  /* 0x0000001f062b7819 */ /* 0x140fe40000010e0b */
[C-C-:B------:R-:W-:Y:S02]  /*26fa0*/  SHF.L.W.U32.HI R62, R6.reuse, 0x18, R11.reuse ;  /* 0x00000018063e7819 */ /* 0x140fe40000010e0b */
[----:B------:R-:W-:Y:S02]  /*26fb0*/  SHF.R.U64 R83, R6, 0x7, R11 ;  /* 0x0000000706537819 */ /* 0x000fe4000000120b */
[----:B------:R-:W-:Y:S02]  /*26fc0*/  IADD3 R61, P1, PT, R69, R77, RZ ;  /* 0x0000004d453d7210 */ /* 0x000fe40007f3e0ff */
[----:B------:R-:W-:-:S02]  /*26fd0*/  IADD3 R18, P0, PT, R18, R9, RZ ;  /* 0x0000000912127210 */ /* 0x000fc40007f1e0ff */
        /* <DEDUP_REMOVED lines=19> */
[----:B------:R-:W-:Y:S02]  /*27110*/  LOP3.LUT R81, R65, R61, R72, 0xb8, !PT ;  /* 0x0000003d41517212 */ /* 0x000fe400078eb848 */
[----:B------:R-:W-:-:S02]  /*27120*/  SHF.L.W.U32.HI R28, R62, 0x12, R61 ;  /* 0x000000123e1c7819 */ /* 0x000fc40000010e3d */
[----:B------:R-:W-:Y:S02]  /*27130*/  SHF.L.W.U32.HI R75, R62, 0xe, R61 ;  /* 0x0000000e3e4b7819 */ /* 0x000fe40000010e3d */
[----:B------:R-:W-:Y:S02]  /*27140*/  SHF.L.W.U32.HI R42, R61, 0x17, R62 ;  /* 0x000000173d2a7819 */ /* 0x000fe40000010e3e */
[----:B------:R-:W-:Y:S02]  /*27150*/  IADD3.X R49, PT, PT, R9, R49, R36, P1, P3 ;  /* 0x0000003109317210 */ /* 0x000fe40000fe6424 */
[----:B------:R-:W-:Y:S02]  /*27160*/  LOP3.LUT R76, R17, R15, R16, 0x96, !PT ;  /* 0x0000000f114c7212 */ /* 0x000fe400078e9610 */
[----:B------:R-:W-:Y:S02]  /*27170*/  IADD3 R81, P2, P3, R48, R81, R64 ;  /* 0x0000005130517210 */ /* 0x000fe40007b5e040 */
[----:B------:R-:W-:-:S02]  /*27180*/  LOP3.LUT R75, R42, R28, R75, 0x96, !PT ;  /* 0x0000001c2a4b7212 */ /* 0x000fc400078e964b */
        /* <DEDUP_REMOVED lines=10> */
[----:B------:R-:W-:Y:S02]  /*27230*/  IADD3 R15, P0, P1, R56, R76, R83 ;  /* 0x0000004c380f7210 */ /* 0x000fe4000791e053 */
[----:B------:R-:W-:-:S02]  /*27240*/  IADD3.X R36, PT, PT, R75, R42, R63, P2, P3 ;  /* 0x0000002a4b247210 */ /* 0x000fc400017e643f */
[----:B------:R-:W-:Y:S02]  /*27250*/  SHF.L.W.U32.HI R16, R19, 0xd, R18 ;  /* 0x0000000d13107819 */ /* 0x000fe40000010e12 */
[--C-:B------:R-:W-:Y:S02]  /*27260*/  SHF.L.W.U32.HI R63, R18, 0x3, R19.reuse ;  /* 0x00000003123f7819 */ /* 0x100fe40000010e13 */
[----:B------:R-:W-:Y:S02]  /*27270*/  SHF.R.U32.HI R56, RZ, 0x6, R19 ;  /* 0x00000006ff387819 */ /* 0x000fe40000011613 */
[C-C-:B------:R-:W-:Y:S02]  /*27280*/  SHF.L.W.U32.HI R28, R4.reuse, 0xd, R9.reuse ;  /* 0x0000000d041c7819 */ /* 0x140fe40000010e09 */
[----:B------:R-:W-:Y:S02]  /*27290*/  SHF.L.W.U32.HI R75, R9, 0x3, R4 ;  /* 0x00000003094b7819 */ /* 0x000fe40000010e04 */
[----:B------:R-:W-:-:S02]  /*272a0*/  SHF.R.U64 R42, R4, 0x6, R9 ;  /* 0x00000006042a7819 */ /* 0x000fc40000001209 */
[----:B------:R-:W-:Y:S02]  /*272b0*/  LOP3.LUT R84, R14, R79, R80, 0xe8, !PT ;  /* 0x0000004f0e547212 */ /* 0x000fe400078ee850 */
[----:B------:R-:W-:Y:S02]  /*272c0*/  IADD3 R70, P2, P3, R6, UR6, R81 ;  /* 0x0000000606467c10 */ /* 0x000fe4000fb5e051 */
        /* <DEDUP_REMOVED lines=8> */
[----:B------:R-:W-:Y:S02]  /*27350*/  SHF.L.W.U32.HI R83, R84, 0x1e, R15 ;  /* 0x0000001e54537819 */ /* 0x000fe40000010e0f */
[C-C-:B------:R-:W-:Y:S02]  /*27360*/  SHF.L.W.U32.HI R64, R75.reuse, 0x12, R76.reuse ;  /* 0x000000124b407819 */ /* 0x140fe40000010e4c */
[----:B------:R-:W-:Y:S02]  /*27370*/  SHF.L.W.U32.HI R85, R75, 0xe, R76 ;  /* 0x0000000e4b557819 */ /* 0x000fe40000010e4c */
        /* <DEDUP_REMOVED lines=38> */
[C-C-:B------:R-:W-:Y:S02]  /*275e0*/  SHF.L.W.U32.HI R36, R9.reuse, 0x1f, R4.reuse ;  /* 0x0000001f09247819 */ /* 0x140fe40000010e04 */
[----:B------:R-:W-:Y:S02]  /*275f0*/  SHF.L.W.U32.HI R5, R9, 0x18, R4 ;  /* 0x0000001809057819 */ /* 0x000fe40000010e04 */
[----:B------:R-:W-:Y:S02]  /*27600*/  SHF.R.U32.HI R56, RZ, 0x7, R9 ;  /* 0x00000007ff387819 */ /* 0x000fe40000011609 */
[----:B------:R-:W-:Y:S01]  /*27610*/  LOP3.LUT R48, R14, R48, R59, 0x96, !PT ;  /* 0x000000300e307212 */ /* 0x000fe200078e963b */
[----:B------:R-:W-:Y:S01]  /*27620*/  IMAD.X R59, R58, 0x1, R67, P1 ;  /* 0x000000013a3b7824 */ /* 0x000fe200008e0643 */
[----:B------:R-:W-:Y:S02]  /*27630*/  IADD3 R17, P0, PT, R74, R17, RZ ;  /* 0x000000114a117210 */ /* 0x000fe40007f1e0ff */
[----:B------:R-:W-:-:S02]  /*27640*/  LOP3.LUT R36, R56, R36, R5, 0x96, !PT ;  /* 0x0000002438247212 */ /* 0x000fc400078e9605 */
[----:B------:R-:W-:Y:S01]  /*27650*/  IADD3 R5, P1, PT, R39, R16, RZ ;  /* 0x0000001027057210 */ /* 0x000fe20007f3e0ff */
[----:B------:R-:W-:Y:S01]  /*27660*/  IMAD.X R16, R30, 0x1, R79, P0 ;  /* 0x000000011e107824 */ /* 0x000fe200000e064f */
[----:B------:R-:W-:Y:S02]  /*27670*/  IADD3 R47, P0, P2, R17, R47, R78 ;  /* 0x0000002f112f7210 */ /* 0x000fe40007a1e04e */
[C-C-:B------:R-:W-:Y:S02]  /*27680*/  SHF.L.W.U32.HI R30, R64.reuse, 0x12, R59.reuse ;  /* 0x00000012401e7819 */ /* 0x140fe40000010e3b */
[----:B------:R-:W-:Y:S02]  /*27690*/  SHF.L.W.U32.HI R39, R64, 0xe, R59 ;  /* 0x0000000e40277819 */ /* 0x000fe40000010e3b */
[----:B------:R-:W-:Y:S01]  /*276a0*/  SHF.L.W.U32.HI R68, R59, 0x17, R64 ;  /* 0x000000173b447819 */ /* 0x000fe20000010e40 */
[----:B------:R-:W-:Y:S01]  /*276b0*/  IMAD.X R14, R38, 0x1, R81, P1 ;  /* 0x00000001260e7824 */ /* 0x000fe200008e0651 */
[----:B------:R-:W-:-:S02]  /*276c0*/  IADD3.X R56, PT, PT, R16, R45, R23, P0, P2 ;  /* 0x0000002d10387210 */ /* 0x000fc400007e4417 */
[----:B------:R-:W-:Y:S02]  /*276d0*/  LOP3.LUT R68, R68, R30, R39, 0x96, !PT ;  /* 0x0000001e44447212 */ /* 0x000fe400078e9627 */
[----:B------:R-:W-:Y:S02]  /*276e0*/  IADD3 R46, P1, P3, R5, R46, R22 ;  /* 0x0000002e052e7210 */ /* 0x000fe40007b3e016 */
        /* <DEDUP_REMOVED lines=61> */
[----:B------:R-:W-:Y:S02]  /*27ac0*/  IADD3 R68, P2, P3, R74, R68, R61 ;  /* 0x000000444a447210 */ /* 0x000fe40007b5e03d */
[C-C-:B------:R-:W-:Y:S02]  /*27ad0*/  SHF.L.W.U32.HI R30, R16.reuse, 0x1f, R17.reuse ;  /* 0x0000001f101e7819 */ /* 0x140fe40000010e11 */
[----:B------:R-:W-:Y:S02]  /*27ae0*/  SHF.L.W.U32.HI R15, R16, 0x18, R17 ;  /* 0x00000018100f7819 */ /* 0x000fe40000010e11 */
[----:B------:R-:W-:Y:S02]  /*27af0*/  SHF.R.U32.HI R74, RZ, 0x7, R16 ;  /* 0x00000007ff4a7819 */ /* 0x000fe40000011610 */
[----:B------:R-:W-:-:S02]  /*27b00*/  LOP3.LUT R45, R67, R84, R78, 0xe8, !PT ;  /* 0x00000054432d7212 */ /* 0x000fc400078ee84e */
[----:B------:R-:W-:Y:S02]  /*27b10*/  LOP3.LUT R57, R76, R73, R59, 0xb8, !PT ;  /* 0x000000494c397212 */ /* 0x000fe400078eb83b */
[----:B------:R-:W-:Y:S02]  /*27b20*/  LOP3.LUT R30, R74, R30, R15, 0x96, !PT ;  /* 0x0000001e4a1e7212 */ /* 0x000fe400078e960f */
[C-C-:B------:R-:W-:Y:S02]  /*27b30*/  SHF.L.W.U32.HI R39, R17.reuse, 0x1f, R16.reuse ;  /* 0x0000001f11277819 */ /* 0x140fe40000010e10 */
[C-C-:B------:R-:W-:Y:S02]  /*27b40*/  SHF.L.W.U32.HI R22, R17.reuse, 0x18, R16.reuse ;  /* 0x0000001811167819 */ /* 0x140fe40000010e10 */
[----:B------:R-:W-:Y:S02]  /*27b50*/  SHF.R.U64 R61, R17, 0x7, R16 ;  /* 0x00000007113d7819 */ /* 0x000fe40000001210 */
[----:B------:R-:W-:-:S02]  /*27b60*/  IADD3.X R74, PT, PT, R12, R86, R45, P0, P1 ;  /* 0x000000560c4a7210 */ /* 0x000fc400007e242d */
        /* <DEDUP_REMOVED lines=8> */
[----:B------:R-:W-:Y:S02]  /*27bf0*/  IADD3 R26, P0, PT, R26, R27, RZ ;  /* 0x0000001b1a1a7210 */ /* 0x000fe40007f1e0ff */
[----:B------:R-:W-:Y:S01]  /*27c00*/  LOP3.LUT R45, R62, R45, R12, 0x96, !PT ;  /* 0x0000002d3e2d7212 */ /* 0x000fe200078e960c */
[----:B------:R-:W-:Y:S01]  /*27c10*/  IMAD.X R62, R22, 0x1, R74, P1 ;  /* 0x00000001163e7824 */ /* 0x000fe200008e064a */
[----:B------:R-:W-:Y:S01]  /*27c20*/  SHF.L.W.U32.HI R38, R14, 0x1f, R5 ;  /* 0x0000001f0e267819 */ /* 0x000fe20000010e05 */
[----:B------:R-:W-:Y:S01]  /*27c30*/  IMAD.X R27, R50, 0x1, R79, P0 ;  /* 0x00000001321b7824 */ /* 0x000fe200000e064f */
[----:B------:R-:W-:-:S02]  /*27c40*/  SHF.L.W.U32.HI R15, R14, 0x18, R5 ;  /* 0x000000180e0f7819 */ /* 0x000fc40000010e05 */
[----:B------:R-:W-:Y:S02]  /*27c50*/  SHF.R.U32.HI R83, RZ, 0x7, R14 ;  /* 0x00000007ff537819 */ /* 0x000fe4000001160e */
[----:B------:R-:W-:Y:S02]  /*27c60*/  IADD3 R12, P1, PT, R51, R80, RZ ;  /* 0x00000050330c7210 */ /* 0x000fe40007f3e0ff */
[----:B------:R-:W-:Y:S02]  /*27c70*/  IADD3 R57, P0, P2, R26, R29, R13 ;  /* 0x0000001d1a397210 */ /* 0x000fe40007a1e00d */
[C-C-:B------:R-:W-:Y:S02]  /*27c80*/  SHF.L.W.U32.HI R13, R61.reuse, 0x12, R62.reuse ;  /* 0x000000123d0d7819 */ /* 0x140fe40000010e3e */
[----:B------:R-:W-:Y:S02]  /*27c90*/  SHF.L.W.U32.HI R50, R61, 0xe, R62 ;  /* 0x0000000e3d327819 */ /* 0x000fe40000010e3e */
[----:B------:R-:W-:-:S02]  /*27ca0*/  SHF.L.W.U32.HI R29, R62, 0x17, R61 ;  /* 0x000000173e1d7819 */ /* 0x000fc40000010e3d */
[----:B------:R-:W-:Y:S01]  /*27cb0*/  LOP3.LUT R38, R83, R38, R15, 0x96, !PT ;  /* 0x0000002653267212 */ /* 0x000fe200078e960f */
[----:B------:R-:W-:Y:S01]  /*27cc0*/  IMAD.X R15, R52, 0x1, R81, P1 ;  /* 0x00000001340f7824 */ /* 0x000fe200008e0651 */
[----:B------:R-:W-:Y:S02]  /*27cd0*/  IADD3 R44, P1, P3, R12, R44, R53 ;  /* 0x0000002c0c2c7210 */ /* 0x000fe40007b3e035 */
[----:B------:R-:W-:Y:S02]  /*27ce0*/  IADD3.X R52, PT, PT, R27, R35, R8, P0, P2 ;  /* 0x000000231b347210 */ /* 0x000fe400007e4408 */
        /* <DEDUP_REMOVED lines=11> */
[----:B------:R-:W-:Y:S02]  /*27da0*/  LOP3.LUT R79, R51, R35, R50, 0x96, !PT ;  /* 0x00000023334f7212 */ /* 0x000fe400078e9632 */
        /* <DEDUP_REMOVED lines=15> */
[----:B------:R-:W-:Y:S01]  /*27ea0*/  IADD3.X R60, PT, PT, R14, UR7, R35, P2, P3 ;  /* 0x000000070e3c7c10 */ /* 0x000fe200097e6423 */
[----:B------:R-:W0:Y:S01]  /*27eb0*/  LDCU.128 UR4, c[0x3][0x50e0] ;  /* 0x00ca1c00ff0477ac */ /* 0x000e220008000c00 */
[----:B------:R-:W-:Y:S02]  /*27ec0*/  IADD3 R75, P0, PT, R67, R80, RZ ;  /* 0x00000050434b7210 */ /* 0x000fe40007f1e0ff */
[----:B------:R-:W-:Y:S02]  /*27ed0*/  SHF.L.W.U32.HI R82, R27, 0xd, R26 ;  /* 0x0000000d1b527819 */ /* 0x000fe40000010e1a */
[--C-:B------:R-:W-:Y:S02]  /*27ee0*/  SHF.L.W.U32.HI R29, R26, 0x3, R27.reuse ;  /* 0x000000031a1d7819 */ /* 0x100fe40000010e1b */
[----:B------:R-:W-:Y:S02]  /*27ef0*/  SHF.R.U32.HI R70, RZ, 0x6, R27 ;  /* 0x00000006ff467819 */ /* 0x000fe4000001161b */
[----:B------:R-:W-:-:S02]  /*27f00*/  SHF.L.W.U32.HI R53, R12, 0xd, R15 ;  /* 0x0000000d0c357819 */ /* 0x000fc40000010e0f */
[----:B------:R-:W-:Y:S02]  /*27f10*/  SHF.L.W.U32.HI R8, R15, 0x3, R12 ;  /* 0x000000030f087819 */ /* 0x000fe40000010e0c */
[----:B------:R-:W-:Y:S01]  /*27f20*/  SHF.R.U64 R51, R12, 0x6, R15 ;  /* 0x000000060c337819 */ /* 0x000fe2000000120f */
[----:B------:R-:W-:Y:S01]  /*27f30*/  IMAD.X R76, R60, 0x1, R79, P0 ;  /* 0x000000013c4c7824 */ /* 0x000fe200000e064f */
[----:B------:R-:W-:Y:S02]  /*27f40*/  LOP3.LUT R82, R70, R82, R29, 0x96, !PT ;  /* 0x0000005246527212 */ /* 0x000fe400078e961d */
[----:B------:R-:W-:Y:S02]  /*27f50*/  LOP3.LUT R53, R51, R53, R8, 0x96, !PT ;  /* 0x0000003533357212 */ /* 0x000fe400078e9608 */
[----:B------:R-:W-:Y:S02]  /*27f60*/  SHF.L.W.U32.HI R84, R15, 0xd, R12 ;  /* 0x0000000d0f547819 */ /* 0x000fe40000010e0c */
        /* <DEDUP_REMOVED lines=30> */
[----:B------:R-:W-:-:S02]  /*28150*/  SHF.L.W.U32.HI R29, R27, 0x1f, R26 ;  /* 0x0000001f1b1d7819 */ /* 0x000fc40000010e1a */
[----:B------:R-:W-:Y:S02]  /*28160*/  SHF.L.W.U32.HI R8, R27, 0x18, R26 ;  /* 0x000000181b087819 */ /* 0x000fe40000010e1a */
[----:B------:R-:W-:Y:S02]  /*28170*/  SHF.R.U32.HI R81, RZ, 0x7, R27 ;  /* 0x00000007ff517819 */ /* 0x000fe4000001161b */
[----:B------:R-:W-:Y:S02]  /*28180*/  IADD3.X R58, PT, PT, R51, R64, R59, P2, P3 ;  /* 0x00000040333a7210 */ /* 0x000fe400017e643b */
[----:B0-----:R-:W-:Y:S02]  /*28190*/  IADD3 R70, P0, P1, R26, UR4, R63 ;  /* 0x000000041a467c10 */ /* 0x001fe4000f91e03f */
[----:B------:R-:W-:Y:S02]  /*281a0*/  LOP3.LUT R29, R81, R29, R8, 0x96, !PT ;  /* 0x0000001d511d7212 */ /* 0x000fe400078e9608 */
[----:B------:R-:W-:-:S02]  /*281b0*/  IADD3.X R58, PT, PT, R27, UR5, R58, P0, P1 ;  /* 0x000000051b3a7c10 */ /* 0x000fc400087e243a */
[C-C-:B------:R-:W-:Y:S02]  /*281c0*/  SHF.L.W.U32.HI R35, R15.reuse, 0x1f, R12.reuse ;  /* 0x0000001f0f237819 */ /* 0x140fe40000010e0c */
[----:B------:R-:W-:Y:S02]  /*281d0*/  SHF.L.W.U32.HI R8, R15, 0x18, R12 ;  /* 0x000000180f087819 */ /* 0x000fe40000010e0c */
[--C-:B------:R-:W-:Y:S02]  /*281e0*/  SHF.R.U32.HI R63, RZ, 0x7, R15.reuse ;  /* 0x00000007ff3f7819 */ /* 0x100fe4000001160f */
[----:B------:R-:W-:Y:S02]  /*281f0*/  IADD3 R64, P1, PT, R70, R77, RZ ;  /* 0x0000004d46407210 */ /* 0x000fe40007f3e0ff */
[----:B------:R-:W-:Y:S02]  /*28200*/  IADD3 R24, P0, PT, R24, R13, RZ ;  /* 0x0000000d18187210 */ /* 0x000fe40007f1e0ff */
[----:B------:R-:W-:Y:S01]  /*28210*/  LOP3.LUT R35, R63, R35, R8, 0x96, !PT ;  /* 0x000000233f237212 */ /* 0x000fe200078e9608 */
[----:B------:R-:W-:Y:S01]  /*28220*/  IMAD.X R63, R58, 0x1, R78, P1 ;  /* 0x000000013a3f7824 */ /* 0x000fe200008e064e */
[----:B------:R-:W-:Y:S01]  /*28230*/  IADD3 R8, P1, PT, R54, R53, RZ ;  /* 0x0000003536087210 */ /* 0x000fe20007f3e0ff */
[----:B------:R-:W-:Y:S01]  /*28240*/  IMAD.X R25, R25, 0x1, R82, P0 ;  /* 0x0000000119197824 */ /* 0x000fe200000e0652 */
[----:B------:R-:W-:-:S02]  /*28250*/  SHF.L.W.U32.HI R51, R12, 0x1f, R15 ;  /* 0x0000001f0c337819 */ /* 0x000fc40000010e0f */
[C-C-:B------:R-:W-:Y:S02]  /*28260*/  SHF.L.W.U32.HI R86, R12.reuse, 0x18, R15.reuse ;  /* 0x000000180c567819 */ /* 0x140fe40000010e0f */
[----:B------:R-:W-:Y:S02]  /*28270*/  SHF.R.U64 R59, R12, 0x7, R15 ;  /* 0x000000070c3b7819 */ /* 0x000fe4000000120f */
        /* <DEDUP_REMOVED lines=31> */
[----:B------:R-:W-:Y:S02]  /*28470*/  IADD3.X R32, PT, PT, R65, R72, R73, P2, P3 ;  /* 0x0000004841207210 */ /* 0x000fe400017e6449 */
        /* <DEDUP_REMOVED lines=40> */
[----:B------:R-:W-:Y:S02]  /*28700*/  SHF.L.W.U32.HI R32, R25, 0x18, R24 ;  /* 0x0000001819207819 */ /* 0x000fe40000010e18 */
[----:B------:R-:W-:-:S02]  /*28710*/  SHF.R.U32.HI R74, RZ, 0x7, R25 ;  /* 0x00000007ff4a7819 */ /* 0x000fc40000011619 */
[C-C-:B------:R-:W-:Y:S02]  /*28720*/  SHF.L.W.U32.HI R33, R24.reuse, 0x1f, R25.reuse ;  /* 0x0000001f18217819 */ /* 0x140fe40000010e19 */
[C-C-:B------:R-:W-:Y:S02]  /*28730*/  SHF.L.W.U32.HI R68, R24.reuse, 0x18, R25.reuse ;  /* 0x0000001818447819 */ /* 0x140fe40000010e19 */
        /* <DEDUP_REMOVED lines=16> */
[----:B------:R-:W-:-:S03]  /*28840*/  IADD3 R7, P1, PT, R47, R84, RZ ;  /* 0x000000542f077210 */ /* 0x000fc60007f3e0ff */
[----:B------:R-:W-:Y:S01]  /*28850*/  IMAD.X R22, R49, 0x1, R10, P0 ;  /* 0x0000000131167824 */ /* 0x000fe200000e060a */
[----:B------:R-:W-:Y:S02]  /*28860*/  IADD3 R49, P0, P2, R23, R42, R6 ;  /* 0x0000002a17317210 */ /* 0x000fe40007a1e006 */
[C-C-:B------:R-:W-:Y:S02]  /*28870*/  SHF.L.W.U32.HI R6, R65.reuse, 0x12, R62.reuse ;  /* 0x0000001241067819 */ /* 0x140fe40000010e3e */
[----:B------:R-:W-:Y:S02]  /*28880*/  SHF.L.W.U32.HI R47, R65, 0xe, R62 ;  /* 0x0000000e412f7819 */ /* 0x000fe40000010e3e */
[----:B------:R-:W-:Y:S01]  /*28890*/  SHF.L.W.U32.HI R40, R62, 0x17, R65 ;  /* 0x000000173e287819 */ /* 0x000fe20000010e41 */
[----:B------:R-:W-:Y:S01]  /*288a0*/  IMAD.X R10, R56, 0x1, R55, P1 ;  /* 0x00000001380a7824 */ /* 0x000fe200008e0637 */
[C-C-:B------:R-:W-:Y:S02]  /*288b0*/  SHF.L.W.U32.HI R32, R13.reuse, 0x1f, R8.reuse ;  /* 0x0000001f0d207819 */ /* 0x140fe40000010e08 */
[----:B------:R-:W-:-:S02]  /*288c0*/  SHF.L.W.U32.HI R79, R13, 0x18, R8 ;  /* 0x000000180d4f7819 */ /* 0x000fc40000010e08 */
[----:B------:R-:W-:Y:S02]  /*288d0*/  SHF.R.U32.HI R80, RZ, 0x7, R13 ;  /* 0x00000007ff507819 */ /* 0x000fe4000001160d */
        /* <DEDUP_REMOVED lines=11> */
[----:B------:R-:W-:Y:S02]  /*28990*/  IADD3.X R36, PT, PT, R10, R36, R19, P1, P3 ;  /* 0x000000240a247210 */ /* 0x000fe40000fe6413 */
[----:B------:R-:W-:Y:S02]  /*289a0*/  LOP3.LUT R79, R18, R6, R11, 0x96, !PT ;  /* 0x00000006124f7212 */ /* 0x000fe400078e960b */
[----:B------:R-:W-:Y:S02]  /*289b0*/  LOP3.LUT R40, R40, R28, R47, 0x96, !PT ;  /* 0x0000001c28287212 */ /* 0x000fe400078e962f */
[----:B------:R-:W-:Y:S02]  /*289c0*/  LOP3.LUT R80, R82, R77, R73, 0xe8, !PT ;  /* 0x0000004d52507212 */ /* 0x000fe400078ee849 */
[----:B------:R-:W-:Y:S02]  /*289d0*/  IADD3 R75, P2, P3, R56, R42, R75 ;  /* 0x0000002a384b7210 */ /* 0x000fe40007b5e04b */
[----:B------:R-:W-:-:S02]  /*289e0*/  SHF.L.W.U32.HI R11, R74, 0x4, R73 ;  /* 0x000000044a0b7819 */ /* 0x000fc40000010e49 */
[C-C-:B------:R-:W-:Y:S02]  /*289f0*/  SHF.L.W.U32.HI R18, R73.reuse, 0x1e, R74.reuse ;  /* 0x0000001e49127819 */ /* 0x140fe40000010e4a */
[----:B------:R-:W-:Y:S02]  /*28a00*/  SHF.L.W.U32.HI R28, R73, 0x19, R74 ;  /* 0x00000019491c7819 */ /* 0x000fe40000010e4a */
[----:B------:R-:W-:Y:S02]  /*28a10*/  LOP3.LUT R47, R63, R62, R69, 0xb8, !PT ;  /* 0x0000003e3f2f7212 */ /* 0x000fe400078eb845 */
[----:B------:R-:W-:Y:S02]  /*28a20*/  IADD3 R80, P0, P1, R67, R79, R80 ;  /* 0x0000004f43507210 */ /* 0x000fe4000791e050 */
[----:B------:R-:W-:Y:S02]  /*28a30*/  LOP3.LUT R28, R28, R11, R18, 0x96, !PT ;  /* 0x0000000b1c1c7212 */ /* 0x000fe400078e9612 */
[----:B------:R-:W-:-:S02]  /*28a40*/  IADD3.X R76, PT, PT, R40, R47, R76, P2, P3 ;  /* 0x0000002f284c7210 */ /* 0x000fc400017e644c */
[----:B------:R-:W-:Y:S02]  /*28a50*/  LOP3.LUT R79, R81, R78, R74, 0xe8, !PT ;  /* 0x0000004e514f7212 */ /* 0x000fe400078ee84a */
[----:B------:R-:W-:Y:S02]  /*28a60*/  IADD3 R67, P2, P3, R8, UR6, R75 ;  /* 0x0000000608437c10 */ /* 0x000fe4000fb5e04b */
[C-C-:B------:R-:W-:Y:S02]  /*28a70*/  SHF.L.W.U32.HI R19, R23.reuse, 0xd, R22.reuse ;  /* 0x0000000d17137819 */ /* 0x140fe40000010e16 */
[----:B------:R-:W-:Y:S02]  /*28a80*/  SHF.L.W.U32.HI R6, R22, 0x3, R23 ;  /* 0x0000000316067819 */ /* 0x000fe40000010e17 */
[----:B------:R-:W-:Y:S02]  /*28a90*/  SHF.R.U64 R42, R23, 0x6, R22 ;  /* 0x00000006172a7819 */ /* 0x000fe40000001216 */
[----:B------:R-:W-:-:S02]  /*28aa0*/  IADD3.X R79, PT, PT, R60, R28, R79, P0, P1 ;  /* 0x0000001c3c4f7210 */ /* 0x000fc400007e244f */
[----:B------:R-:W-:Y:S01]  /*28ab0*/  IADD3.X R60, PT, PT, R13, UR7, R76, P2, P3 ;  /* 0x000000070d3c7c10 */ /* 0x000fe200097e644c */
[----:B------:R-:W0:Y:S01]  /*28ac0*/  LDCU.128 UR4, c[0x3][0x5100] ;  /* 0x00ca2000ff0477ac */ /* 0x000e220008000c00 */
[----:B------:R-:W-:Y:S02]  /*28ad0*/  IADD3 R75, P0, PT, R67, R80, RZ ;  /* 0x00000050434b7210 */ /* 0x000fe40007f1e0ff */
[----:B------:R-:W-:Y:S02]  /*28ae0*/  LOP3.LUT R19, R42, R19, R6, 0x96, !PT ;  /* 0x000000132a137212 */ /* 0x000fe400078e9606 */
[----:B------:R-:W-:Y:S02]  /*28af0*/  SHF.L.W.U32.HI R18, R22, 0xd, R23 ;  /* 0x0000000d16127819 */ /* 0x000fe40000010e17 */
[--C-:B------:R-:W-:Y:S02]  /*28b00*/  SHF.L.W.U32.HI R11, R23, 0x3, R22.reuse ;  /* 0x00000003170b7819 */ /* 0x100fe40000010e16 */
[----:B------:R-:W-:Y:S01]  /*28b10*/  SHF.R.U32.HI R42, RZ, 0x6, R22 ;  /* 0x00000006ff2a7819 */ /* 0x000fe20000011616 */
[----:B------:R-:W-:Y:S01]  /*28b20*/  IMAD.X R76, R60, 0x1, R79, P0 ;  /* 0x000000013c4c7824 */ /* 0x000fe200000e064f */
[----:B------:R-:W-:-:S02]  /*28b30*/  SHF.L.W.U32.HI R6, R7, 0xd, R10 ;  /* 0x0000000d07067819 */ /* 0x000fc40000010e0a */
[----:B------:R-:W-:Y:S02]  /*28b40*/  SHF.L.W.U32.HI R47, R10, 0x3, R7 ;  /* 0x000000030a2f7819 */ /* 0x000fe40000010e07 */
[----:B------:R-:W-:Y:S02]  /*28b50*/  SHF.R.U64 R40, R7, 0x6, R10 ;  /* 0x0000000607287819 */ /* 0x000fe4000000120a */
[----:B------:R-:W-:Y:S02]  /*28b60*/  LOP3.LUT R18, R42, R18, R11, 0x96, !PT ;  /* 0x000000122a127212 */ /* 0x000fe400078e960b */
[----:B------:R-:W-:Y:S02]  /*28b70*/  LOP3.LUT R6, R40, R6, R47, 0x96, !PT ;  /* 0x0000000628067212 */ /* 0x000fe400078e962f */
[----:B------:R-:W-:Y:S02]  /*28b80*/  SHF.L.W.U32.HI R42, R80, 0x4, R79 ;  /* 0x00000004502a7819 */ /* 0x000fe40000010e4f */
[----:B------:R-:W-:-:S02]  /*28b90*/  SHF.L.W.U32.HI R77, R79, 0x1e, R80 ;  /* 0x0000001e4f4d7819 */ /* 0x000fc40000010e50 */
[----:B------:R-:W-:Y:S02]  /*28ba0*/  SHF.L.W.U32.HI R78, R79, 0x19, R80 ;  /* 0x000000194f4e7819 */ /* 0x000fe40000010e50 */
[----:B------:R-:W-:Y:S02]  /*28bb0*/  SHF.L.W.U32.HI R11, R10, 0xd, R7 ;  /* 0x0000000d0a0b7819 */ /* 0x000fe40000010e07 */
[--C-:B------:R-:W-:Y:S02]  /*28bc0*/  SHF.L.W.U32.HI R28, R7, 0x3, R10.reuse ;  /* 0x00000003071c7819 */ /* 0x100fe40000010e0a */
[----:B------:R-:W-:Y:S02]  /*28bd0*/  SHF.R.U32.HI R86, RZ, 0x6, R10 ;  /* 0x00000006ff567819 */ /* 0x000fe4000001160a */
        /* <DEDUP_REMOVED lines=21> */
[C-C-:B------:R-:W-:Y:S02]  /*28d30*/  SHF.L.W.U32.HI R42, R23.reuse, 0x1f, R22.reuse ;  /* 0x0000001f172a7819 */ /* 0x140fe40000010e16 */
[C-C-:B------:R-:W-:Y:S02]  /*28d40*/  SHF.L.W.U32.HI R83, R23.reuse, 0x18, R22.reuse ;  /* 0x0000001817537819 */ /* 0x140fe40000010e16 */
[C---:B------:R-:W-:Y:S02]  /*28d50*/  SHF.R.U64 R64, R23.reuse, 0x7, R22 ;  /* 0x0000000717407819 */ /* 0x040fe40000001216 */
[----:B------:R-:W-:Y:S02]  /*28d60*/  IADD3.X R81, PT, PT, R56, R40, R63, P2, P3 ;  /* 0x0000002838517210 */ /* 0x000fe400017e643f */
[----:B0-----:R-:W-:-:S02]  /*28d70*/  IADD3 R70, P0, P1, R23, UR4, R70 ;  /* 0x0000000417467c10 */ /* 0x001fc4000f91e046 */
[C-C-:B------:R-:W-:Y:S02]  /*28d80*/  SHF.L.W.U32.HI R28, R22.reuse, 0x1f, R23.reuse ;  /* 0x0000001f161c7819 */ /* 0x140fe40000010e17 */
[----:B------:R-:W-:Y:S02]  /*28d90*/  SHF.L.W.U32.HI R47, R22, 0x18, R23 ;  /* 0x00000018162f7819 */ /* 0x000fe40000010e17 */
[----:B------:R-:W-:Y:S02]  /*28da0*/  SHF.R.U32.HI R82, RZ, 0x7, R22 ;  /* 0x00000007ff527819 */ /* 0x000fe40000011616 */
[----:B------:R-:W-:Y:S02]  /*28db0*/  LOP3.LUT R42, R64, R42, R83, 0x96, !PT ;  /* 0x0000002a402a7212 */ /* 0x000fe400078e9653 */
[----:B------:R-:W-:Y:S02]  /*28dc0*/  IADD3.X R58, PT, PT, R22, UR5, R81, P0, P1 ;  /* 0x00000005163a7c10 */ /* 0x000fe400087e2451 */
[----:B------:R-:W-:-:S02]  /*28dd0*/  SHF.L.W.U32.HI R40, R10, 0x1f, R7 ;  /* 0x0000001f0a287819 */ /* 0x000fc40000010e07 */
[----:B------:R-:W-:Y:S02]  /*28de0*/  SHF.L.W.U32.HI R63, R10, 0x18, R7 ;  /* 0x000000180a3f7819 */ /* 0x000fe40000010e07 */
[--C-:B------:R-:W-:Y:S02]  /*28df0*/  SHF.R.U32.HI R83, RZ, 0x7, R10.reuse ;  /* 0x00000007ff537819 */ /* 0x100fe4000001160a */
[----:B------:R-:W-:Y:S02]  /*28e00*/  IADD3 R64, P1, PT, R70, R77, RZ ;  /* 0x0000004d46407210 */ /* 0x000fe40007f3e0ff */
[----:B------:R-:W-:Y:S02]  /*28e10*/  LOP3.LUT R28, R82, R28, R47, 0x96, !PT ;  /* 0x0000001c521c7212 */ /* 0x000fe400078e962f */
[----:B------:R-:W-:Y:S02]  /*28e20*/  IADD3 R19, P0, PT, R46, R19, RZ ;  /* 0x000000132e137210 */ /* 0x000fe40007f1e0ff */
[----:B------:R-:W-:-:S02]  /*28e30*/  SHF.L.W.U32.HI R47, R7, 0x1f, R10 ;  /* 0x0000001f072f7819 */ /* 0x000fc40000010e0a */
[C-C-:B------:R-:W-:Y:S02]  /*28e40*/  SHF.L.W.U32.HI R56, R7.reuse, 0x18, R10.reuse ;  /* 0x0000001807387819 */ /* 0x140fe40000010e0a */
[----:B------:R-:W-:Y:S02]  /*28e50*/  SHF.R.U64 R82, R7, 0x7, R10 ;  /* 0x0000000707527819 */ /* 0x000fe4000000120a */
[----:B------:R-:W-:Y:S01]  /*28e60*/  LOP3.LUT R40, R83, R40, R63, 0x96, !PT ;  /* 0x0000002853287212 */ /* 0x000fe200078e963f */
[----:B------:R-:W-:Y:S01]  /*28e70*/  IMAD.X R63, R58, 0x1, R78, P1 ;  /* 0x000000013a3f7824 */ /* 0x000fe200008e064e */
[----:B------:R-:W-:Y:S01]  /*28e80*/  LOP3.LUT R47, R82, R47, R56, 0x96, !PT ;  /* 0x0000002f522f7212 */ /* 0x000fe200078e9638 */
[----:B------:R-:W-:Y:S01]  /*28e90*/  IMAD.X R18, R71, 0x1, R18, P0 ;  /* 0x0000000147127824 */ /* 0x000fe200000e0612 */
[----:B------:R-:W-:Y:S02]  /*28ea0*/  IADD3 R6, P1, PT, R57, R6, RZ ;  /* 0x0000000639067210 */ /* 0x000fe40007f3e0ff */
        /* <DEDUP_REMOVED lines=25> */
[----:B------:R-:W-:-:S02]  /*29040*/  IADD3 R82, P0, P1, R66, R82, R73 ;  /* 0x0000005242527210 */ /* 0x000fc4000791e049 */
[----:B------:R-:W-:Y:S02]  /*29050*/  IADD3.X R71, PT, PT, R39, R46, R69, P2, P3 ;  /* 0x0000002e27477210 */ /* 0x000fe400017e6445 */
[----:B------:R-:W-:Y:S02]  /*29060*/  LOP3.LUT R74, R79, R74, R78, 0xe8, !PT ;  /* 0x0000004a4f4a7212 */ /* 0x000fe400078ee84e */
[----:B------:R-:W-:Y:S02]  /*29070*/  IADD3 R69, P2, P3, R7, UR6, R72 ;  /* 0x0000000607457c10 */ /* 0x000fe4000fb5e048 */
[C-C-:B------:R-:W-:Y:S02]  /*29080*/  SHF.L.W.U32.HI R9, R19.reuse, 0xd, R18.reuse ;  /* 0x0000000d13097819 */ /* 0x140fe40000010e12 */
[----:B------:R-:W-:Y:S02]  /*29090*/  SHF.L.W.U32.HI R4, R18, 0x3, R19 ;  /* 0x0000000312047819 */ /* 0x000fe40000010e13 */
[----:B------:R-:W-:-:S02]  /*290a0*/  SHF.R.U64 R52, R19, 0x6, R18 ;  /* 0x0000000613347819 */ /* 0x000fc40000001212 */
[----:B------:R-:W-:Y:S02]  /*290b0*/  IADD3.X R81, PT, PT, R59, R30, R74, P0, P1 ;  /* 0x0000001e3b517210 */ /* 0x000fe400007e244a */
[----:B------:R-:W-:Y:S01]  /*290c0*/  IADD3.X R59, PT, PT, R10, UR7, R71, P2, P3 ;  /* 0x000000070a3b7c10 */ /* 0x000fe200097e6447 */
[----:B------:R-:W0:Y:S01]  /*290d0*/  LDCU.128 UR4, c[0x3][0x5110] ;  /* 0x00ca2200ff0477ac */ /* 0x000e220008000c00 */
[----:B------:R-:W-:Y:S02]  /*290e0*/  IADD3 R72, P0, PT, R69, R82, RZ ;  /* 0x0000005245487210 */ /* 0x000fe40007f1e0ff */
[----:B------:R-:W-:Y:S02]  /*290f0*/  LOP3.LUT R9, R52, R9, R4, 0x96, !PT ;  /* 0x0000000934097212 */ /* 0x000fe400078e9604 */
[----:B------:R-:W-:Y:S02]  /*29100*/  SHF.L.W.U32.HI R17, R18, 0xd, R19 ;  /* 0x0000000d12117819 */ /* 0x000fe40000010e13 */
[----:B------:R-:W-:-:S02]  /*29110*/  SHF.L.W.U32.HI R4, R19, 0x3, R18 ;  /* 0x0000000313047819 */ /* 0x000fc40000010e12 */
[----:B------:R-:W-:Y:S01]  /*29120*/  SHF.R.U32.HI R52, RZ, 0x6, R18 ;  /* 0x00000006ff347819 */ /* 0x000fe20000011612 */
[----:B------:R-:W-:Y:S01]  /*29130*/  IMAD.X R71, R59, 0x1, R81, P0 ;  /* 0x000000013b477824 */ /* 0x000fe200000e0651 */
[C-C-:B------:R-:W-:Y:S02]  /*29140*/  SHF.L.W.U32.HI R16, R6.reuse, 0xd, R11.reuse ;  /* 0x0000000d06107819 */ /* 0x140fe40000010e0b */
[----:B------:R-:W-:Y:S02]  /*29150*/  SHF.L.W.U32.HI R39, R11, 0x3, R6 ;  /* 0x000000030b277819 */ /* 0x000fe40000010e06 */
[----:B------:R-:W-:Y:S02]  /*29160*/  SHF.R.U64 R46, R6, 0x6, R11 ;  /* 0x00000006062e7819 */ /* 0x000fe4000000120b */
[----:B------:R-:W-:Y:S02]  /*29170*/  LOP3.LUT R17, R52, R17, R4, 0x96, !PT ;  /* 0x0000001134117212 */ /* 0x000fe400078e9604 */
[----:B------:R-:W-:-:S02]  /*29180*/  LOP3.LUT R4, R46, R16, R39, 0x96, !PT ;  /* 0x000000102e047212 */ /* 0x000fc400078e9627 */
        /* <DEDUP_REMOVED lines=35> */
[----:B------:R-:W-:-:S02]  /*293c0*/  SHF.L.W.U32.HI R52, R6, 0x1f, R11 ;  /* 0x0000001f06347819 */ /* 0x000fc40000010e0b */
[C-C-:B------:R-:W-:Y:S02]  /*293d0*/  SHF.L.W.U32.HI R79, R6.reuse, 0x18, R11.reuse ;  /* 0x00000018064f7819 */ /* 0x140fe40000010e0b */
[----:B------:R-:W-:Y:S02]  /*293e0*/  SHF.R.U64 R16, R6, 0x7, R11 ;  /* 0x0000000706107819 */ /* 0x000fe4000000120b */
[----:B------:R-:W-:Y:S02]  /*293f0*/  LOP3.LUT R46, R66, R46, R65, 0x96, !PT ;  /* 0x0000002e422e7212 */ /* 0x000fe400078e9641 */
[----:B------:R-:W-:Y:S02]  /*29400*/  LOP3.LUT R30, R80, R30, R39, 0x96, !PT ;  /* 0x0000001e501e7212 */ /* 0x000fe400078e9627 */
[----:B------:R-:W-:Y:S02]  /*29410*/  IADD3.X R61, PT, PT, R18, UR5, R61, P0, P1 ;  /* 0x00000005123d7c10 */ /* 0x000fe400087e243d */
[----:B------:R-:W-:-:S02]  /*29420*/  SHF.L.W.U32.HI R39, R11, 0x1f, R6 ;  /* 0x0000001f0b277819 */ /* 0x000fc40000010e06 */
[----:B------:R-:W-:Y:S02]  /*29430*/  SHF.L.W.U32.HI R62, R11, 0x18, R6 ;  /* 0x000000180b3e7819 */ /* 0x000fe40000010e06 */
[----:B------:R-:W-:Y:S02]  /*29440*/  SHF.R.U32.HI R66, RZ, 0x7, R11 ;  /* 0x00000007ff427819 */ /* 0x000fe4000001160b */
[----:B------:R-:W-:Y:S02]  /*29450*/  IADD3 R65, P1, PT, R68, R73, RZ ;  /* 0x0000004944417210 */ /* 0x000fe40007f3e0ff */
[----:B------:R-:W-:Y:S02]  /*29460*/  LOP3.LUT R52, R16, R52, R79, 0x96, !PT ;  /* 0x0000003410347212 */ /* 0x000fe400078e964f */
[----:B------:R-:W-:Y:S02]  /*29470*/  IADD3 R16, P0, PT, R44, R9, RZ ;  /* 0x000000092c107210 */ /* 0x000fe40007f1e0ff */
[----:B------:R-:W-:Y:S01]  /*29480*/  LOP3.LUT R39, R66, R39, R62, 0x96, !PT ;  /* 0x0000002742277212 */ /* 0x000fe200078e963e */
[----:B------:R-:W-:Y:S01]  /*29490*/  IMAD.X R66, R61, 0x1, R74, P1 ;  /* 0x000000013d427824 */ /* 0x000fe200008e064a */
        /* <DEDUP_REMOVED lines=20> */
[----:B------:R-:W-:Y:S02]  /*295e0*/  LOP3.LUT R80, R82, R77, R73, 0xe8, !PT ;  /* 0x0000004d52507212 */ /* 0x000fe400078ee849 */
[----:B------:R-:W-:-:S02]  /*295f0*/  IADD3 R75, P2, P3, R62, R50, R75 ;  /* 0x000000323e4b7210 */ /* 0x000fc40007b5e04b */
[----:B------:R-:W-:Y:S02]  /*29600*/  SHF.L.W.U32.HI R26, R74, 0x4, R73 ;  /* 0x000000044a1a7819 */ /* 0x000fe40000010e49 */
[C-C-:B------:R-:W-:Y:S02]  /*29610*/  SHF.L.W.U32.HI R27, R73.reuse, 0x1e, R74.reuse ;  /* 0x0000001e491b7819 */ /* 0x140fe40000010e4a */
[----:B------:R-:W-:Y:S02]  /*29620*/  SHF.L.W.U32.HI R29, R73, 0x19, R74 ;  /* 0x00000019491d7819 */ /* 0x000fe40000010e4a */
[----:B------:R-:W-:Y:S02]  /*29630*/  LOP3.LUT R77, R63, R66, R71, 0xb8, !PT ;  /* 0x000000423f4d7212 */ /* 0x000fe400078eb847 */
[----:B------:R-:W-:Y:S02]  /*29640*/  IADD3 R80, P0, P1, R67, R79, R80 ;  /* 0x0000004f43507210 */ /* 0x000fe4000791e050 */
[----:B------:R-:W-:-:S02]  /*29650*/  LOP3.LUT R29, R29, R26, R27, 0x96, !PT ;  /* 0x0000001a1d1d7212 */ /* 0x000fc400078e961b */
        /* <DEDUP_REMOVED lines=16> */
[----:B------:R-:W-:Y:S02]  /*29760*/  SHF.L.W.U32.HI R27, R4, 0x3, R9 ;  /* 0x00000003041b7819 */ /* 0x000fe40000010e09 */
[----:B------:R-:W-:Y:S02]  /*29770*/  SHF.R.U64 R34, R9, 0x6, R4 ;  /* 0x0000000609227819 */ /* 0x000fe40000001204 */
[----:B------:R-:W-:Y:S02]  /*29780*/  LOP3.LUT R26, R44, R26, R5, 0x96, !PT ;  /* 0x0000001a2c1a7212 */ /* 0x000fe400078e9605 */
        /* <DEDUP_REMOVED lines=24> */
[----:B------:R-:W-:-:S02]  /*29910*/  SHF.L.W.U32.HI R29, R17, 0x1f, R16 ;  /* 0x0000001f111d7819 */ /* 0x000fc40000010e10 */
[----:B------:R-:W-:Y:S02]  /*29920*/  SHF.L.W.U32.HI R34, R17, 0x18, R16 ;  /* 0x0000001811227819 */ /* 0x000fe40000010e10 */
[----:B------:R-:W-:Y:S02]  /*29930*/  SHF.R.U32.HI R70, RZ, 0x7, R17 ;  /* 0x00000007ff467819 */ /* 0x000fe40000011611 */
[----:B------:R-:W-:Y:S02]  /*29940*/  LOP3.LUT R81, R74, R81, R79, 0xe8, !PT ;  /* 0x000000514a517212 */ /* 0x000fe400078ee84f */
[----:B------:R-:W-:Y:S02]  /*29950*/  IADD3 R83, P2, P3, R78, R83, R64 ;  /* 0x000000534e537210 */ /* 0x000fe40007b5e040 */
[----:B------:R-:W-:Y:S02]  /*29960*/  LOP3.LUT R60, R71, R76, R66, 0xb8, !PT ;  /* 0x0000004c473c7212 */ /* 0x000fe400078eb842 */
        /* <DEDUP_REMOVED lines=8> */
[C-C-:B------:R-:W-:Y:S02]  /*299f0*/  SHF.L.W.U32.HI R27, R9.reuse, 0x18, R4.reuse ;  /* 0x00000018091b7819 */ /* 0x140fe40000010e04 */
[----:B------:R-:W-:Y:S02]  /*29a00*/  SHF.R.U64 R58, R9, 0x7, R4 ;  /* 0x00000007093a7819 */ /* 0x000fe40000001204 */
        /* <DEDUP_REMOVED lines=90> */
[C-C-:B------:R-:W-:Y:S02]  /*29fb0*/  SHF.L.W.U32.HI R31, R26.reuse, 0x1f, R27.reuse ;  /* 0x0000001f1a1f7819 */ /* 0x140fe40000010e1b */
[----:B------:R-:W-:Y:S02]  /*29fc0*/  SHF.L.W.U32.HI R12, R26, 0x18, R27 ;  /* 0x000000181a0c7819 */ /* 0x000fe40000010e1b */
[----:B------:R-:W-:Y:S02]  /*29fd0*/  SHF.R.U32.HI R80, RZ, 0x7, R26 ;  /* 0x00000007ff507819 */ /* 0x000fe4000001161a */
[----:B------:R-:W-:-:S02]  /*29fe0*/  LOP3.LUT R37, R65, R37, R24, 0x96, !PT ;  /* 0x0000002541257212 */ /* 0x000fc400078e9618 */
[----:B------:R-:W-:Y:S02]  /*29ff0*/  IADD3.X R61, PT, PT, R26, UR5, R61, P0, P1 ;  /* 0x000000051a3d7c10 */ /* 0x000fe400087e243d */
[C-C-:B------:R-:W-:Y:S02]  /*2a000*/  SHF.L.W.U32.HI R43, R5.reuse, 0x1f, R14.reuse ;  /* 0x0000001f052b7819 */ /* 0x140fe40000010e0e */
[C-C-:B------:R-:W-:Y:S02]  /*2a010*/  SHF.L.W.U32.HI R24, R5.reuse, 0x18, R14.reuse ;  /* 0x0000001805187819 */ /* 0x140fe40000010e0e */
[----:B------:R-:W-:Y:S02]  /*2a020*/  SHF.R.U64 R66, R5, 0x7, R14 ;  /* 0x0000000705427819 */ /* 0x000fe4000000120e */
[----:B------:R-:W-:Y:S02]  /*2a030*/  IADD3 R65, P1, PT, R68, R73, RZ ;  /* 0x0000004944417210 */ /* 0x000fe40007f3e0ff */
[----:B------:R-:W-:-:S02]  /*2a040*/  LOP3.LUT R31, R80, R31, R12, 0x96, !PT ;  /* 0x0000001f501f7212 */ /* 0x000fc400078e960c */
        /* <DEDUP_REMOVED lines=14> */
[----:B------:R-:W-:Y:S02]  /*2a130*/  IADD3.X R56, PT, PT, R24, R28, R13, P0, P2 ;  /* 0x0000001c18387210 */ /* 0x000fe400007e440d */
[----:B------:R-:W-:-:S02]  /*2a140*/  LOP3.LUT R79, R36, R8, R79, 0x96, !PT ;  /* 0x00000008244f7212 */ /* 0x000fc400078e964f */
[----:B------:R-:W-:Y:S02]  /*2a150*/  IADD3 R47, P1, P3, R12, R47, R23 ;  /* 0x0000002f0c2f7210 */ /* 0x000fe40007b3e017 */
[C-C-:B------:R-:W-:Y:S02]  /*2a160*/  SHF.L.W.U32.HI R28, R66.reuse, 0x12, R65.reuse ;  /* 0x00000012421c7819 */ /* 0x140fe40000010e41 */
[----:B------:R-:W-:Y:S02]  /*2a170*/  SHF.L.W.U32.HI R57, R66, 0xe, R65 ;  /* 0x0000000e42397819 */ /* 0x000fe40000010e41 */
[----:B------:R-:W-:Y:S02]  /*2a180*/  SHF.L.W.U32.HI R36, R65, 0x17, R66 ;  /* 0x0000001741247819 */ /* 0x000fe40000010e42 */
[----:B------:R-:W-:Y:S02]  /*2a190*/  SHF.L.W.U32.HI R8, R73, 0x4, R74 ;  /* 0x0000000449087819 */ /* 0x000fe40000010e4a */
        /* <DEDUP_REMOVED lines=10> */
[----:B------:R-:W-:Y:S02]  /*2a240*/  LOP3.LUT R75, R63, R66, R71, 0xb8, !PT ;  /* 0x000000423f4b7212 */ /* 0x000fe400078eb847 */
[----:B------:R-:W-:Y:S02]  /*2a250*/  SHF.L.W.U32.HI R8, R74, 0x4, R73 ;  /* 0x000000044a087819 */ /* 0x000fe40000010e49 */
[----:B------:R-:W-:-:S02]  /*2a260*/  SHF.L.W.U32.HI R23, R73, 0x1e, R74 ;  /* 0x0000001e49177819 */ /* 0x000fc40000010e4a */
[----:B------:R-:W-:Y:S02]  /*2a270*/  SHF.L.W.U32.HI R28, R73, 0x19, R74 ;  /* 0x00000019491c7819 */ /* 0x000fe40000010e4a */
[----:B------:R-:W-:Y:S02]  /*2a280*/  LOP3.LUT R80, R82, R77, R73, 0xe8, !PT ;  /* 0x0000004d52507212 */ /* 0x000fe400078ee849 */
[----:B------:R-:W-:Y:S02]  /*2a290*/  LOP3.LUT R22, R42, R22, R13, 0x96, !PT ;  /* 0x000000162a167212 */ /* 0x000fe400078e960d */
[----:B------:R-:W-:Y:S02]  /*2a2a0*/  IADD3.X R75, PT, PT, R57, R75, R76, P2, P3 ;  /* 0x0000004b394b7210 */ /* 0x000fe400017e644c */
[----:B------:R-:W-:Y:S02]  /*2a2b0*/  LOP3.LUT R42, R28, R8, R23, 0x96, !PT ;  /* 0x000000081c2a7212 */ /* 0x000fe400078e9617 */
[----:B------:R-:W-:-:S02]  /*2a2c0*/  IADD3 R80, P0, P1, R67, R81, R80 ;  /* 0x0000005143507210 */ /* 0x000fc4000791e050 */
[----:B------:R-:W-:Y:S02]  /*2a2d0*/  LOP3.LUT R57, R55, R78, R74, 0xe8, !PT ;  /* 0x0000004e37397212 */ /* 0x000fe400078ee84a */
[----:B------:R-:W-:Y:S02]  /*2a2e0*/  IADD3 R67, P2, P3, R5, UR6, R36 ;  /* 0x0000000605437c10 */ /* 0x000fe4000fb5e024 */
[----:B------:R-:W-:Y:S02]  /*2a2f0*/  IADD3.X R57, PT, PT, R62, R42, R57, P0, P1 ;  /* 0x0000002a3e397210 */ /* 0x000fe400007e2439 */
[----:B------:R-:W-:Y:S02]  /*2a300*/  SHF.L.W.U32.HI R23, R24, 0xd, R25 ;  /* 0x0000000d18177819 */ /* 0x000fe40000010e19 */
[--C-:B------:R-:W-:Y:S02]  /*2a310*/  SHF.L.W.U32.HI R8, R25, 0x3, R24.reuse ;  /* 0x0000000319087819 */ /* 0x100fe40000010e18 */
[----:B------:R-:W-:-:S02]  /*2a320*/  SHF.R.U32.HI R77, RZ, 0x6, R24 ;  /* 0x00000006ff4d7819 */ /* 0x000fc40000011618 */
[----:B------:R-:W-:Y:S01]  /*2a330*/  IADD3.X R62, PT, PT, R14, UR7, R75, P2, P3 ;  /* 0x000000070e3e7c10 */ /* 0x000fe200097e644b */
[----:B------:R-:W0:Y:S01]  /*2a340*/  LDCU.128 UR4, c[0x3][0x5140] ;  /* 0x00ca2800ff0477ac */ /* 0x000e220008000c00 */
[C-C-:B------:R-:W-:Y:S02]  /*2a350*/  SHF.L.W.U32.HI R13, R12.reuse, 0xd, R15.reuse ;  /* 0x0000000d0c0d7819 */ /* 0x140fe40000010e0f */
[----:B------:R-:W-:Y:S02]  /*2a360*/  SHF.L.W.U32.HI R28, R15, 0x3, R12 ;  /* 0x000000030f1c7819 */ /* 0x000fe40000010e0c */
[----:B------:R-:W-:Y:S02]  /*2a370*/  SHF.R.U64 R76, R12, 0x6, R15 ;  /* 0x000000060c4c7819 */ /* 0x000fe4000000120f */
[----:B------:R-:W-:Y:S02]  /*2a380*/  IADD3 R75, P0, PT, R67, R80, RZ ;  /* 0x00000050434b7210 */ /* 0x000fe40007f1e0ff */
[----:B------:R-:W-:-:S02]  /*2a390*/  LOP3.LUT R23, R77, R23, R8, 0x96, !PT ;  /* 0x000000174d177212 */ /* 0x000fc400078e9608 */
[----:B------:R-:W-:Y:S01]  /*2a3a0*/  LOP3.LUT R8, R76, R13, R28, 0x96, !PT ;  /* 0x0000000d4c087212 */ /* 0x000fe200078e961c */
[--C-:B------:R-:W-:Y:S01]  /*2a3b0*/  IMAD.X R76, R62, 0x1, R57.reuse, P0 ;  /* 0x000000013e4c7824 */ /* 0x100fe200000e0639 */
        /* <DEDUP_REMOVED lines=25> */
[C-C-:B------:R-:W-:Y:S02]  /*2a550*/  SHF.L.W.U32.HI R81, R25.reuse, 0x18, R24.reuse ;  /* 0x0000001819517819 */ /* 0x140fe40000010e18 */
[----:B------:R-:W-:Y:S02]  /*2a560*/  SHF.R.U64 R64, R25, 0x7, R24 ;  /* 0x0000000719407819 */ /* 0x000fe40000001218 */
        /* <DEDUP_REMOVED lines=8> */
[----:B0-----:R-:W-:Y:S02]  /*2a5f0*/  IADD3 R70, P0, P1, R25, UR4, R70 ;  /* 0x0000000419467c10 */ /* 0x001fe4000f91e046 */
        /* <DEDUP_REMOVED lines=9> */
[----:B------:R-:W-:Y:S01]  /*2a690*/  IADD3 R8, P1, PT, R53, R8, RZ ;  /* 0x0000000835087210 */ /* 0x000fe20007f3e0ff */
[----:B------:R-:W-:Y:S01]  /*2a6a0*/  IMAD.X R23, R38, 0x1, R23, P0 ;  /* 0x0000000126177824 */ /* 0x000fe200000e0617 */
[----:B------:R-:W-:Y:S02]  /*2a6b0*/  IADD3 R53, P0, P2, R22, R46, R7 ;  /* 0x0000002e16357210 */ /* 0x000fe40007a1e007 */
[----:B------:R-:W-:-:S02]  /*2a6c0*/  SHF.L.W.U32.HI R7, R64, 0x12, R63 ;  /* 0x0000001240077819 */ /* 0x000fc40000010e3f */
[----:B------:R-:W-:Y:S02]  /*2a6d0*/  SHF.L.W.U32.HI R38, R64, 0xe, R63 ;  /* 0x0000000e40267819 */ /* 0x000fe40000010e3f */
[----:B------:R-:W-:Y:S01]  /*2a6e0*/  SHF.L.W.U32.HI R45, R63, 0x17, R64 ;  /* 0x000000173f2d7819 */ /* 0x000fe20000010e40 */
[----:B------:R-:W-:Y:S01]  /*2a6f0*/  IMAD.X R13, R54, 0x1, R13, P1 ;  /* 0x00000001360d7824 */ /* 0x000fe200008e060d */
[C-C-:B------:R-:W-:Y:S02]  /*2a700*/  SHF.L.W.U32.HI R42, R12.reuse, 0x1f, R15.reuse ;  /* 0x0000001f0c2a7819 */ /* 0x140fe40000010e0f */
[C-C-:B------:R-:W-:Y:S02]  /*2a710*/  SHF.L.W.U32.HI R79, R12.reuse, 0x18, R15.reuse ;  /* 0x000000180c4f7819 */ /* 0x140fe40000010e0f */
[----:B------:R-:W-:Y:S02]  /*2a720*/  SHF.R.U64 R82, R12, 0x7, R15 ;  /* 0x000000070c527819 */ /* 0x000fe4000000120f */
        /* <DEDUP_REMOVED lines=11> */
[----:B------:R-:W-:Y:S02]  /*2a7e0*/  IADD3.X R39, PT, PT, R13, R39, R18, P1, P3 ;  /* 0x000000270d277210 */ /* 0x000fe40000fe6412 */
[----:B------:R-:W-:-:S02]  /*2a7f0*/  LOP3.LUT R83, R19, R7, R10, 0x96, !PT ;  /* 0x0000000713537212 */ /* 0x000fc400078e960a */
[----:B------:R-:W-:Y:S02]  /*2a800*/  LOP3.LUT R81, R38, R30, R45, 0x96, !PT ;  /* 0x0000001e26517212 */ /* 0x000fe400078e962d */
[--C-:B------:R-:W-:Y:S02]  /*2a810*/  SHF.L.W.U32.HI R18, R78, 0x4, R77.reuse ;  /* 0x000000044e127819 */ /* 0x100fe40000010e4d */
[C-C-:B------:R-:W-:Y:S02]  /*2a820*/  SHF.L.W.U32.HI R19, R77.reuse, 0x1e, R78.reuse ;  /* 0x0000001e4d137819 */ /* 0x140fe40000010e4e */
[----:B------:R-:W-:Y:S02]  /*2a830*/  SHF.L.W.U32.HI R30, R77, 0x19, R78 ;  /* 0x000000194d1e7819 */ /* 0x000fe40000010e4e */
[----:B------:R-:W-:Y:S02]  /*2a840*/  IADD3 R45, P2, P3, R46, R79, R72 ;  /* 0x0000004f2e2d7210 */ /* 0x000fe40007b5e048 */
[----:B------:R-:W-:-:S02]  /*2a850*/  LOP3.LUT R82, R80, R73, R77, 0xe8, !PT ;  /* 0x0000004950527212 */ /* 0x000fc400078ee84d */
[----:B------:R-:W-:Y:S02]  /*2a860*/  LOP3.LUT R38, R66, R63, R76, 0xb8, !PT ;  /* 0x0000003f42267212 */ /* 0x000fe400078eb84c */
[----:B------:R-:W-:Y:S02]  /*2a870*/  LOP3.LUT R79, R30, R18, R19, 0x96, !PT ;  /* 0x000000121e4f7212 */ /* 0x000fe400078e9613 */
[----:B------:R-:W-:Y:S02]  /*2a880*/  IADD3 R82, P0, P1, R69, R83, R82 ;  /* 0x0000005345527210 */ /* 0x000fe4000791e052 */
[----:B------:R-:W-:Y:S02]  /*2a890*/  IADD3.X R30, PT, PT, R81, R38, R71, P2, P3 ;  /* 0x00000026511e7210 */ /* 0x000fe400017e6447 */
        /* <DEDUP_REMOVED lines=10> */
[----:B------:R-:W-:Y:S01]  /*2a940*/  SHF.L.W.U32.HI R18, R23, 0xd, R22 ;  /* 0x0000000d17127819 */ /* 0x000fe20000010e16 */
[----:B------:R-:W-:Y:S01]  /*2a950*/  IMAD.X R71, R59, 0x1, R79, P0 ;  /* 0x000000013b477824 */ /* 0x000fe200000e064f */
[--C-:B------:R-:W-:Y:S02]  /*2a960*/  SHF.L.W.U32.HI R7, R22, 0x3, R23.reuse ;  /* 0x0000000316077819 */ /* 0x100fe40000010e17 */
[----:B------:R-:W-:Y:S02]  /*2a970*/  SHF.R.U32.HI R46, RZ, 0x6, R23 ;  /* 0x00000006ff2e7819 */ /* 0x000fe40000011617 */
[----:B------:R-:W-:Y:S02]  /*2a980*/  SHF.L.W.U32.HI R84, R8, 0xd, R13 ;  /* 0x0000000d08547819 */ /* 0x000fe40000010e0d */
[----:B------:R-:W-:-:S02]  /*2a990*/  SHF.L.W.U32.HI R19, R13, 0x3, R8 ;  /* 0x000000030d137819 */ /* 0x000fc40000010e08 */
[----:B------:R-:W-:Y:S02]  /*2a9a0*/  SHF.R.U64 R38, R8, 0x6, R13 ;  /* 0x0000000608267819 */ /* 0x000fe4000000120d */
[----:B------:R-:W-:Y:S02]  /*2a9b0*/  LOP3.LUT R18, R46, R18, R7, 0x96, !PT ;  /* 0x000000122e127212 */ /* 0x000fe400078e9607 */
[----:B------:R-:W-:Y:S02]  /*2a9c0*/  LOP3.LUT R84, R38, R84, R19, 0x96, !PT ;  /* 0x0000005426547212 */ /* 0x000fe400078e9613 */
[----:B------:R-:W-:Y:S02]  /*2a9d0*/  SHF.L.W.U32.HI R81, R13, 0xd, R8 ;  /* 0x0000000d0d517819 */ /* 0x000fe40000010e08 */
[--C-:B------:R-:W-:Y:S02]  /*2a9e0*/  SHF.L.W.U32.HI R30, R8, 0x3, R13.reuse ;  /* 0x00000003081e7819 */ /* 0x100fe40000010e0d */
[----:B------:R-:W-:-:S02]  /*2a9f0*/  SHF.R.U32.HI R86, RZ, 0x6, R13 ;  /* 0x00000006ff567819 */ /* 0x000fc4000001160d */
        /* <DEDUP_REMOVED lines=18> */
[----:B------:R-:W-:Y:S02]  /*2ab20*/  IADD3 R73, P0, P1, R68, R46, R73 ;  /* 0x0000002e44497210 */ /* 0x000fe4000791e049 */
[----:B------:R-:W-:Y:S02]  /*2ab30*/  IADD3 R65, P2, P3, R74, R38, R65 ;  /* 0x000000264a417210 */ /* 0x000fe40007b5e041 */
[----:B------:R-:W-:Y:S02]  /*2ab40*/  LOP3.LUT R46, R19, R7, R30, 0x96, !PT ;  /* 0x00000007132e7212 */ /* 0x000fe400078e961e */
        /* <DEDUP_REMOVED lines=10> */
[----:B------:R-:W-:Y:S02]  /*2abf0*/  SHF.L.W.U32.HI R7, R23, 0x18, R22 ;  /* 0x0000001817077819 */ /* 0x000fe40000010e16 */
[----:B------:R-:W-:Y:S02]  /*2ac00*/  SHF.R.U32.HI R80, RZ, 0x7, R23 ;  /* 0x00000007ff507819 */ /* 0x000fe40000011617 */
[C-C-:B------:R-:W-:Y:S02]  /*2ac10*/  SHF.L.W.U32.HI R46, R8.reuse, 0x1f, R13.reuse ;  /* 0x0000001f082e7819 */ /* 0x140fe40000010e0d */
[C-C-:B------:R-:W-:Y:S02]  /*2ac20*/  SHF.L.W.U32.HI R19, R8.reuse, 0x18, R13.reuse ;  /* 0x0000001808137819 */ /* 0x140fe40000010e0d */
[----:B------:R-:W-:-:S02]  /*2ac30*/  SHF.R.U64 R57, R8, 0x7, R13 ;  /* 0x0000000708397819 */ /* 0x000fc4000000120d */
[----:B------:R-:W-:Y:S02]  /*2ac40*/  IADD3.X R61, PT, PT, R23, UR5, R66, P0, P1 ;  /* 0x00000005173d7c10 */ /* 0x000fe400087e2442 */
[----:B------:R-:W-:Y:S02]  /*2ac50*/  IADD3 R65, P1, PT, R68, R73, RZ ;  /* 0x0000004944417210 */ /* 0x000fe40007f3e0ff */
[----:B------:R-:W-:Y:S02]  /*2ac60*/  LOP3.LUT R30, R80, R30, R7, 0x96, !PT ;  /* 0x0000001e501e7212 */ /* 0x000fe400078e9607 */
[----:B------:R-:W-:Y:S02]  /*2ac70*/  LOP3.LUT R46, R57, R46, R19, 0x96, !PT ;  /* 0x0000002e392e7212 */ /* 0x000fe400078e9613 */
[C-C-:B------:R-:W-:Y:S02]  /*2ac80*/  SHF.L.W.U32.HI R38, R13.reuse, 0x1f, R8.reuse ;  /* 0x0000001f0d267819 */ /* 0x140fe40000010e08 */
[----:B------:R-:W-:-:S02]  /*2ac90*/  SHF.L.W.U32.HI R7, R13, 0x18, R8 ;  /* 0x000000180d077819 */ /* 0x000fc40000010e08 */
[----:B------:R-:W-:Y:S02]  /*2aca0*/  SHF.R.U32.HI R80, RZ, 0x7, R13 ;  /* 0x00000007ff507819 */ /* 0x000fe4000001160d */
[----:B------:R-:W-:Y:S01]  /*2acb0*/  IADD3 R19, P0, PT, R51, R10, RZ ;  /* 0x0000000a33137210 */ /* 0x000fe20007f1e0ff */
[----:B------:R-:W-:Y:S01]  /*2acc0*/  IMAD.X R66, R61, 0x1, R74, P1 ;  /* 0x000000013d427824 */ /* 0x000fe200008e064a */
[----:B------:R-:W-:Y:S02]  /*2acd0*/  LOP3.LUT R38, R80, R38, R7, 0x96, !PT ;  /* 0x0000002650267212 */ /* 0x000fe400078e9607 */
[----:B------:R-:W-:Y:S01]  /*2ace0*/  IADD3 R7, P1, PT, R49, R84, RZ ;  /* 0x0000005431077210 */ /* 0x000fe20007f3e0ff */
[----:B------:R-:W-:Y:S01]  /*2acf0*/  IMAD.X R18, R35, 0x1, R18, P0 ;  /* 0x0000000123127824 */ /* 0x000fe200000e0612 */
        /* <DEDUP_REMOVED lines=15> */
[----:B------:R-:W-:Y:S02]  /*2adf0*/  IADD3.X R34, PT, PT, R10, R34, R17, P1, P3 ;  /* 0x000000220a227210 */ /* 0x000fe40000fe6411 */
[----:B------:R-:W-:Y:S02]  /*2ae00*/  LOP3.LUT R80, R16, R6, R11, 0x96, !PT ;  /* 0x0000000610507212 */ /* 0x000fe400078e960b */
[----:B------:R-:W-:Y:S02]  /*2ae10*/  IADD3 R75, P2, P3, R49, R58, R75 ;  /* 0x0000003a314b7210 */ /* 0x000fe40007b5e04b */
[----:B------:R-:W-:Y:S02]  /*2ae20*/  LOP3.LUT R44, R35, R29, R44, 0x96, !PT ;  /* 0x0000001d232c7212 */ /* 0x000fe400078e962c */
[----:B------:R-:W-:Y:S02]  /*2ae30*/  SHF.L.W.U32.HI R16, R19, 0xd, R18 ;  /* 0x0000000d13107819 */ /* 0x000fe40000010e12 */
        /* <DEDUP_REMOVED lines=11> */
[----:B------:R-:W-:Y:S02]  /*2aef0*/  LOP3.LUT R11, R79, R78, R74, 0xe8, !PT ;  /* 0x0000004e4f0b7212 */ /* 0x000fe400078ee84a */
[----:B------:R-:W-:-:S02]  /*2af00*/  IADD3 R67, P2, P3, R8, UR6, R75 ;  /* 0x0000000608437c10 */ /* 0x000fc4000fb5e04b */
[----:B------:R-:W-:Y:S02]  /*2af10*/  IADD3.X R11, PT, PT, R62, R29, R11, P0, P1 ;  /* 0x0000001d3e0b7210 */ /* 0x000fe400007e240b */
[----:B------:R-:W-:Y:S01]  /*2af20*/  IADD3.X R62, PT, PT, R13, UR7, R76, P2, P3 ;  /* 0x000000070d3e7c10 */ /* 0x000fe200097e644c */
[----:B------:R-:W0:Y:S01]  /*2af30*/  LDCU.128 UR4, c[0x3][0x5160] ;  /* 0x00ca2c00ff0477ac */ /* 0x000e220008000c00 */
[----:B------:R-:W-:Y:S02]  /*2af40*/  IADD3 R75, P0, PT, R67, R58, RZ ;  /* 0x0000003a434b7210 */ /* 0x000fe40007f1e0ff */
[----:B------:R-:W-:Y:S02]  /*2af50*/  SHF.L.W.U32.HI R17, R18, 0xd, R19 ;  /* 0x0000000d12117819 */ /* 0x000fe40000010e13 */
[--C-:B------:R-:W-:Y:S02]  /*2af60*/  SHF.L.W.U32.HI R6, R19, 0x3, R18.reuse ;  /* 0x0000000313067819 */ /* 0x100fe40000010e12 */
[----:B------:R-:W-:-:S02]  /*2af70*/  SHF.R.U32.HI R49, RZ, 0x6, R18 ;  /* 0x00000006ff317819 */ /* 0x000fc40000011612 */
[C-C-:B------:R-:W-:Y:S02]  /*2af80*/  SHF.L.W.U32.HI R81, R7.reuse, 0xd, R10.reuse ;  /* 0x0000000d07517819 */ /* 0x140fe40000010e0a */
[----:B------:R-:W-:Y:S02]  /*2af90*/  SHF.L.W.U32.HI R44, R10, 0x3, R7 ;  /* 0x000000030a2c7819 */ /* 0x000fe40000010e07 */
[----:B------:R-:W-:Y:S01]  /*2afa0*/  SHF.R.U64 R35, R7, 0x6, R10 ;  /* 0x0000000607237819 */ /* 0x000fe2000000120a */
[----:B------:R-:W-:Y:S01]  /*2afb0*/  IMAD.X R76, R62, 0x1, R11, P0 ;  /* 0x000000013e4c7824 */ /* 0x000fe200000e060b */
[----:B------:R-:W-:Y:S02]  /*2afc0*/  LOP3.LUT R17, R49, R17, R6, 0x96, !PT ;  /* 0x0000001131117212 */ /* 0x000fe400078e9606 */
[----:B------:R-:W-:Y:S02]  /*2afd0*/  LOP3.LUT R81, R35, R81, R44, 0x96, !PT ;  /* 0x0000005123517212 */ /* 0x000fe400078e962c */
[----:B------:R-:W-:-:S02]  /*2afe0*/  SHF.L.W.U32.HI R83, R10, 0xd, R7 ;  /* 0x0000000d0a537819 */ /* 0x000fc40000010e07 */
[--C-:B------:R-:W-:Y:S02]  /*2aff0*/  SHF.L.W.U32.HI R6, R7, 0x3, R10.reuse ;  /* 0x0000000307067819 */ /* 0x100fe40000010e0a */
[----:B------:R-:W-:Y:S02]  /*2b000*/  SHF.R.U32.HI R86, RZ, 0x6, R10 ;  /* 0x00000006ff567819 */ /* 0x000fe4000001160a */
        /* <DEDUP_REMOVED lines=22> */
[----:B------:R-:W-:Y:S02]  /*2b170*/  SHF.R.U32.HI R78, RZ, 0x7, R18 ;  /* 0x00000007ff4e7819 */ /* 0x000fe40000011612 */
[----:B------:R-:W-:Y:S02]  /*2b180*/  IADD3 R70, P2, P3, R80, R49, R64 ;  /* 0x0000003150467210 */ /* 0x000fe40007b5e040 */
[----:B------:R-:W-:Y:S02]  /*2b190*/  LOP3.LUT R79, R74, R79, R11, 0xe8, !PT ;  /* 0x0000004f4a4f7212 */ /* 0x000fe400078ee80b */
[----:B------:R-:W-:Y:S02]  /*2b1a0*/  LOP3.LUT R64, R71, R76, R66, 0xb8, !PT ;  /* 0x0000004c47407212 */ /* 0x000fe400078eb842 */
[----:B------:R-:W-:Y:S02]  /*2b1b0*/  LOP3.LUT R44, R78, R44, R29, 0x96, !PT ;  /* 0x0000002c4e2c7212 */ /* 0x000fe400078e961d */
[----:B------:R-:W-:-:S02]  /*2b1c0*/  IADD3.X R78, PT, PT, R60, R86, R79, P0, P1 ;  /* 0x000000563c4e7210 */ /* 0x000fc400007e244f */
[----:B------:R-:W-:Y:S02]  /*2b1d0*/  IADD3.X R63, PT, PT, R82, R64, R63, P2, P3 ;  /* 0x00000040523f7210 */ /* 0x000fe400017e643f */
[C---:B0-----:R-:W-:Y:S02]  /*2b1e0*/  IADD3 R70, P0, P1, R19.reuse, UR4, R70 ;  /* 0x0000000413467c10 */ /* 0x041fe4000f91e046 */
[C-C-:B------:R-:W-:Y:S02]  /*2b1f0*/  SHF.L.W.U32.HI R35, R19.reuse, 0x1f, R18.reuse ;  /* 0x0000001f13237819 */ /* 0x140fe40000010e12 */
[C-C-:B------:R-:W-:Y:S02]  /*2b200*/  SHF.L.W.U32.HI R6, R19.reuse, 0x18, R18.reuse ;  /* 0x0000001813067819 */ /* 0x140fe40000010e12 */
[----:B------:R-:W-:Y:S02]  /*2b210*/  SHF.R.U64 R49, R19, 0x7, R18 ;  /* 0x0000000713317819 */ /* 0x000fe40000001212 */
[----:B------:R-:W-:-:S02]  /*2b220*/  IADD3.X R60, PT, PT, R18, UR5, R63, P0, P1 ;  /* 0x00000005123c7c10 */ /* 0x000fc400087e243f */
[----:B------:R-:W-:Y:S02]  /*2b230*/  IADD3 R64, P1, PT, R70, R77, RZ ;  /* 0x0000004d46407210 */ /* 0x000fe40007f3e0ff */
[----:B------:R-:W-:Y:S02]  /*2b240*/  LOP3.LUT R35, R49, R35, R6, 0x96, !PT ;  /* 0x0000002331237212 */ /* 0x000fe400078e9606 */
[C-C-:B------:R-:W-:Y:S02]  /*2b250*/  SHF.L.W.U32.HI R29, R10.reuse, 0x1f, R7.reuse ;  /* 0x0000001f0a1d7819 */ /* 0x140fe40000010e07 */
[----:B------:R-:W-:Y:S02]  /*2b260*/  SHF.L.W.U32.HI R6, R10, 0x18, R7 ;  /* 0x000000180a067819 */ /* 0x000fe40000010e07 */
[----:B------:R-:W-:Y:S01]  /*2b270*/  SHF.R.U32.HI R82, RZ, 0x7, R10 ;  /* 0x00000007ff527819 */ /* 0x000fe2000001160a */
[----:B------:R-:W-:Y:S01]  /*2b280*/  IMAD.X R63, R60, 0x1, R78, P1 ;  /* 0x000000013c3f7824 */ /* 0x000fe200008e064e */
[----:B------:R-:W-:-:S02]  /*2b290*/  IADD3 R16, P0, PT, R41, R16, RZ ;  /* 0x0000001029107210 */ /* 0x000fc40007f1e0ff */
[C-C-:B------:R-:W-:Y:S02]  /*2b2a0*/  SHF.L.W.U32.HI R49, R7.reuse, 0x1f, R10.reuse ;  /* 0x0000001f07317819 */ /* 0x140fe40000010e0a */
[C-C-:B------:R-:W-:Y:S02]  /*2b2b0*/  SHF.L.W.U32.HI R80, R7.reuse, 0x18, R10.reuse ;  /* 0x0000001807507819 */ /* 0x140fe40000010e0a */
[----:B------:R-:W-:Y:S02]  /*2b2c0*/  SHF.R.U64 R79, R7, 0x7, R10 ;  /* 0x00000007074f7819 */ /* 0x000fe4000000120a */
[----:B------:R-:W-:Y:S01]  /*2b2d0*/  LOP3.LUT R29, R82, R29, R6, 0x96, !PT ;  /* 0x0000001d521d7212 */ /* 0x000fe200078e9606 */
[----:B------:R-:W-:Y:S01]  /*2b2e0*/  IMAD.X R17, R32, 0x1, R17, P0 ;  /* 0x0000000120117824 */ /* 0x000fe200000e0611 */
[----:B------:R-:W-:Y:S02]  /*2b2f0*/  IADD3 R6, P1, PT, R48, R81, RZ ;  /* 0x0000005130067210 */ /* 0x000fe40007f3e0ff */
[----:B------:R-:W-:-:S02]  /*2b300*/  LOP3.LUT R49, R79, R49, R80, 0x96, !PT ;  /* 0x000000314f317212 */ /* 0x000fc400078e9650 */
        /* <DEDUP_REMOVED lines=44> */
[--C-:B------:R-:W-:Y:S01]  /*2b5d0*/  IMAD.X R71, R59, 0x1, R79.reuse, P0 ;  /* 0x000000013b477824 */ /* 0x100fe200000e064f */
[----:B------:R-:W-:-:S02]  /*2b5e0*/  SHF.L.W.U32.HI R31, R48, 0x4, R79 ;  /* 0x00000004301f7819 */ /* 0x000fc40000010e4f */
[----:B------:R-:W-:Y:S02]  /*2b5f0*/  LOP3.LUT R74, R73, R27, R32, 0x96, !PT ;  /* 0x0000001b494a7212 */ /* 0x000fe400078e9620 */
        /* <DEDUP_REMOVED lines=31> */
[----:B0-----:R-:W-:Y:S02]  /*2b7f0*/  IADD3 R65, P0, P1, R16, UR4, R65 ;  /* 0x0000000410417c10 */ /* 0x001fe4000f91e041 */
[C-C-:B------:R-:W-:Y:S02]  /*2b800*/  SHF.L.W.U32.HI R31, R6.reuse, 0x1f, R9.reuse ;  /* 0x0000001f061f7819 */ /* 0x140fe40000010e09 */
[----:B------:R-:W-:Y:S02]  /*2b810*/  IADD3.X R56, PT, PT, R17, UR5, R56, P0, P1 ;  /* 0x0000000511387c10 */ /* 0x000fe400087e2438 */
[----:B------:R-:W-:-:S02]  /*2b820*/  SHF.L.W.U32.HI R58, R6, 0x18, R9 ;  /* 0x00000018063a7819 */ /* 0x000fc40000010e09 */
[----:B------:R-:W-:Y:S02]  /*2b830*/  SHF.R.U64 R66, R6, 0x7, R9 ;  /* 0x0000000706427819 */ /* 0x000fe40000001209 */
[----:B------:R-:W-:Y:S02]  /*2b840*/  IADD3 R61, P1, PT, R65, R68, RZ ;  /* 0x00000044413d7210 */ /* 0x000fe40007f3e0ff */
[C-C-:B------:R-:W-:Y:S02]  /*2b850*/  SHF.L.W.U32.HI R27, R17.reuse, 0x1f, R16.reuse ;  /* 0x0000001f111b7819 */ /* 0x140fe40000010e10 */
[----:B------:R-:W-:Y:S02]  /*2b860*/  SHF.L.W.U32.HI R26, R17, 0x18, R16 ;  /* 0x00000018111a7819 */ /* 0x000fe40000010e10 */
[----:B------:R-:W-:Y:S02]  /*2b870*/  SHF.R.U32.HI R82, RZ, 0x7, R17 ;  /* 0x00000007ff527819 */ /* 0x000fe40000011611 */
[----:B------:R-:W-:-:S02]  /*2b880*/  IADD3 R47, P0, PT, R47, R4, RZ ;  /* 0x000000042f2f7210 */ /* 0x000fc40007f1e0ff */
[----:B------:R-:W-:Y:S01]  /*2b890*/  LOP3.LUT R31, R66, R31, R58, 0x96, !PT ;  /* 0x0000001f421f7212 */ /* 0x000fe200078e963a */
[----:B------:R-:W-:Y:S01]  /*2b8a0*/  IMAD.X R58, R56, 0x1, R73, P1 ;  /* 0x00000001383a7824 */ /* 0x000fe200008e0649 */
        /* <DEDUP_REMOVED lines=18> */
[----:B------:R-:W-:-:S02]  /*2b9d0*/  LOP3.LUT R74, R64, R61, R72, 0xb8, !PT ;  /* 0x0000003d404a7212 */ /* 0x000fc400078eb848 */
[C-C-:B------:R-:W-:Y:S02]  /*2b9e0*/  SHF.L.W.U32.HI R53, R58.reuse, 0x12, R61.reuse ;  /* 0x000000123a357819 */ /* 0x140fe40000010e3d */
[----:B------:R-:W-:Y:S02]  /*2b9f0*/  SHF.L.W.U32.HI R54, R58, 0xe, R61 ;  /* 0x0000000e3a367819 */ /* 0x000fe40000010e3d */
[----:B------:R-:W-:Y:S02]  /*2ba00*/  SHF.L.W.U32.HI R66, R61, 0x17, R58 ;  /* 0x000000173d427819 */ /* 0x000fe40000010e3a */
[----:B------:R-:W-:Y:S02]  /*2ba10*/  IADD3.X R28, PT, PT, R11, R28, R24, P1, P3 ;  /* 0x0000001c0b1c7210 */ /* 0x000fe40000fe6418 */
[----:B------:R-:W-:Y:S02]  /*2ba20*/  LOP3.LUT R81, R25, R5, R14, 0x96, !PT ;  /* 0x0000000519517212 */ /* 0x000fe400078e960e */
[----:B------:R-:W-:-:S02]  /*2ba30*/  IADD3 R75, P2, P3, R80, R74, R75 ;  /* 0x0000004a504b7210 */ /* 0x000fc40007b5e04b */
[----:B------:R-:W-:Y:S02]  /*2ba40*/  LOP3.LUT R54, R66, R53, R54, 0x96, !PT ;  /* 0x0000003542367212 */ /* 0x000fe400078e9636 */
        /* <DEDUP_REMOVED lines=25> */
[--C-:B------:R-:W-:Y:S01]  /*2bbe0*/  IMAD.X R74, R62, 0x1, R14.reuse, P0 ;  /* 0x000000013e4a7824 */ /* 0x100fe200000e060e */
[----:B------:R-:W-:Y:S02]  /*2bbf0*/  LOP3.LUT R54, R77, R54, R25, 0x96, !PT ;  /* 0x000000364d367212 */ /* 0x000fe400078e9619 */
[----:B------:R-:W-:Y:S02]  /*2bc00*/  SHF.L.W.U32.HI R53, R81, 0x4, R14 ;  /* 0x0000000451357819 */ /* 0x000fe40000010e0e */
[C-C-:B------:R-:W-:Y:S02]  /*2bc10*/  SHF.L.W.U32.HI R80, R14.reuse, 0x1e, R81.reuse ;  /* 0x0000001e0e507819 */ /* 0x140fe40000010e51 */
[C-C-:B------:R-:W-:Y:S02]  /*2bc20*/  SHF.L.W.U32.HI R82, R14.reuse, 0x19, R81.reuse ;  /* 0x000000190e527819 */ /* 0x140fe40000010e51 */
[----:B------:R-:W-:-:S02]  /*2bc30*/  SHF.L.W.U32.HI R24, R14, 0x4, R81 ;  /* 0x000000040e187819 */ /* 0x000fc40000010e51 */
[C-C-:B------:R-:W-:Y:S02]  /*2bc40*/  SHF.L.W.U32.HI R67, R81.reuse, 0x1e, R14.reuse ;  /* 0x0000001e51437819 */ /* 0x140fe40000010e0e */
[----:B------:R-:W-:Y:S02]  /*2bc50*/  SHF.L.W.U32.HI R77, R81, 0x19, R14 ;  /* 0x00000019514d7819 */ /* 0x000fe40000010e0e */
        /* <DEDUP_REMOVED lines=18> */
[----:B------:R-:W-:Y:S02]  /*2bd80*/  LOP3.LUT R77, R73, R79, R14, 0xe8, !PT ;  /* 0x0000004f494d7212 */ /* 0x000fe400078ee80e */
[----:B------:R-:W-:Y:S02]  /*2bd90*/  LOP3.LUT R80, R71, R74, R58, 0xb8, !PT ;  /* 0x0000004a47507212 */ /* 0x000fe400078eb83a */
[----:B------:R-:W-:Y:S02]  /*2bda0*/  IADD3.X R77, PT, PT, R60, R82, R77, P0, P1 ;  /* 0x000000523c4d7210 */ /* 0x000fe400007e244d */
[----:B------:R-:W-:-:S02]  /*2bdb0*/  IADD3.X R79, PT, PT, R67, R80, R63, P2, P3 ;  /* 0x00000050434f7210 */ /* 0x000fc400017e643f */
[C-C-:B------:R-:W-:Y:S02]  /*2bdc0*/  SHF.L.W.U32.HI R53, R47.reuse, 0x1f, R40.reuse ;  /* 0x0000001f2f357819 */ /* 0x140fe40000010e28 */
[C-C-:B------:R-:W-:Y:S02]  /*2bdd0*/  SHF.L.W.U32.HI R48, R47.reuse, 0x18, R40.reuse ;  /* 0x000000182f307819 */ /* 0x140fe40000010e28 */
[C---:B------:R-:W-:Y:S02]  /*2bde0*/  SHF.R.U64 R83, R47.reuse, 0x7, R40 ;  /* 0x000000072f537819 */ /* 0x040fe40000001228 */
[----:B0-----:R-:W-:Y:S02]  /*2bdf0*/  IADD3 R67, P0, P1, R47, UR4, R64 ;  /* 0x000000042f437c10 */ /* 0x001fe4000f91e040 */
[----:B------:R-:W-:Y:S02]  /*2be00*/  LOP3.LUT R53, R83, R53, R48, 0x96, !PT ;  /* 0x0000003553357212 */ /* 0x000fe400078e9630 */
[----:B------:R-:W-:-:S02]  /*2be10*/  IADD3.X R60, PT, PT, R40, UR5, R79, P0, P1 ;  /* 0x00000005283c7c10 */ /* 0x000fc400087e244f */
[C-C-:B------:R-:W-:Y:S02]  /*2be20*/  SHF.L.W.U32.HI R48, R4.reuse, 0x1f, R11.reuse ;  /* 0x0000001f04307819 */ /* 0x140fe40000010e0b */
[C-C-:B------:R-:W-:Y:S02]  /*2be30*/  SHF.L.W.U32.HI R63, R4.reuse, 0x18, R11.reuse ;  /* 0x00000018043f7819 */ /* 0x140fe40000010e0b */
[----:B------:R-:W-:Y:S02]  /*2be40*/  SHF.R.U64 R82, R4, 0x7, R11 ;  /* 0x0000000704527819 */ /* 0x000fe4000000120b */
[----:B------:R-:W-:Y:S02]  /*2be50*/  IADD3 R64, P1, PT, R67, R70, RZ ;  /* 0x0000004643407210 */ /* 0x000fe40007f3e0ff */
[----:B------:R-:W-:Y:S02]  /*2be60*/  LOP3.LUT R48, R82, R48, R63, 0x96, !PT ;  /* 0x0000003052307212 */ /* 0x000fe400078e963f */
[----:B------:R-:W-:Y:S01]  /*2be70*/  IADD3 R52, P0, PT, R52, R5, RZ ;  /* 0x0000000534347210 */ /* 0x000fe20007f1e0ff */
[----:B------:R-:W-:Y:S01]  /*2be80*/  IMAD.X R63, R60, 0x1, R77, P1 ;  /* 0x000000013c3f7824 */ /* 0x000fe200008e064d */
[----:B------:R-:W-:-:S02]  /*2be90*/  IADD3 R5, P1, PT, R51, R76, RZ ;  /* 0x0000004c33057210 */ /* 0x000fc40007f3e0ff */
[C-C-:B------:R-:W-:Y:S01]  /*2bea0*/  SHF.L.W.U32.HI R24, R40.reuse, 0x1f, R47.reuse ;  /* 0x0000001f28187819 */ /* 0x140fe20000010e2f */
[----:B------:R-:W-:Y:S01]  /*2beb0*/  IMAD.X R39, R39, 0x1, R54, P0 ;  /* 0x0000000127277824 */ /* 0x000fe200000e0636 */
[----:B------:R-:W-:Y:S02]  /*2bec0*/  SHF.L.W.U32.HI R25, R40, 0x18, R47 ;  /* 0x0000001828197819 */ /* 0x000fe40000010e2f */
[----:B------:R-:W-:Y:S02]  /*2bed0*/  SHF.R.U32.HI R84, RZ, 0x7, R40 ;  /* 0x00000007ff547819 */ /* 0x000fe40000011628 */
[C-C-:B------:R-:W-:Y:S02]  /*2bee0*/  SHF.L.W.U32.HI R51, R64.reuse, 0x12, R63.reuse ;  /* 0x0000001240337819 */ /* 0x140fe40000010e3f */
[----:B------:R-:W-:Y:S02]  /*2bef0*/  SHF.L.W.U32.HI R76, R64, 0xe, R63 ;  /* 0x0000000e404c7819 */ /* 0x000fe40000010e3f */
[----:B------:R-:W-:-:S02]  /*2bf00*/  SHF.L.W.U32.HI R79, R63, 0x17, R64 ;  /* 0x000000173f4f7819 */ /* 0x000fc40000010e40 */
[----:B------:R-:W-:Y:S01]  /*2bf10*/  IADD3 R45, P0, P2, R52, R45, R12 ;  /* 0x0000002d342d7210 */ /* 0x000fe20007a1e00c */
[----:B------:R-:W-:Y:S01]  /*2bf20*/  IMAD.X R12, R57, 0x1, R78, P1 ;  /* 0x00000001390c7824 */ /* 0x000fe200008e064e */
[----:B------:R-:W-:Y:S02]  /*2bf30*/  LOP3.LUT R24, R84, R24, R25, 0x96, !PT ;  /* 0x0000001854187212 */ /* 0x000fe400078e9619 */
[----:B------:R-:W-:Y:S02]  /*2bf40*/  LOP3.LUT R78, R79, R51, R76, 0x96, !PT ;  /* 0x000000334f4e7212 */ /* 0x000fe400078e964c */
[C-C-:B------:R-:W-:Y:S02]  /*2bf50*/  SHF.L.W.U32.HI R25, R11.reuse, 0x1f, R4.reuse ;  /* 0x0000001f0b197819 */ /* 0x140fe40000010e04 */
[----:B------:R-:W-:Y:S02]  /*2bf60*/  SHF.L.W.U32.HI R80, R11, 0x18, R4 ;  /* 0x000000180b507819 */ /* 0x000fe40000010e04 */
[----:B------:R-:W-:-:S02]  /*2bf70*/  SHF.R.U32.HI R83, RZ, 0x7, R11 ;  /* 0x00000007ff537819 */ /* 0x000fc4000001160b */
        /* <DEDUP_REMOVED lines=26> */
[----:B------:R-:W-:Y:S02]  /*2c120*/  LOP3.LUT R72, R14, R73, R77, 0xe8, !PT ;  /* 0x000000490e487212 */ /* 0x000fe400078ee84d */
[----:B------:R-:W-:Y:S02]  /*2c130*/  IADD3 R68, P2, P3, R4, UR6, R57 ;  /* 0x0000000604447c10 */ /* 0x000fe4000fb5e039 */
[----:B------:R-:W-:Y:S02]  /*2c140*/  IADD3.X R79, PT, PT, R59, R79, R72, P0, P1 ;  /* 0x0000004f3b4f7210 */ /* 0x000fe400007e2448 */
[----:B------:R-:W-:-:S02]  /*2c150*/  SHF.L.W.U32.HI R80, R5, 0xd, R12 ;  /* 0x0000000d05507819 */ /* 0x000fc40000010e0c */
[----:B------:R-:W-:Y:S02]  /*2c160*/  SHF.L.W.U32.HI R51, R12, 0x3, R5 ;  /* 0x000000030c337819 */ /* 0x000fe40000010e05 */
        /* <DEDUP_REMOVED lines=9> */
[----:B------:R-:W-:Y:S02]  /*2c200*/  SHF.L.W.U32.HI R82, R12, 0xd, R5 ;  /* 0x0000000d0c527819 */ /* 0x000fe40000010e05 */
[----:B------:R-:W-:Y:S02]  /*2c210*/  LOP3.LUT R23, R71, R23, R22, 0x96, !PT ;  /* 0x0000001747177212 */ /* 0x000fe400078e9616 */
[--C-:B------:R-:W-:Y:S02]  /*2c220*/  SHF.L.W.U32.HI R51, R5, 0x3, R12.reuse ;  /* 0x0000000305337819 */ /* 0x100fe40000010e0c */
[----:B------:R-:W-:Y:S02]  /*2c230*/  SHF.R.U32.HI R86, RZ, 0x6, R12 ;  /* 0x00000006ff567819 */ /* 0x000fe4000001160c */
[----:B------:R-:W-:-:S02]  /*2c240*/  SHF.L.W.U32.HI R83, R72, 0x12, R69 ;  /* 0x0000001248537819 */ /* 0x000fc40000010e45 */
[----:B------:R-:W-:Y:S02]  /*2c250*/  SHF.L.W.U32.HI R84, R72, 0xe, R69 ;  /* 0x0000000e48547819 */ /* 0x000fe40000010e45 */
[----:B------:R-:W-:Y:S02]  /*2c260*/  SHF.L.W.U32.HI R85, R69, 0x17, R72 ;  /* 0x0000001745557819 */ /* 0x000fe40000010e48 */
[----:B------:R-:W-:Y:S02]  /*2c270*/  SHF.L.W.U32.HI R30, R78, 0x4, R79 ;  /* 0x000000044e1e7819 */ /* 0x000fe40000010e4f */
[C-C-:B------:R-:W-:Y:S02]  /*2c280*/  SHF.L.W.U32.HI R71, R79.reuse, 0x1e, R78.reuse ;  /* 0x0000001e4f477819 */ /* 0x140fe40000010e4e */
[C-C-:B------:R-:W-:Y:S02]  /*2c290*/  SHF.L.W.U32.HI R76, R79.reuse, 0x19, R78.reuse ;  /* 0x000000194f4c7819 */ /* 0x140fe40000010e4e */
[----:B------:R-:W-:-:S02]  /*2c2a0*/  SHF.L.W.U32.HI R22, R79, 0x4, R78 ;  /* 0x000000044f167819 */ /* 0x000fc40000010e4e */
[C-C-:B------:R-:W-:Y:S02]  /*2c2b0*/  SHF.L.W.U32.HI R57, R78.reuse, 0x1e, R79.reuse ;  /* 0x0000001e4e397819 */ /* 0x140fe40000010e4f */
        /* <DEDUP_REMOVED lines=34> */
[----:B------:R-:W-:Y:S01]  /*2c4e0*/  IADD3 R14, P1, PT, R37, R80, RZ ;  /* 0x00000050250e7210 */ /* 0x000fe20007f3e0ff */
[----:B------:R-:W-:Y:S01]  /*2c4f0*/  IMAD.X R23, R34, 0x1, R23, P0 ;  /* 0x0000000122177824 */ /* 0x000fe200000e0617 */
[----:B------:R-:W-:-:S02]  /*2c500*/  SHF.L.W.U32.HI R30, R12, 0x1f, R5 ;  /* 0x0000001f0c1e7819 */ /* 0x000fc40000010e05 */
[----:B------:R-:W-:Y:S02]  /*2c510*/  SHF.L.W.U32.HI R73, R12, 0x18, R5 ;  /* 0x000000180c497819 */ /* 0x000fe40000010e05 */
[----:B------:R-:W-:Y:S02]  /*2c520*/  SHF.R.U32.HI R81, RZ, 0x7, R12 ;  /* 0x00000007ff517819 */ /* 0x000fe4000001160c */
[----:B------:R-:W-:Y:S02]  /*2c530*/  IADD3 R35, P0, P2, R50, R35, R8 ;  /* 0x0000002332237210 */ /* 0x000fe40007a1e008 */
[C-C-:B------:R-:W-:Y:S02]  /*2c540*/  SHF.L.W.U32.HI R8, R61.reuse, 0x12, R58.reuse ;  /* 0x000000123d087819 */ /* 0x140fe40000010e3a */
[----:B------:R-:W-:Y:S02]  /*2c550*/  SHF.L.W.U32.HI R37, R61, 0xe, R58 ;  /* 0x0000000e3d257819 */ /* 0x000fe40000010e3a */
[----:B------:R-:W-:Y:S01]  /*2c560*/  SHF.L.W.U32.HI R34, R58, 0x17, R61 ;  /* 0x000000173a227819 */ /* 0x000fe20000010e3d */
[----:B------:R-:W-:Y:S01]  /*2c570*/  IMAD.X R15, R41, 0x1, R82, P1 ;  /* 0x00000001290f7824 */ /* 0x000fe200008e0652 */
[----:B------:R-:W-:-:S02]  /*2c580*/  LOP3.LUT R30, R81, R30, R73, 0x96, !PT ;  /* 0x0000001e511e7212 */ /* 0x000fc400078e9649 */
[----:B------:R-:W-:Y:S02]  /*2c590*/  IADD3 R49, P1, P3, R14, R49, R19 ;  /* 0x000000310e317210 */ /* 0x000fe40007b3e013 */
[----:B------:R-:W-:Y:S02]  /*2c5a0*/  IADD3.X R44, PT, PT, R23, R44, R13, P0, P2 ;  /* 0x0000002c172c7210 */ /* 0x000fe400007e440d */
        /* <DEDUP_REMOVED lines=18> */
[C-C-:B------:R-:W-:Y:S02]  /*2c6d0*/  SHF.L.W.U32.HI R8, R50.reuse, 0xd, R23.reuse ;  /* 0x0000000d32087819 */ /* 0x140fe40000010e17 */
[----:B------:R-:W-:Y:S02]  /*2c6e0*/  SHF.L.W.U32.HI R13, R23, 0x3, R50 ;  /* 0x00000003170d7819 */ /* 0x000fe40000010e32 */
[----:B------:R-:W-:Y:S02]  /*2c6f0*/  SHF.R.U64 R73, R50, 0x6, R23 ;  /* 0x0000000632497819 */ /* 0x000fe40000001217 */
[----:B------:R-:W-:-:S02]  /*2c700*/  IADD3 R81, P0, P1, R66, R82, R81 ;  /* 0x0000005242517210 */ /* 0x000fc4000791e051 */
[----:B------:R-:W-:Y:S02]  /*2c710*/  IADD3.X R19, PT, PT, R41, R37, R74, P2, P3 ;  /* 0x0000002529137210 */ /* 0x000fe400017e644a */
        /* <DEDUP_REMOVED lines=10> */
[----:B------:R-:W-:Y:S02]  /*2c7c0*/  SHF.L.W.U32.HI R41, R14, 0xd, R15 ;  /* 0x0000000d0e297819 */ /* 0x000fe40000010e0f */
[----:B------:R-:W-:-:S02]  /*2c7d0*/  SHF.L.W.U32.HI R18, R15, 0x3, R14 ;  /* 0x000000030f127819 */ /* 0x000fc40000010e0e */
[----:B------:R-:W-:Y:S02]  /*2c7e0*/  SHF.R.U64 R37, R14, 0x6, R15 ;  /* 0x000000060e257819 */ /* 0x000fe4000000120f */
[----:B------:R-:W-:Y:S01]  /*2c7f0*/  LOP3.LUT R82, R70, R82, R13, 0x96, !PT ;  /* 0x0000005246527212 */ /* 0x000fe200078e960d */
[----:B------:R-:W-:Y:S01]  /*2c800*/  IMAD.X R70, R62, 0x1, R80, P0 ;  /* 0x000000013e467824 */ /* 0x000fe200000e0650 */
        /* <DEDUP_REMOVED lines=25> */
[----:B------:R-:W-:Y:S02]  /*2c9a0*/  LOP3.LUT R67, R19, R13, R18, 0x96, !PT ;  /* 0x0000000d13437212 */ /* 0x000fe400078e9612 */
[----:B------:R-:W-:Y:S02]  /*2c9b0*/  LOP3.LUT R64, R69, R70, R58, 0xb8, !PT ;  /* 0x0000004645407212 */ /* 0x000fe400078eb83a */
[----:B------:R-:W-:-:S02]  /*2c9c0*/  IADD3.X R75, PT, PT, R60, R85, R75, P0, P1 ;  /* 0x000000553c4b7210 */ /* 0x000fc400007e244b */
[----:B------:R-:W-:Y:S02]  /*2c9d0*/  IADD3.X R60, PT, PT, R67, R64, R63, P2, P3 ;  /* 0x00000040433c7210 */ /* 0x000fe400017e643f */
[C-C-:B------:R-:W-:Y:S02]  /*2c9e0*/  SHF.L.W.U32.HI R18, R50.reuse, 0x1f, R23.reuse ;  /* 0x0000001f32127819 */ /* 0x140fe40000010e17 */
[C-C-:B------:R-:W-:Y:S02]  /*2c9f0*/  SHF.L.W.U32.HI R19, R50.reuse, 0x18, R23.reuse ;  /* 0x0000001832137819 */ /* 0x140fe40000010e17 */
[----:B------:R-:W-:Y:S02]  /*2ca00*/  SHF.R.U64 R77, R50, 0x7, R23 ;  /* 0x00000007324d7819 */ /* 0x000fe40000001217 */
[C-C-:B------:R-:W-:Y:S02]  /*2ca10*/  SHF.L.W.U32.HI R13, R23.reuse, 0x1f, R50.reuse ;  /* 0x0000001f170d7819 */ /* 0x140fe40000010e32 */
[----:B------:R-:W-:-:S02]  /*2ca20*/  SHF.L.W.U32.HI R34, R23, 0x18, R50 ;  /* 0x0000001817227819 */ /* 0x000fc40000010e32 */
[----:B------:R-:W-:Y:S02]  /*2ca30*/  SHF.R.U32.HI R78, RZ, 0x7, R23 ;  /* 0x00000007ff4e7819 */ /* 0x000fe40000011617 */
[----:B0-----:R-:W-:Y:S02]  /*2ca40*/  IADD3 R64, P0, P1, R50, UR4, R37 ;  /* 0x0000000432407c10 */ /* 0x001fe4000f91e025 */
[----:B------:R-:W-:Y:S02]  /*2ca50*/  LOP3.LUT R18, R77, R18, R19, 0x96, !PT ;  /* 0x000000124d127212 */ /* 0x000fe400078e9613 */
[----:B------:R-:W-:Y:S02]  /*2ca60*/  LOP3.LUT R13, R78, R13, R34, 0x96, !PT ;  /* 0x0000000d4e0d7212 */ /* 0x000fe400078e9622 */
[----:B------:R-:W-:Y:S02]  /*2ca70*/  IADD3.X R37, PT, PT, R23, UR5, R60, P0, P1 ;  /* 0x0000000517257c10 */ /* 0x000fe400087e243c */
[----:B------:R-:W-:-:S02]  /*2ca80*/  SHF.L.W.U32.HI R34, R15, 0x1f, R14 ;  /* 0x0000001f0f227819 */ /* 0x000fc40000010e0e */
[----:B------:R-:W-:Y:S02]  /*2ca90*/  SHF.L.W.U32.HI R63, R15, 0x18, R14 ;  /* 0x000000180f3f7819 */ /* 0x000fe40000010e0e */
[----:B------:R-:W-:Y:S02]  /*2caa0*/  SHF.R.U32.HI R77, RZ, 0x7, R15 ;  /* 0x00000007ff4d7819 */ /* 0x000fe4000001160f */
[----:B------:R-:W-:Y:S02]  /*2cab0*/  IADD3 R60, P1, PT, R64, R74, RZ ;  /* 0x0000004a403c7210 */ /* 0x000fe40007f3e0ff */
[----:B------:R-:W-:Y:S02]  /*2cac0*/  IADD3 R43, P0, PT, R43, R8, RZ ;  /* 0x000000082b2b7210 */ /* 0x000fe40007f1e0ff */
[----:B------:R-:W-:Y:S01]  /*2cad0*/  LOP3.LUT R34, R77, R34, R63, 0x96, !PT ;  /* 0x000000224d227212 */ /* 0x000fe200078e963f */
[----:B------:R-:W-:Y:S01]  /*2cae0*/  IMAD.X R63, R37, 0x1, R75, P1 ;  /* 0x00000001253f7824 */ /* 0x000fe200008e064b */
[----:B------:R-:W-:-:S02]  /*2caf0*/  SHF.L.W.U32.HI R19, R14, 0x1f, R15 ;  /* 0x0000001f0e137819 */ /* 0x000fc40000010e0f */
[C-C-:B------:R-:W-:Y:S02]  /*2cb00*/  SHF.L.W.U32.HI R78, R14.reuse, 0x18, R15.reuse ;  /* 0x000000180e4e7819 */ /* 0x140fe40000010e0f */
[----:B------:R-:W-:Y:S01]  /*2cb10*/  SHF.R.U64 R67, R14, 0x7, R15 ;  /* 0x000000070e437819 */ /* 0x000fe2000000120f */
        /* <DEDUP_REMOVED lines=30> */
[C-C-:B------:R-:W-:Y:S02]  /*2cd00*/  SHF.L.W.U32.HI R7, R43.reuse, 0xd, R8.reuse ;  /* 0x0000000d2b077819 */ /* 0x140fe40000010e08 */
[----:B------:R-:W-:Y:S02]  /*2cd10*/  SHF.L.W.U32.HI R10, R8, 0x3, R43 ;  /* 0x00000003080a7819 */ /* 0x000fe40000010e2b */
[----:B------:R-:W-:Y:S02]  /*2cd20*/  SHF.R.U64 R77, R43, 0x6, R8 ;  /* 0x000000062b4d7819 */ /* 0x000fe40000001208 */
        /* <DEDUP_REMOVED lines=52> */
[----:B------:R-:W-:Y:S02]  /*2d070*/  SHF.R.U32.HI R82, RZ, 0x7, R55 ;  /* 0x00000007ff527819 */ /* 0x000fe40000011637 */
[----:B------:R-:W-:Y:S02]  /*2d080*/  IADD3 R61, P1, PT, R65, R72, RZ ;  /* 0x00000048413d7210 */ /* 0x000fe40007f3e0ff */
[----:B------:R-:W-:Y:S02]  /*2d090*/  IADD3 R42, P0, PT, R42, R7, RZ ;  /* 0x000000072a2a7210 */ /* 0x000fe40007f1e0ff */
[----:B------:R-:W-:Y:S01]  /*2d0a0*/  LOP3.LUT R17, R82, R17, R58, 0x96, !PT ;  /* 0x0000001152117212 */ /* 0x000fe200078e963a */
[----:B------:R-:W-:Y:S01]  /*2d0b0*/  IMAD.X R58, R56, 0x1, R71, P1 ;  /* 0x00000001383a7824 */ /* 0x000fe200008e0647 */
[C-C-:B------:R-:W-:Y:S02]  /*2d0c0*/  SHF.L.W.U32.HI R27, R43.reuse, 0x1f, R8.reuse ;  /* 0x0000001f2b1b7819 */ /* 0x140fe40000010e08 */
[----:B------:R-:W-:-:S02]  /*2d0d0*/  SHF.L.W.U32.HI R16, R43, 0x18, R8 ;  /* 0x000000182b107819 */ /* 0x000fc40000010e08 */
[----:B------:R-:W-:Y:S01]  /*2d0e0*/  SHF.R.U64 R81, R43, 0x7, R8 ;  /* 0x000000072b517819 */ /* 0x000fe20000001208 */
[----:B------:R-:W-:Y:S01]  /*2d0f0*/  IMAD.X R7, R28, 0x1, R77, P0 ;  /* 0x000000011c077824 */ /* 0x000fe200000e064d */
[----:B------:R-:W-:Y:S02]  /*2d100*/  IADD3 R45, P1, PT, R45, R78, RZ ;  /* 0x0000004e2d2d7210 */ /* 0x000fe40007f3e0ff */
[----:B------:R-:W-:Y:S02]  /*2d110*/  IADD3 R53, P0, P2, R42, R53, R6 ;  /* 0x000000352a357210 */ /* 0x000fe40007a1e006 */
[----:B------:R-:W-:Y:S02]  /*2d120*/  LOP3.LUT R27, R81, R27, R16, 0x96, !PT ;  /* 0x0000001b511b7212 */ /* 0x000fe400078e9610 */
[C-C-:B------:R-:W-:Y:S02]  /*2d130*/  SHF.L.W.U32.HI R6, R61.reuse, 0x12, R58.reuse ;  /* 0x000000123d067819 */ /* 0x140fe40000010e3a */
[----:B------:R-:W-:-:S02]  /*2d140*/  SHF.L.W.U32.HI R77, R61, 0xe, R58 ;  /* 0x0000000e3d4d7819 */ /* 0x000fc40000010e3a */
[----:B------:R-:W-:Y:S02]  /*2d150*/  SHF.L.W.U32.HI R78, R58, 0x17, R61 ;  /* 0x000000173a4e7819 */ /* 0x000fe40000010e3d */
[C-C-:B------:R-:W-:Y:S02]  /*2d160*/  SHF.L.W.U32.HI R16, R36.reuse, 0x1f, R55.reuse ;  /* 0x0000001f24107819 */ /* 0x140fe40000010e37 */
[C-C-:B------:R-:W-:Y:S02]  /*2d170*/  SHF.L.W.U32.HI R81, R36.reuse, 0x18, R55.reuse ;  /* 0x0000001824517819 */ /* 0x140fe40000010e37 */
[----:B------:R-:W-:Y:S01]  /*2d180*/  SHF.R.U64 R80, R36, 0x7, R55 ;  /* 0x0000000724507819 */ /* 0x000fe20000001237 */
[----:B------:R-:W-:Y:S01]  /*2d190*/  IMAD.X R54, R54, 0x1, R79, P1 ;  /* 0x0000000136367824 */ /* 0x000fe200008e064f */
[----:B------:R-:W-:Y:S02]  /*2d1a0*/  IADD3 R48, P1, P3, R45, R48, R47 ;  /* 0x000000302d307210 */ /* 0x000fe40007b3e02f */
[----:B------:R-:W-:-:S02]  /*2d1b0*/  IADD3.X R28, PT, PT, R7, R24, R9, P0, P2 ;  /* 0x00000018071c7210 */ /* 0x000fc400007e4409 */
        /* <DEDUP_REMOVED lines=19> */
[----:B------:R-:W-:Y:S02]  /*2d2f0*/  IADD3.X R70, PT, PT, R78, R77, R70, P2, P3 ;  /* 0x0000004d4e467210 */ /* 0x000fe400017e6446 */
[----:B------:R-:W-:Y:S02]  /*2d300*/  IADD3 R40, P0, P1, R66, R81, R79 ;  /* 0x0000005142287210 */ /* 0x000fe4000791e04f */
        /* <DEDUP_REMOVED lines=14> */
[C-C-:B------:R-:W-:Y:S02]  /*2d3f0*/  SHF.L.W.U32.HI R78, R45.reuse, 0xd, R54.reuse ;  /* 0x0000000d2d4e7819 */ /* 0x140fe40000010e36 */
[----:B------:R-:W-:Y:S02]  /*2d400*/  SHF.L.W.U32.HI R47, R54, 0x3, R45 ;  /* 0x00000003362f7819 */ /* 0x000fe40000010e2d */
[----:B------:R-:W-:-:S02]  /*2d410*/  SHF.R.U64 R74, R45, 0x6, R54 ;  /* 0x000000062d4a7819 */ /* 0x000fc40000001236 */
[----:B------:R-:W-:Y:S02]  /*2d420*/  LOP3.LUT R79, R80, R79, R6, 0x96, !PT ;  /* 0x0000004f504f7212 */ /* 0x000fe400078e9606 */
        /* <DEDUP_REMOVED lines=27> */
[C-C-:B------:R-:W-:Y:S02]  /*2d5e0*/  SHF.L.W.U32.HI R6, R7.reuse, 0x1f, R42.reuse ;  /* 0x0000001f07067819 */ /* 0x140fe40000010e2a */
[----:B------:R-:W-:-:S02]  /*2d5f0*/  SHF.L.W.U32.HI R47, R7, 0x18, R42 ;  /* 0x00000018072f7819 */ /* 0x000fc40000010e2a */
[----:B------:R-:W-:Y:S02]  /*2d600*/  SHF.R.U32.HI R83, RZ, 0x7, R7 ;  /* 0x00000007ff537819 */ /* 0x000fe40000011607 */
[----:B------:R-:W-:Y:S02]  /*2d610*/  IADD3.X R74, PT, PT, R37, R80, R74, P0, P1 ;  /* 0x00000050254a7210 */ /* 0x000fe400007e244a */
        /* <DEDUP_REMOVED lines=11> */
[----:B------:R-:W-:-:S02]  /*2d6d0*/  SHF.L.W.U32.HI R33, R42, 0x1f, R7 ;  /* 0x0000001f2a217819 */ /* 0x000fc40000010e07 */
[C-C-:B------:R-:W-:Y:S02]  /*2d6e0*/  SHF.L.W.U32.HI R24, R42.reuse, 0x18, R7.reuse ;  /* 0x000000182a187819 */ /* 0x140fe40000010e07 */
[----:B------:R-:W-:Y:S01]  /*2d6f0*/  SHF.R.U64 R82, R42, 0x7, R7 ;  /* 0x000000072a527819 */ /* 0x000fe20000001207 */
[----:B------:R-:W-:Y:S01]  /*2d700*/  IMAD.X R9, R38, 0x1, R79, P0 ;  /* 0x0000000126097824 */ /* 0x000fe200000e064f */
[----:B------:R-:W-:Y:S02]  /*2d710*/  IADD3 R35, P1, PT, R35, R78, RZ ;  /* 0x0000004e23237210 */ /* 0x000fe40007f3e0ff */
[----:B------:R-:W-:Y:S02]  /*2d720*/  LOP3.LUT R33, R82, R33, R24, 0x96, !PT ;  /* 0x0000002152217212 */ /* 0x000fe400078e9618 */
[C-C-:B------:R-:W-:Y:S02]  /*2d730*/  SHF.L.W.U32.HI R24, R54.reuse, 0x1f, R45.reuse ;  /* 0x0000001f36187819 */ /* 0x140fe40000010e2d */
[----:B------:R-:W-:-:S02]  /*2d740*/  SHF.L.W.U32.HI R81, R54, 0x18, R45 ;  /* 0x0000001836517819 */ /* 0x000fc40000010e2d */
[----:B------:R-:W-:Y:S02]  /*2d750*/  SHF.R.U32.HI R80, RZ, 0x7, R54 ;  /* 0x00000007ff507819 */ /* 0x000fe40000011636 */
[C-C-:B------:R-:W-:Y:S02]  /*2d760*/  SHF.L.W.U32.HI R38, R60.reuse, 0x12, R63.reuse ;  /* 0x000000123c267819 */ /* 0x140fe40000010e3f */
[----:B------:R-:W-:Y:S02]  /*2d770*/  SHF.L.W.U32.HI R79, R60, 0xe, R63 ;  /* 0x0000000e3c4f7819 */ /* 0x000fe40000010e3f */
[----:B------:R-:W-:Y:S01]  /*2d780*/  SHF.L.W.U32.HI R76, R63, 0x17, R60 ;  /* 0x000000173f4c7819 */ /* 0x000fe20000010e3c */
[----:B------:R-:W-:Y:S01]  /*2d790*/  IMAD.X R44, R44, 0x1, R87, P1 ;  /* 0x000000012c2c7824 */ /* 0x000fe200008e0657 */
[----:B------:R-:W-:Y:S02]  /*2d7a0*/  LOP3.LUT R24, R80, R24, R81, 0x96, !PT ;  /* 0x0000001850187212 */ /* 0x000fe400078e9651 */
[----:B------:R-:W-:-:S02]  /*2d7b0*/  IADD3 R51, P0, P1, R46, R51, R4 ;  /* 0x000000332e337210 */ /* 0x000fc4000791e004 */
        /* <DEDUP_REMOVED lines=20> */
[----:B------:R-:W-:Y:S02]  /*2d900*/  IADD3.X R69, PT, PT, R81, R52, R69, P4, P5 ;  /* 0x0000003451457210 */ /* 0x000fe400027ea445 */
[----:B------:R-:W-:Y:S02]  /*2d910*/  SHF.L.W.U32.HI R38, R9, 0xd, R46 ;  /* 0x0000000d09267819 */ /* 0x000fe40000010e2e */
[--C-:B------:R-:W-:Y:S02]  /*2d920*/  SHF.L.W.U32.HI R11, R46, 0x3, R9.reuse ;  /* 0x000000032e0b7819 */ /* 0x100fe40000010e09 */
[----:B------:R-:W-:-:S02]  /*2d930*/  SHF.R.U32.HI R79, RZ, 0x6, R9 ;  /* 0x00000006ff4f7819 */ /* 0x000fc40000011609 */
[----:B------:R-:W-:Y:S02]  /*2d940*/  IADD3.X R30, PT, PT, R44, R30, R39, P2, P3 ;  /* 0x0000001e2c1e7210 */ /* 0x000fe400017e6427 */
        /* <DEDUP_REMOVED lines=12> */
[----:B------:R-:W-:Y:S02]  /*2da10*/  LOP3.LUT R4, R78, R4, R39, 0x96, !PT ;  /* 0x000000044e047212 */ /* 0x000fe400078e9627 */
[----:B------:R-:W-:-:S02]  /*2da20*/  SHF.L.W.U32.HI R39, R76, 0x4, R79 ;  /* 0x000000044c277819 */ /* 0x000fc40000010e4f */
[C-C-:B------:R-:W-:Y:S02]  /*2da30*/  SHF.L.W.U32.HI R78, R79.reuse, 0x1e, R76.reuse ;  /* 0x0000001e4f4e7819 */ /* 0x140fe40000010e4c */
[----:B------:R-:W-:Y:S02]  /*2da40*/  SHF.L.W.U32.HI R11, R79, 0x4, R76 ;  /* 0x000000044f0b7819 */ /* 0x000fe40000010e4c */
[C-C-:B------:R-:W-:Y:S02]  /*2da50*/  SHF.L.W.U32.HI R72, R76.reuse, 0x1e, R79.reuse ;  /* 0x0000001e4c487819 */ /* 0x140fe40000010e4f */
[----:B------:R-:W-:Y:S02]  /*2da60*/  SHF.L.W.U32.HI R71, R76, 0x19, R79 ;  /* 0x000000194c477819 */ /* 0x000fe40000010e4f */
        /* <DEDUP_REMOVED lines=32> */
[C---:B------:R-:W-:Y:S02]  /*2dc70*/  IADD3.X R52, PT, PT, R9.reuse, UR5, R52, P0, P1 ;  /* 0x0000000509347c10 */ /* 0x040fe400087e2434 */
[----:B------:R-:W-:Y:S02]  /*2dc80*/  SHF.L.W.U32.HI R56, R9, 0x18, R46 ;  /* 0x0000001809387819 */ /* 0x000fe40000010e2e */
[----:B------:R-:W-:Y:S02]  /*2dc90*/  SHF.R.U32.HI R77, RZ, 0x7, R9 ;  /* 0x00000007ff4d7819 */ /* 0x000fe40000011609 */
[----:B------:R-:W-:Y:S02]  /*2dca0*/  IADD3 R61, P1, PT, R58, R71, RZ ;  /* 0x000000473a3d7210 */ /* 0x000fe40007f3e0ff */
[----:B------:R-:W-:Y:S02]  /*2dcb0*/  LOP3.LUT R39, R77, R39, R56, 0x96, !PT ;  /* 0x000000274d277212 */ /* 0x000fe400078e9638 */
[C---:B------:R-:W-:Y:S01]  /*2dcc0*/  SHF.L.W.U32.HI R11, R35.reuse, 0x1f, R44 ;  /* 0x0000001f230b7819 */ /* 0x040fe20000010e2c */
[----:B------:R-:W-:Y:S01]  /*2dcd0*/  IMAD.X R56, R52, 0x1, R72, P1 ;  /* 0x0000000134387824 */ /* 0x000fe200008e0648 */
[----:B------:R-:W-:-:S02]  /*2dce0*/  SHF.L.W.U32.HI R78, R35, 0x18, R44 ;  /* 0x00000018234e7819 */ /* 0x000fc40000010e2c */
[----:B------:R-:W-:Y:S02]  /*2dcf0*/  SHF.R.U64 R65, R35, 0x7, R44 ;  /* 0x0000000723417819 */ /* 0x000fe4000000122c */
[----:B------:R-:W-:Y:S02]  /*2dd00*/  IADD3 R49, P0, PT, R49, R4, RZ ;  /* 0x0000000431317210 */ /* 0x000fe40007f1e0ff */
[----:B------:R-:W-:Y:S02]  /*2dd10*/  LOP3.LUT R11, R65, R11, R78, 0x96, !PT ;  /* 0x0000000b410b7212 */ /* 0x000fe400078e964e */
[C-C-:B------:R-:W-:Y:S02]  /*2dd20*/  SHF.L.W.U32.HI R4, R44.reuse, 0x1f, R35.reuse ;  /* 0x0000001f2c047819 */ /* 0x140fe40000010e23 */
[----:B------:R-:W-:Y:S02]  /*2dd30*/  SHF.L.W.U32.HI R65, R44, 0x18, R35 ;  /* 0x000000182c417819 */ /* 0x000fe40000010e23 */
[----:B------:R-:W-:-:S02]  /*2dd40*/  SHF.R.U32.HI R82, RZ, 0x7, R44 ;  /* 0x00000007ff527819 */ /* 0x000fc4000001162c */
[C-C-:B------:R-:W-:Y:S02]  /*2dd50*/  SHF.L.W.U32.HI R77, R61.reuse, 0x12, R56.reuse ;  /* 0x000000123d4d7819 */ /* 0x140fe40000010e38 */
[----:B------:R-:W-:Y:S02]  /*2dd60*/  SHF.L.W.U32.HI R78, R61, 0xe, R56 ;  /* 0x0000000e3d4e7819 */ /* 0x000fe40000010e38 */
[----:B------:R-:W-:Y:S01]  /*2dd70*/  SHF.L.W.U32.HI R80, R56, 0x17, R61 ;  /* 0x0000001738507819 */ /* 0x000fe20000010e3d */
[----:B------:R-:W-:Y:S01]  /*2dd80*/  IMAD.X R38, R29, 0x1, R38, P0 ;  /* 0x000000011d267824 */ /* 0x000fe200000e0626 */
[----:B------:R-:W-:Y:S02]  /*2dd90*/  IADD3 R32, P1, PT, R32, R81, RZ ;  /* 0x0000005120207210 */ /* 0x000fe40007f3e0ff */
[----:B------:R-:W-:Y:S02]  /*2dda0*/  LOP3.LUT R4, R82, R4, R65, 0x96, !PT ;  /* 0x0000000452047212 */ /* 0x000fe400078e9641 */
[----:B------:R-:W-:-:S02]  /*2ddb0*/  LOP3.LUT R83, R80, R77, R78, 0x96, !PT ;  /* 0x0000004d50537212 */ /* 0x000fc400078e964e */
[----:B------:R-:W-:Y:S02]  /*2ddc0*/  SHF.L.W.U32.HI R29, R71, 0x4, R72 ;  /* 0x00000004471d7819 */ /* 0x000fe40000010e48 */
        /* <DEDUP_REMOVED lines=17> */
[----:B------:R-:W-:Y:S02]  /*2dee0*/  IADD3 R78, P3, P0, R66, R84, R75 ;  /* 0x00000054424e7210 */ /* 0x000fe4000787e04b */
[----:B------:R-:W-:-:S02]  /*2def0*/  IADD3.X R5, PT, PT, R77, R73, R70, P1, P2 ;  /* 0x000000494d057210 */ /* 0x000fc40000fe4446 */
[----:B------:R-:W-:Y:S02]  /*2df00*/  LOP3.LUT R75, R79, R74, R72, 0xe8, !PT ;  /* 0x0000004a4f4b7212 */ /* 0x000fe400078ee848 */
[----:B------:R-:W-:Y:S02]  /*2df10*/  IADD3 R29, P1, P2, R35, UR6, R80 ;  /* 0x00000006231d7c10 */ /* 0x000fe4000fa3e050 */
[----:B------:R-:W-:Y:S02]  /*2df20*/  IADD3.X R75, PT, PT, R62, R65, R75, P3, P0 ;  /* 0x000000413e4b7210 */ /* 0x000fe40001fe044b */
[----:B------:R-:W-:Y:S01]  /*2df30*/  IADD3.X R66, PT, PT, R44, UR7, R5, P1, P2 ;  /* 0x000000072c427c10 */ /* 0x000fe20008fe4405 */
[----:B------:R-:W0:Y:S01]  /*2df40*/  LDCU.128 UR4, c[0x3][0x51e0] ;  /* 0x00ca3c00ff0477ac */ /* 0x000e220008000c00 */
[----:B------:R-:W-:Y:S02]  /*2df50*/  IADD3 R70, P0, PT, R29, R78, RZ ;  /* 0x0000004e1d467210 */ /* 0x000fe40007f1e0ff */
[----:B------:R-:W-:-:S03]  /*2df60*/  IADD3.X R13, PT, PT, R38, R13, R12, P4, P5 ;  /* 0x0000000d260d7210 */ /* 0x000fc600027ea40c */
[----:B------:R-:W-:Y:S01]  /*2df70*/  IMAD.X R65, R66, 0x1, R75, P0 ;  /* 0x0000000142417824 */ /* 0x000fe200000e064b */
[----:B------:R-:W-:Y:S02]  /*2df80*/  IADD3 R19, P4, P5, R32, R19, R50 ;  /* 0x0000001320137210 */ /* 0x000fe40007d9e032 */
        /* <DEDUP_REMOVED lines=13> */
[----:B------:R-:W-:Y:S02]  /*2e060*/  SHF.L.W.U32.HI R5, R75, 0x4, R78 ;  /* 0x000000044b057819 */ /* 0x000fe40000010e4e */
[C-C-:B------:R-:W-:Y:S02]  /*2e070*/  SHF.L.W.U32.HI R12, R78.reuse, 0x1e, R75.reuse ;  /* 0x0000001e4e0c7819 */ /* 0x140fe40000010e4b */
[----:B------:R-:W-:Y:S02]  /*2e080*/  SHF.L.W.U32.HI R23, R78, 0x19, R75 ;  /* 0x000000194e177819 */ /* 0x000fe40000010e4b */
[----:B------:R-:W-:-:S02]  /*2e090*/  LOP3.LUT R77, R69, R70, R61, 0xb8, !PT ;  /* 0x00000046454d7212 */ /* 0x000fc400078eb83d */
[----:B------:R-:W-:Y:S02]  /*2e0a0*/  LOP3.LUT R83, R71, R76, R78, 0xe8, !PT ;  /* 0x0000004c47537212 */ /* 0x000fe400078ee84e */
[C-C-:B------:R-:W-:Y:S02]  /*2e0b0*/  SHF.L.W.U32.HI R50, R65.reuse, 0x12, R70.reuse ;  /* 0x0000001241327819 */ /* 0x140fe40000010e46 */
[----:B------:R-:W-:Y:S02]  /*2e0c0*/  SHF.L.W.U32.HI R73, R65, 0xe, R70 ;  /* 0x0000000e41497819 */ /* 0x000fe40000010e46 */
[----:B------:R-:W-:Y:S02]  /*2e0d0*/  SHF.L.W.U32.HI R62, R70, 0x17, R65 ;  /* 0x00000017463e7819 */ /* 0x000fe40000010e41 */
[----:B------:R-:W-:Y:S02]  /*2e0e0*/  LOP3.LUT R84, R23, R5, R12, 0x96, !PT ;  /* 0x0000000517547212 */ /* 0x000fe400078e960c */
[----:B------:R-:W-:-:S02]  /*2e0f0*/  IADD3 R60, P2, P3, R81, R77, R60 ;  /* 0x0000004d513c7210 */ /* 0x000fc40007b5e03c */
[----:B------:R-:W-:Y:S02]  /*2e100*/  SHF.L.W.U32.HI R5, R38, 0xd, R49 ;  /* 0x0000000d26057819 */ /* 0x000fe40000010e31 */
[--C-:B------:R-:W-:Y:S02]  /*2e110*/  SHF.L.W.U32.HI R12, R49, 0x3, R38.reuse ;  /* 0x00000003310c7819 */ /* 0x100fe40000010e26 */
[----:B------:R-:W-:Y:S02]  /*2e120*/  SHF.R.U32.HI R77, RZ, 0x6, R38 ;  /* 0x00000006ff4d7819 */ /* 0x000fe40000011626 */
[----:B------:R-:W-:Y:S02]  /*2e130*/  IADD3 R74, P0, P1, R64, R82, R83 ;  /* 0x00000052404a7210 */ /* 0x000fe4000791e053 */
[----:B------:R-:W-:Y:S02]  /*2e140*/  LOP3.LUT R62, R62, R50, R73, 0x96, !PT ;  /* 0x000000323e3e7212 */ /* 0x000fe400078e9649 */
[----:B------:R-:W-:-:S02]  /*2e150*/  LOP3.LUT R76, R72, R79, R75, 0xe8, !PT ;  /* 0x0000004f484c7212 */ /* 0x000fc400078ee84b */
[----:B------:R-:W-:Y:S02]  /*2e160*/  LOP3.LUT R50, R68, R65, R56, 0xb8, !PT ;  /* 0x0000004144327212 */ /* 0x000fe400078eb838 */
[----:B------:R-:W-:Y:S02]  /*2e170*/  LOP3.LUT R79, R77, R5, R12, 0x96, !PT ;  /* 0x000000054d4f7212 */ /* 0x000fe400078e960c */
[----:B------:R-:W-:Y:S02]  /*2e180*/  IADD3.X R77, PT, PT, R47, R84, R76, P0, P1 ;  /* 0x000000542f4d7210 */ /* 0x000fe400007e244c */
[----:B------:R-:W-:Y:S02]  /*2e190*/  IADD3.X R47, PT, PT, R62, R50, R63, P2, P3 ;  /* 0x000000323e2f7210 */ /* 0x000fe400017e643f */
[----:B------:R-:W-:Y:S02]  /*2e1a0*/  SHF.L.W.U32.HI R64, R32, 0xd, R41 ;  /* 0x0000000d20407819 */ /* 0x000fe40000010e29 */
[----:B------:R-:W-:-:S02]  /*2e1b0*/  SHF.L.W.U32.HI R23, R41, 0x3, R32 ;  /* 0x0000000329177819 */ /* 0x000fc40000010e20 */
[----:B------:R-:W-:Y:S02]  /*2e1c0*/  SHF.R.U64 R73, R32, 0x6, R41 ;  /* 0x0000000620497819 */ /* 0x000fe40000001229 */
[----:B0-----:R-:W-:Y:S02]  /*2e1d0*/  IADD3 R63, P0, P1, R49, UR4, R60 ;  /* 0x00000004313f7c10 */ /* 0x001fe4000f91e03c */
[----:B------:R-:W-:Y:S02]  /*2e1e0*/  LOP3.LUT R64, R73, R64, R23, 0x96, !PT ;  /* 0x0000004049407212 */ /* 0x000fe400078e9617 */
[----:B------:R-:W-:Y:S02]  /*2e1f0*/  IADD3.X R47, PT, PT, R38, UR5, R47, P0, P1 ;  /* 0x00000005262f7c10 */ /* 0x000fe400087e242f */
[----:B------:R-:W-:Y:S02]  /*2e200*/  IADD3 R73, P0, PT, R63, R74, RZ ;  /* 0x0000004a3f497210 */ /* 0x000fe40007f1e0ff */
[----:B------:R-:W-:-:S03]  /*2e210*/  SHF.L.W.U32.HI R5, R41, 0xd, R32 ;  /* 0x0000000d29057819 */ /* 0x000fc60000010e20 */
[----:B------:R-:W-:Y:S01]  /*2e220*/  IMAD.X R62, R47, 0x1, R77, P0 ;  /* 0x000000012f3e7824 */ /* 0x000fe200000e064d */
[--C-:B------:R-:W-:Y:S02]  /*2e230*/  SHF.L.W.U32.HI R12, R32, 0x3, R41.reuse ;  /* 0x00000003200c7819 */ /* 0x100fe40000010e29 */
[----:B------:R-:W-:Y:S02]  /*2e240*/  SHF.R.U32.HI R89, RZ, 0x6, R41 ;  /* 0x00000006ff597819 */ /* 0x000fe40000011629 */
[C-C-:B------:R-:W-:Y:S02]  /*2e250*/  SHF.L.W.U32.HI R23, R38.reuse, 0x1f, R49.reuse ;  /* 0x0000001f26177819 */ /* 0x140fe40000010e31 */
[----:B------:R-:W-:Y:S02]  /*2e260*/  SHF.L.W.U32.HI R60, R38, 0x18, R49 ;  /* 0x00000018263c7819 */ /* 0x000fe40000010e31 */
[--C-:B------:R-:W-:Y:S02]  /*2e270*/  SHF.R.U32.HI R85, RZ, 0x7, R38.reuse ;  /* 0x00000007ff557819 */ /* 0x100fe40000011626 */
        /* <DEDUP_REMOVED lines=11> */
[C-C-:B------:R-:W-:Y:S02]  /*2e330*/  SHF.L.W.U32.HI R23, R32.reuse, 0x18, R41.reuse ;  /* 0x0000001820177819 */ /* 0x140fe40000010e29 */
[----:B------:R-:W-:-:S02]  /*2e340*/  SHF.R.U64 R87, R32, 0x7, R41 ;  /* 0x0000000720577819 */ /* 0x000fc40000001229 */
        /* <DEDUP_REMOVED lines=11> */
[----:B------:R-:W-:-:S02]  /*2e400*/  SHF.L.W.U32.HI R69, R77, 0x4, R74 ;  /* 0x000000044d457819 */ /* 0x000fc40000010e4a */
[C-C-:B------:R-:W-:Y:S02]  /*2e410*/  SHF.L.W.U32.HI R76, R74.reuse, 0x1e, R77.reuse ;  /* 0x0000001e4a4c7819 */ /* 0x140fe40000010e4d */
[----:B------:R-:W-:Y:S02]  /*2e420*/  SHF.L.W.U32.HI R81, R74, 0x19, R77 ;  /* 0x000000194a517819 */ /* 0x000fe40000010e4d */
[C-C-:B------:R-:W-:Y:S02]  /*2e430*/  SHF.L.W.U32.HI R23, R41.reuse, 0x1f, R32.reuse ;  /* 0x0000001f29177819 */ /* 0x140fe40000010e20 */
[----:B------:R-:W-:Y:S02]  /*2e440*/  SHF.L.W.U32.HI R60, R41, 0x18, R32 ;  /* 0x00000018293c7819 */ /* 0x000fe40000010e20 */
[----:B------:R-:W-:Y:S02]  /*2e450*/  SHF.R.U32.HI R85, RZ, 0x7, R41 ;  /* 0x00000007ff557819 */ /* 0x000fe40000011629 */
[----:B------:R-:W-:-:S02]  /*2e460*/  LOP3.LUT R84, R78, R71, R74, 0xe8, !PT ;  /* 0x000000474e547212 */ /* 0x000fc400078ee84a */
[----:B------:R-:W-:Y:S02]  /*2e470*/  LOP3.LUT R71, R56, R62, R65, 0xb8, !PT ;  /* 0x0000003e38477212 */ /* 0x000fe400078eb841 */
[----:B------:R-:W-:Y:S02]  /*2e480*/  LOP3.LUT R76, R81, R69, R76, 0x96, !PT ;  /* 0x00000045514c7212 */ /* 0x000fe400078e964c */
[----:B------:R-:W-:Y:S02]  /*2e490*/  LOP3.LUT R23, R85, R23, R60, 0x96, !PT ;  /* 0x0000001755177212 */ /* 0x000fe400078e963c */
[----:B------:R-:W-:Y:S02]  /*2e4a0*/  IADD3 R69, P0, P1, R67, R87, R84 ;  /* 0x0000005743457210 */ /* 0x000fe4000791e054 */
[----:B------:R-:W-:Y:S02]  /*2e4b0*/  LOP3.LUT R72, R75, R72, R77, 0xe8, !PT ;  /* 0x000000484b487212 */ /* 0x000fe400078ee84d */
[----:B------:R-:W-:-:S02]  /*2e4c0*/  IADD3.X R68, PT, PT, R82, R71, R68, P2, P3 ;  /* 0x0000004752447210 */ /* 0x000fc400017e6444 */
[----:B------:R-:W-:Y:S02]  /*2e4d0*/  IADD3 R60, P4, P5, R32, UR6, R83 ;  /* 0x00000006203c7c10 */ /* 0x000fe4000fd9e053 */
[----:B------:R-:W-:Y:S02]  /*2e4e0*/  IADD3 R53, P3, PT, R53, R64, RZ ;  /* 0x0000004035357210 */ /* 0x000fe40007f7e0ff */
[----:B------:R-:W-:Y:S02]  /*2e4f0*/  IADD3.X R72, PT, PT, R59, R76, R72, P0, P1 ;  /* 0x0000004c3b487210 */ /* 0x000fe400007e2448 */
[----:B------:R-:W-:Y:S01]  /*2e500*/  IADD3.X R59, PT, PT, R41, UR7, R68, P4, P5 ;  /* 0x00000007293b7c10 */ /* 0x000fe2000a7ea444 */
[----:B------:R-:W0:Y:S01]  /*2e510*/  LDCU.128 UR4, c[0x3][0x51f0] ;  /* 0x00ca3e00ff0477ac */ /* 0x000e220008000c00 */
[----:B------:R-:W-:Y:S02]  /*2e520*/  IADD3 R64, P0, PT, R60, R69, RZ ;  /* 0x000000453c407210 */ /* 0x000fe40007f1e0ff */
[----:B------:R-:W-:-:S03]  /*2e530*/  IADD3 R31, P2, PT, R31, R80, RZ ;  /* 0x000000501f1f7210 */ /* 0x000fc60007f5e0ff */
[--C-:B------:R-:W-:Y:S01]  /*2e540*/  IMAD.X R67, R59, 0x1, R72.reuse, P0 ;  /* 0x000000013b437824 */ /* 0x100fe200000e0648 */
[----:B------:R-:W-:Y:S01]  /*2e550*/  SHF.L.W.U32.HI R68, R69, 0x4, R72 ;  /* 0x0000000445447819 */ /* 0x000fe20000010e48 */
[----:B------:R-:W-:Y:S01]  /*2e560*/  IMAD.X R26, R26, 0x1, R79, P2 ;  /* 0x000000011a1a7824 */ /* 0x000fe200010e064f */
[----:B------:R-:W-:Y:S01]  /*2e570*/  SHF.L.W.U32.HI R71, R72, 0x1e, R69 ;  /* 0x0000001e48477819 */ /* 0x000fe20000010e45 */
[----:B------:R-:W-:Y:S01]  /*2e580*/  IMAD.X R28, R28, 0x1, R89, P3 ;  /* 0x000000011c1c7824 */ /* 0x000fe200018e0659 */
[----:B------:R-:W-:Y:S02]  /*2e590*/  IADD3 R27, P2, P3, R31, R27, R14 ;  /* 0x0000001b1f1b7210 */ /* 0x000fe40007b5e00e */
[----:B------:R-:W-:Y:S02]  /*2e5a0*/  SHF.L.W.U32.HI R76, R72, 0x19, R69 ;  /* 0x00000019484c7819 */ /* 0x000fe40000010e45 */
[C-C-:B------:R-:W-:Y:S02]  /*2e5b0*/  SHF.L.W.U32.HI R79, R64.reuse, 0x12, R67.reuse ;  /* 0x00000012404f7819 */ /* 0x140fe40000010e43 */
[----:B------:R-:W-:-:S02]  /*2e5c0*/  SHF.L.W.U32.HI R80, R64, 0xe, R67 ;  /* 0x0000000e40507819 */ /* 0x000fc40000010e43 */
[----:B------:R-:W-:Y:S02]  /*2e5d0*/  SHF.L.W.U32.HI R81, R67, 0x17, R64 ;  /* 0x0000001743517819 */ /* 0x000fe40000010e40 */
[----:B------:R-:W-:Y:S02]  /*2e5e0*/  IADD3 R16, P1, P0, R53, R16, R43 ;  /* 0x0000001035107210 */ /* 0x000fe4000783e02b */
[----:B------:R-:W-:Y:S02]  /*2e5f0*/  IADD3.X R14, PT, PT, R26, R10, R15, P2, P3 ;  /* 0x0000000a1a0e7210 */ /* 0x000fe400017e640f */
        /* <DEDUP_REMOVED lines=15> */
[----:B------:R-:W-:Y:S02]  /*2e6f0*/  IADD3.X R17, PT, PT, R28, R17, R8, P1, P0 ;  /* 0x000000111c117210 */ /* 0x000fe40000fe0408 */
[----:B------:R-:W-:Y:S02]  /*2e700*/  IADD3.X R43, PT, PT, R68, R43, R56, P4, P5 ;  /* 0x0000002b442b7210 */ /* 0x000fe400027ea438 */
[----:B0-----:R-:W-:Y:S02]  /*2e710*/  IADD3 R56, P0, P1, R31, UR4, R58 ;  /* 0x000000041f387c10 */ /* 0x001fe4000f91e03a */
[----:B------:R-:W-:Y:S02]  /*2e720*/  LOP3.LUT R75, R77, R75, R72, 0xe8, !PT ;  /* 0x0000004b4d4b7212 */ /* 0x000fe400078ee848 */
[----:B------:R-:W-:Y:S02]  /*2e730*/  IADD3.X R43, PT, PT, R26, UR5, R43, P0, P1 ;  /* 0x000000051a2b7c10 */ /* 0x000fe400087e242b */
[----:B------:R-:W-:-:S02]  /*2e740*/  SHF.L.W.U32.HI R15, R31, 0xd, R26 ;  /* 0x0000000d1f0f7819 */ /* 0x000fc40000010e1a */
[----:B------:R-:W-:Y:S02]  /*2e750*/  SHF.L.W.U32.HI R10, R26, 0x3, R31 ;  /* 0x000000031a0a7819 */ /* 0x000fe40000010e1f */
[----:B------:R-:W-:Y:S02]  /*2e760*/  SHF.R.U64 R61, R31, 0x6, R26 ;  /* 0x000000061f3d7819 */ /* 0x000fe4000000121a */
[----:B------:R-:W-:Y:S02]  /*2e770*/  IADD3.X R76, PT, PT, R52, R81, R75, P2, P3 ;  /* 0x00000051344c7210 */ /* 0x000fe400017e644b */
[----:B------:R-:W-:Y:S02]  /*2e780*/  IADD3 R58, P0, PT, R56, R71, RZ ;  /* 0x00000047383a7210 */ /* 0x000fe40007f1e0ff */
[----:B------:R-:W-:-:S03]  /*2e790*/  LOP3.LUT R15, R61, R15, R10, 0x96, !PT ;  /* 0x0000000f3d0f7212 */ /* 0x000fc600078e960a */
[----:B------:R-:W-:Y:S01]  /*2e7a0*/  IMAD.X R61, R43, 0x1, R76, P0 ;  /* 0x000000012b3d7824 */ /* 0x000fe200000e064c */
[C-C-:B------:R-:W-:Y:S02]  /*2e7b0*/  SHF.L.W.U32.HI R80, R53.reuse, 0xd, R28.reuse ;  /* 0x0000000d35507819 */ /* 0x140fe40000010e1c */
[----:B------:R-:W-:Y:S02]  /*2e7c0*/  SHF.L.W.U32.HI R79, R28, 0x3, R53 ;  /* 0x000000031c4f7819 */ /* 0x000fe40000010e35 */
[----:B------:R-:W-:Y:S02]  /*2e7d0*/  SHF.R.U64 R82, R53, 0x6, R28 ;  /* 0x0000000635527819 */ /* 0x000fe4000000121c */
        /* <DEDUP_REMOVED lines=30> */
[----:B------:R-:W-:Y:S02]  /*2e9c0*/  LOP3.LUT R77, R72, R77, R76, 0xe8, !PT ;  /* 0x0000004d484d7212 */ /* 0x000fe400078ee84c */
[----:B------:R-:W-:Y:S02]  /*2e9d0*/  IADD3 R70, P2, P3, R83, R81, R70 ;  /* 0x0000005153467210 */ /* 0x000fe40007b5e046 */
[----:B------:R-:W-:-:S02]  /*2e9e0*/  LOP3.LUT R52, R62, R61, R67, 0xb8, !PT ;  /* 0x0000003d3e347212 */ /* 0x000fc400078eb843 */
[----:B------:R-:W-:Y:S02]  /*2e9f0*/  LOP3.LUT R85, R85, R8, R29, 0x96, !PT ;  /* 0x0000000855557212 */ /* 0x000fe400078e961d */
[----:B------:R-:W-:Y:S02]  /*2ea00*/  LOP3.LUT R29, R79, R10, R75, 0x96, !PT ;  /* 0x0000000a4f1d7212 */ /* 0x000fe400078e964b */
[----:B------:R-:W-:Y:S02]  /*2ea10*/  IADD3.X R75, PT, PT, R66, R84, R77, P0, P1 ;  /* 0x00000054424b7210 */ /* 0x000fe400007e244d */
[----:B------:R-:W-:Y:S02]  /*2ea20*/  IADD3.X R65, PT, PT, R74, R52, R65, P2, P3 ;  /* 0x000000344a417210 */ /* 0x000fe400017e6441 */
[----:B------:R-:W-:Y:S02]  /*2ea30*/  IADD3 R66, P0, P1, R53, UR6, R70 ;  /* 0x0000000635427c10 */ /* 0x000fe4000f91e046 */
[----:B------:R-:W-:-:S02]  /*2ea40*/  SHF.L.W.U32.HI R10, R26, 0x1f, R31 ;  /* 0x0000001f1a0a7819 */ /* 0x000fc40000010e1f */
[----:B------:R-:W-:Y:S02]  /*2ea50*/  SHF.L.W.U32.HI R77, R26, 0x18, R31 ;  /* 0x000000181a4d7819 */ /* 0x000fe40000010e1f */
[----:B------:R-:W-:Y:S02]  /*2ea60*/  SHF.R.U32.HI R74, RZ, 0x7, R26 ;  /* 0x00000007ff4a7819 */ /* 0x000fe4000001161a */
[----:B------:R-:W-:Y:S01]  /*2ea70*/  IADD3.X R52, PT, PT, R28, UR7, R65, P0, P1 ;  /* 0x000000071c347c10 */ /* 0x000fe200087e2441 */
[----:B------:R-:W0:Y:S01]  /*2ea80*/  LDCU.128 UR4, c[0x3][0x5200] ;  /* 0x00ca4000ff0477ac */ /* 0x000e220008000c00 */
[----:B------:R-:W-:Y:S02]  /*2ea90*/  IADD3 R65, P1, PT, R66, R68, RZ ;  /* 0x0000004442417210 */ /* 0x000fe40007f3e0ff */
[----:B------:R-:W-:Y:S02]  /*2eaa0*/  LOP3.LUT R10, R74, R10, R77, 0x96, !PT ;  /* 0x0000000a4a0a7212 */ /* 0x000fe400078e964d */
[----:B------:R-:W-:Y:S01]  /*2eab0*/  IADD3 R74, P0, PT, R48, R15, RZ ;  /* 0x0000000f304a7210 */ /* 0x000fe20007f1e0ff */
[----:B------:R-:W-:Y:S01]  /*2eac0*/  IMAD.X R48, R52, 0x1, R75, P1 ;  /* 0x0000000134307824 */ /* 0x000fe200008e064b */
[----:B------:R-:W-:-:S02]  /*2ead0*/  SHF.L.W.U32.HI R8, R53, 0x1f, R28 ;  /* 0x0000001f35087819 */ /* 0x000fc40000010e1c */
[C-C-:B------:R-:W-:Y:S02]  /*2eae0*/  SHF.L.W.U32.HI R79, R53.reuse, 0x18, R28.reuse ;  /* 0x00000018354f7819 */ /* 0x140fe40000010e1c */
[--C-:B------:R-:W-:Y:S02]  /*2eaf0*/  SHF.R.U64 R70, R53, 0x7, R28.reuse ;  /* 0x0000000735467819 */ /* 0x100fe4000000121c */
[----:B------:R-:W-:Y:S02]  /*2eb00*/  SHF.L.W.U32.HI R15, R28, 0x1f, R53 ;  /* 0x0000001f1c0f7819 */ /* 0x000fe40000010e35 */
[----:B------:R-:W-:Y:S02]  /*2eb10*/  LOP3.LUT R8, R70, R8, R79, 0x96, !PT ;  /* 0x0000000846087212 */ /* 0x000fe400078e964f */
[----:B------:R-:W-:Y:S02]  /*2eb20*/  SHF.L.W.U32.HI R70, R28, 0x18, R53 ;  /* 0x000000181c467819 */ /* 0x000fe40000010e35 */
[----:B------:R-:W-:-:S02]  /*2eb30*/  SHF.R.U32.HI R77, RZ, 0x7, R28 ;  /* 0x00000007ff4d7819 */ /* 0x000fc4000001161c */
[C-C-:B------:R-:W-:Y:S02]  /*2eb40*/  SHF.L.W.U32.HI R79, R65.reuse, 0x12, R48.reuse ;  /* 0x00000012414f7819 */ /* 0x140fe40000010e30 */
[----:B------:R-:W-:Y:S02]  /*2eb50*/  SHF.L.W.U32.HI R82, R65, 0xe, R48 ;  /* 0x0000000e41527819 */ /* 0x000fe40000010e30 */
[----:B------:R-:W-:Y:S02]  /*2eb60*/  SHF.L.W.U32.HI R81, R48, 0x17, R65 ;  /* 0x0000001730517819 */ /* 0x000fe40000010e41 */
[----:B------:R-:W-:Y:S01]  /*2eb70*/  LOP3.LUT R15, R77, R15, R70, 0x96, !PT ;  /* 0x0000000f4d0f7212 */ /* 0x000fe200078e9646 */
[----:B------:R-:W-:Y:S01]  /*2eb80*/  IMAD.X R77, R25, 0x1, R78, P0 ;  /* 0x00000001194d7824 */ /* 0x000fe200000e064e */
[----:B------:R-:W-:Y:S02]  /*2eb90*/  IADD3 R51, P1, PT, R51, R80, RZ ;  /* 0x0000005033337210 */ /* 0x000fe40007f3e0ff */
[----:B------:R-:W-:-:S02]  /*2eba0*/  LOP3.LUT R83, R81, R79, R82, 0x96, !PT ;  /* 0x0000004f51537212 */ /* 0x000fc400078e9652 */
[C-C-:B------:R-:W-:Y:S02]  /*2ebb0*/  SHF.L.W.U32.HI R80, R48.reuse, 0x12, R65.reuse ;  /* 0x0000001230507819 */ /* 0x140fe40000010e41 */
[----:B------:R-:W-:Y:S02]  /*2ebc0*/  SHF.L.W.U32.HI R81, R48, 0xe, R65 ;  /* 0x0000000e30517819 */ /* 0x000fe40000010e41 */
[----:B------:R-:W-:Y:S02]  /*2ebd0*/  SHF.L.W.U32.HI R82, R65, 0x17, R48 ;  /* 0x0000001741527819 */ /* 0x000fe40000010e30 */
[----:B------:R-:W-:Y:S02]  /*2ebe0*/  SHF.L.W.U32.HI R25, R68, 0x4, R75 ;  /* 0x0000000444197819 */ /* 0x000fe40000010e4b */
[C-C-:B------:R-:W-:Y:S02]  /*2ebf0*/  SHF.L.W.U32.HI R70, R75.reuse, 0x1e, R68.reuse ;  /* 0x0000001e4b467819 */ /* 0x140fe40000010e44 */
[----:B------:R-:W-:-:S02]  /*2ec00*/  SHF.L.W.U32.HI R79, R75, 0x19, R68 ;  /* 0x000000194b4f7819 */ /* 0x000fc40000010e44 */
[----:B------:R-:W-:Y:S01]  /*2ec10*/  LOP3.LUT R84, R64, R65, R58, 0xb8, !PT ;  /* 0x0000004140547212 */ /* 0x000fe200078eb83a */
[----:B------:R-:W-:Y:S01]  /*2ec20*/  IMAD.X R78, R22, 0x1, R85, P1 ;  /* 0x00000001164e7824 */ /* 0x000fe200008e0655 */
[----:B------:R-:W-:Y:S02]  /*2ec30*/  LOP3.LUT R80, R82, R80, R81, 0x96, !PT ;  /* 0x0000005052507212 */ /* 0x000fe400078e9651 */
[----:B------:R-:W-:Y:S02]  /*2ec40*/  LOP3.LUT R79, R79, R25, R70, 0x96, !PT ;  /* 0x000000194f4f7212 */ /* 0x000fe400078e9646 */
[--C-:B------:R-:W-:Y:S02]  /*2ec50*/  LOP3.LUT R82, R71, R69, R68.reuse, 0xe8, !PT ;  /* 0x0000004547527212 */ /* 0x100fe400078ee844 */
        /* <DEDUP_REMOVED lines=8> */
[----:B------:R-:W-:Y:S02]  /*2ece0*/  IADD3 R63, P3, P0, R63, R79, R82 ;  /* 0x0000004f3f3f7210 */ /* 0x000fe4000787e052 */
[----:B------:R-:W-:Y:S02]  /*2ecf0*/  LOP3.LUT R62, R76, R72, R75, 0xe8, !PT ;  /* 0x000000484c3e7212 */ /* 0x000fe400078ee84b */
[----:B0-----:R-:W-:Y:S02]  /*2ed00*/  IADD3 R22, P1, P2, R74, UR4, R73 ;  /* 0x000000044a167c10 */ /* 0x001fe4000fa3e049 */
[----:B------:R-:W-:Y:S02]  /*2ed10*/  IADD3.X R55, PT, PT, R77, R6, R55, P4, P5 ;  /* 0x000000064d377210 */ /* 0x000fe400027ea437 */
[----:B------:R-:W-:Y:S02]  /*2ed20*/  IADD3 R37, P4, P5, R51, R37, R42 ;  /* 0x0000002533257210 */ /* 0x000fe40007d9e02a */
[----:B------:R-:W-:-:S02]  /*2ed30*/  IADD3.X R62, PT, PT, R47, R25, R62, P3, P0 ;  /* 0x000000192f3e7210 */ /* 0x000fc40001fe043e */
[----:B------:R-:W-:Y:S02]  /*2ed40*/  IADD3.X R42, PT, PT, R77, UR5, R36, P1, P2 ;  /* 0x000000054d2a7c10 */ /* 0x000fe40008fe4424 */
[----:B------:R-:W-:-:S05]  /*2ed50*/  IADD3 R36, P0, PT, R22, R63, RZ ;  /* 0x0000003f16247210 */ /* 0x000fca0007f1e0ff */
[----:B------:R-:W-:Y:S01]  /*2ed60*/  IMAD.X R25, R42, 0x1, R62, P0 ;  /* 0x000000012a197824 */ /* 0x000fe200000e063e */
[C-C-:B------:R-:W-:Y:S02]  /*2ed70*/  SHF.L.W.U32.HI R6, R74.reuse, 0xd, R77.reuse ;  /* 0x0000000d4a067819 */ /* 0x140fe40000010e4d */
[----:B------:R-:W-:Y:S02]  /*2ed80*/  SHF.L.W.U32.HI R47, R77, 0x3, R74 ;  /* 0x000000034d2f7819 */ /* 0x000fe40000010e4a */
[----:B------:R-:W-:Y:S02]  /*2ed90*/  SHF.R.U64 R82, R74, 0x6, R77 ;  /* 0x000000064a527819 */ /* 0x000fe4000000124d */
[C-C-:B------:R-:W-:Y:S02]  /*2eda0*/  SHF.L.W.U32.HI R73, R36.reuse, 0x12, R25.reuse ;  /* 0x0000001224497819 */ /* 0x140fe40000010e19 */
[----:B------:R-:W-:Y:S02]  /*2edb0*/  SHF.L.W.U32.HI R80, R36, 0xe, R25 ;  /* 0x0000000e24507819 */ /* 0x000fe40000010e19 */
[----:B------:R-:W-:-:S02]  /*2edc0*/  SHF.L.W.U32.HI R79, R25, 0x17, R36 ;  /* 0x00000017194f7819 */ /* 0x000fc40000010e24 */
[----:B------:R-:W-:Y:S02]  /*2edd0*/  SHF.L.W.U32.HI R69, R63, 0x4, R62 ;  /* 0x000000043f457819 */ /* 0x000fe40000010e3e */
[C-C-:B------:R-:W-:Y:S02]  /*2ede0*/  SHF.L.W.U32.HI R70, R62.reuse, 0x1e, R63.reuse ;  /* 0x0000001e3e467819 */ /* 0x140fe40000010e3f */
[----:B------:R-:W-:Y:S02]  /*2edf0*/  SHF.L.W.U32.HI R72, R62, 0x19, R63 ;  /* 0x000000193e487819 */ /* 0x000fe40000010e3f */
[----:B------:R-:W-:Y:S02]  /*2ee00*/  IADD3.X R24, PT, PT, R78, R24, R7, P4, P5 ;  /* 0x000000184e187210 */ /* 0x000fe400027ea407 */
[----:B------:R-:W-:Y:S02]  /*2ee10*/  LOP3.LUT R82, R82, R6, R47, 0x96, !PT ;  /* 0x0000000652527212 */ /* 0x000fe400078e962f */
[----:B------:R-:W-:-:S02]  /*2ee20*/  LOP3.LUT R79, R79, R73, R80, 0x96, !PT ;  /* 0x000000494f4f7212 */ /* 0x000fc400078e9650 */
        /* <DEDUP_REMOVED lines=8> */
[----:B------:R-:W-:Y:S02]  /*2eeb0*/  SHF.L.W.U32.HI R71, R36, 0x17, R25 ;  /* 0x0000001724477819 */ /* 0x000fe40000010e19 */
[----:B------:R-:W-:Y:S02]  /*2eec0*/  LOP3.LUT R80, R47, R6, R7, 0x96, !PT ;  /* 0x000000062f507212 */ /* 0x000fe400078e9607 */
[----:B------:R-:W-:Y:S02]  /*2eed0*/  IADD3 R70, P0, P1, R60, R70, R81 ;  /* 0x000000463c467210 */ /* 0x000fe4000791e051 */
[----:B------:R-:W-:-:S02]  /*2eee0*/  IADD3 R64, P2, P3, R79, R73, R64 ;  /* 0x000000494f407210 */ /* 0x000fc40007b5e040 */
[----:B------:R-:W-:Y:S02]  /*2eef0*/  LOP3.LUT R71, R71, R69, R72, 0x96, !PT ;  /* 0x0000004547477212 */ /* 0x000fe400078e9648 */
        /* <DEDUP_REMOVED lines=8> */
[----:B------:R-:W-:Y:S02]  /*2ef80*/  LOP3.LUT R73, R73, R47, R60, 0x96, !PT ;  /* 0x0000002f49497212 */ /* 0x000fe400078e963c */
[----:B------:R-:W-:Y:S02]  /*2ef90*/  IADD3.X R69, PT, PT, R59, R80, R76, P0, P1 ;  /* 0x000000503b457210 */ /* 0x000fe400007e244c */
[----:B------:R-:W-:-:S02]  /*2efa0*/  IADD3.X R47, PT, PT, R71, R72, R67, P2, P3 ;  /* 0x00000048472f7210 */ /* 0x000fc400017e6443 */
[----:B------:R-:W-:Y:S02]  /*2efb0*/  IADD3 R59, P0, P1, R51, UR6, R64 ;  /* 0x00000006333b7c10 */ /* 0x000fe4000f91e040 */
[----:B------:R-:W-:Y:S02]  /*2efc0*/  LOP3.LUT R79, R79, R6, R7, 0x96, !PT ;  /* 0x000000064f4f7212 */ /* 0x000fe400078e9607 */
[C---:B------:R-:W-:Y:S02]  /*2efd0*/  SHF.L.W.U32.HI R6, R78.reuse, 0xd, R51 ;  /* 0x0000000d4e067819 */ /* 0x040fe40000010e33 */
[--C-:B------:R-:W-:Y:S02]  /*2efe0*/  SHF.L.W.U32.HI R7, R51, 0x3, R78.reuse ;  /* 0x0000000333077819 */ /* 0x100fe40000010e4e */
[----:B------:R-:W-:Y:S02]  /*2eff0*/  SHF.R.U32.HI R80, RZ, 0x6, R78 ;  /* 0x00000006ff507819 */ /* 0x000fe4000001164e */
[----:B------:R-:W-:Y:S01]  /*2f000*/  IADD3.X R51, PT, PT, R78, UR7, R47, P0, P1 ;  /* 0x000000074e337c10 */ /* 0x000fe200087e242f */
[----:B------:R-:W0:Y:S01]  /*2f010*/  LDCU.128 UR4, c[0x3][0x5210] ;  /* 0x00ca4200ff0477ac */ /* 0x000e220008000c00 */
[----:B------:R-:W-:-:S02]  /*2f020*/  SHF.L.W.U32.HI R60, R74, 0x1f, R77 ;  /* 0x0000001f4a3c7819 */ /* 0x000fc40000010e4d */
[C-C-:B------:R-:W-:Y:S02]  /*2f030*/  SHF.L.W.U32.HI R67, R74.reuse, 0x18, R77.reuse ;  /* 0x000000184a437819 */ /* 0x140fe40000010e4d */
[----:B------:R-:W-:Y:S02]  /*2f040*/  SHF.R.U64 R64, R74, 0x7, R77 ;  /* 0x000000074a407819 */ /* 0x000fe4000000124d */
[----:B------:R-:W-:Y:S02]  /*2f050*/  IADD3 R47, P1, PT, R59, R70, RZ ;  /* 0x000000463b2f7210 */ /* 0x000fe40007f3e0ff */
[----:B------:R-:W-:Y:S02]  /*2f060*/  LOP3.LUT R80, R80, R6, R7, 0x96, !PT ;  /* 0x0000000650507212 */ /* 0x000fe400078e9607 */
[----:B------:R-:W-:Y:S01]  /*2f070*/  LOP3.LUT R6, R64, R60, R67, 0x96, !PT ;  /* 0x0000003c40067212 */ /* 0x000fe200078e9643 */
[----:B------:R-:W-:Y:S01]  /*2f080*/  IMAD.X R60, R51, 0x1, R69, P1 ;  /* 0x00000001333c7824 */ /* 0x000fe200008e0645 */
[----:B------:R-:W-:-:S02]  /*2f090*/  IADD3 R71, P0, PT, R57, R82, RZ ;  /* 0x0000005239477210 */ /* 0x000fc40007f1e0ff */
[----:B------:R-:W-:Y:S02]  /*2f0a0*/  SHF.L.W.U32.HI R7, R77, 0x1f, R74 ;  /* 0x0000001f4d077819 */ /* 0x000fe40000010e4a */
[C-C-:B------:R-:W-:Y:S02]  /*2f0b0*/  SHF.L.W.U32.HI R57, R47.reuse, 0x12, R60.reuse ;  /* 0x000000122f397819 */ /* 0x140fe40000010e3c */
[----:B------:R-:W-:Y:S02]  /*2f0c0*/  SHF.L.W.U32.HI R76, R47, 0xe, R60 ;  /* 0x0000000e2f4c7819 */ /* 0x000fe40000010e3c */
[----:B------:R-:W-:Y:S02]  /*2f0d0*/  SHF.L.W.U32.HI R67, R60, 0x17, R47 ;  /* 0x000000173c437819 */ /* 0x000fe40000010e2f */
[----:B------:R-:W-:Y:S02]  /*2f0e0*/  SHF.L.W.U32.HI R74, R77, 0x18, R74 ;  /* 0x000000184d4a7819 */ /* 0x000fe40000010e4a */
[----:B------:R-:W-:Y:S01]  /*2f0f0*/  SHF.R.U32.HI R77, RZ, 0x7, R77 ;  /* 0x00000007ff4d7819 */ /* 0x000fe2000001164d */
[----:B------:R-:W-:Y:S01]  /*2f100*/  IMAD.X R72, R30, 0x1, R79, P0 ;  /* 0x000000011e487824 */ /* 0x000fe200000e064f */
[----:B------:R-:W-:-:S02]  /*2f110*/  IADD3 R64, P1, PT, R18, R73, RZ ;  /* 0x0000004912407210 */ /* 0x000fc40007f3e0ff */
        /* <DEDUP_REMOVED lines=8> */
[----:B------:R-:W-:Y:S01]  /*2f1a0*/  LOP3.LUT R77, R65, R47, R36, 0xb8, !PT ;  /* 0x0000002f414d7212 */ /* 0x000fe200078eb824 */
[----:B------:R-:W-:Y:S01]  /*2f1b0*/  IMAD.X R67, R13, 0x1, R80, P1 ;  /* 0x000000010d437824 */ /* 0x000fe200008e0650 */
        /* <DEDUP_REMOVED lines=8> */
[----:B------:R-:W-:-:S02]  /*2f240*/  IADD3 R40, P4, P5, R71, R40, R45 ;  /* 0x0000002847287210 */ /* 0x000fc40007d9e02d */
[----:B------:R-:W-:Y:S02]  /*2f250*/  LOP3.LUT R13, R30, R13, R18, 0x96, !PT ;  /* 0x0000000d1e0d7212 */ /* 0x000fe400078e9612 */
[----:B------:R-:W-:Y:S02]  /*2f260*/  IADD3 R57, P3, P0, R56, R79, R57 ;  /* 0x0000004f38397210 */ /* 0x000fe4000787e039 */
[----:B------:R-:W-:Y:S02]  /*2f270*/  IADD3.X R61, PT, PT, R73, R68, R61, P1, P2 ;  /* 0x00000044493d7210 */ /* 0x000fe40000fe443d */
[----:B------:R-:W-:Y:S02]  /*2f280*/  LOP3.LUT R18, R62, R75, R69, 0xe8, !PT ;  /* 0x0000004b3e127212 */ /* 0x000fe400078ee845 */
[----:B0-----:R-:W-:Y:S02]  /*2f290*/  IADD3 R30, P1, P2, R71, UR4, R58 ;  /* 0x00000004471e7c10 */ /* 0x001fe4000fa3e03a */
[----:B------:R-:W-:-:S02]  /*2f2a0*/  IADD3.X R39, PT, PT, R72, R39, R54, P4, P5 ;  /* 0x0000002748277210 */ /* 0x000fc400027ea436 */
[----:B------:R-:W-:Y:S02]  /*2f2b0*/  IADD3.X R54, PT, PT, R43, R13, R18, P3, P0 ;  /* 0x0000000d2b367210 */ /* 0x000fe40001fe0412 */
[----:B------:R-:W-:Y:S02]  /*2f2c0*/  IADD3.X R43, PT, PT, R72, UR5, R61, P1, P2 ;  /* 0x00000005482b7c10 */ /* 0x000fe40008fe443d */
[----:B------:R-:W-:-:S05]  /*2f2d0*/  IADD3 R18, P0, PT, R30, R57, RZ ;  /* 0x000000391e127210 */ /* 0x000fca0007f1e0ff */
[----:B------:R-:W-:Y:S01]  /*2f2e0*/  IMAD.X R13, R43, 0x1, R54, P0 ;  /* 0x000000012b0d7824 */ /* 0x000fe200000e0636 */
[----:B------:R-:W-:Y:S02]  /*2f2f0*/  IADD3 R11, P4, P5, R64, R11, R46 ;  /* 0x0000000b400b7210 */ /* 0x000fe40007d9e02e */
        /* <DEDUP_REMOVED lines=24> */
[----:B------:R-:W-:Y:S02]  /*2f480*/  SHF.L.W.U32.HI R9, R72, 0xd, R71 ;  /* 0x0000000d48097819 */ /* 0x000fe40000010e47 */
[--C-:B------:R-:W-:Y:S02]  /*2f490*/  SHF.L.W.U32.HI R46, R71, 0x3, R72.reuse ;  /* 0x00000003472e7819 */ /* 0x100fe40000010e48 */
[----:B------:R-:W-:Y:S02]  /*2f4a0*/  SHF.R.U32.HI R73, RZ, 0x6, R72 ;  /* 0x00000006ff497819 */ /* 0x000fe40000011648 */
[----:B------:R-:W-:Y:S02]  /*2f4b0*/  IADD3 R66, P0, P1, R66, R75, R63 ;  /* 0x0000004b42427210 */ /* 0x000fe4000791e03f */
[----:B------:R-:W-:-:S02]  /*2f4c0*/  SHF.L.W.U32.HI R45, R64, 0xd, R67 ;  /* 0x0000000d402d7819 */ /* 0x000fc40000010e43 */
[----:B------:R-:W-:Y:S02]  /*2f4d0*/  SHF.L.W.U32.HI R56, R67, 0x3, R64 ;  /* 0x0000000343387819 */ /* 0x000fe40000010e40 */
[----:B------:R-:W-:Y:S02]  /*2f4e0*/  SHF.R.U64 R72, R64, 0x6, R67 ;  /* 0x0000000640487819 */ /* 0x000fe40000001243 */
[----:B------:R-:W-:Y:S02]  /*2f4f0*/  LOP3.LUT R61, R69, R62, R54, 0xe8, !PT ;  /* 0x0000003e453d7212 */ /* 0x000fe400078ee836 */
[----:B------:R-:W-:Y:S02]  /*2f500*/  LOP3.LUT R63, R25, R13, R60, 0xb8, !PT ;  /* 0x0000000d193f7212 */ /* 0x000fe400078eb83c */
[----:B------:R-:W-:Y:S02]  /*2f510*/  LOP3.LUT R72, R72, R45, R56, 0x96, !PT ;  /* 0x0000002d48487212 */ /* 0x000fe400078e9638 */
[----:B------:R-:W-:-:S02]  /*2f520*/  IADD3.X R61, PT, PT, R52, R74, R61, P0, P1 ;  /* 0x0000004a343d7210 */ /* 0x000fc400007e243d */
[----:B------:R-:W-:Y:S02]  /*2f530*/  IADD3.X R48, PT, PT, R58, R63, R48, P2, P3 ;  /* 0x0000003f3a307210 */ /* 0x000fe400017e6430 */
[C---:B------:R-:W-:Y:S02]  /*2f540*/  IADD3 R45, P0, P1, R64.reuse, UR6, R65 ;  /* 0x00000006402d7c10 */ /* 0x040fe4000f91e041 */
[----:B------:R-:W-:Y:S02]  /*2f550*/  LOP3.LUT R73, R73, R9, R46, 0x96, !PT ;  /* 0x0000000949497212 */ /* 0x000fe400078e962e */
[C---:B------:R-:W-:Y:S01]  /*2f560*/  IADD3.X R48, PT, PT, R67.reuse, UR7, R48, P0, P1 ;  /* 0x0000000743307c10 */ /* 0x040fe200087e2430 */
[----:B------:R-:W0:Y:S01]  /*2f570*/  LDCU.128 UR4, c[0x3][0x5220] ;  /* 0x00ca4400ff0477ac */ /* 0x000e220008000c00 */
[----:B------:R-:W-:Y:S02]  /*2f580*/  SHF.L.W.U32.HI R46, R67, 0xd, R64 ;  /* 0x0000000d432e7819 */ /* 0x000fe40000010e40 */
[----:B------:R-:W-:-:S02]  /*2f590*/  SHF.L.W.U32.HI R63, R64, 0x3, R67 ;  /* 0x00000003403f7819 */ /* 0x000fc40000010e43 */
[----:B------:R-:W-:Y:S02]  /*2f5a0*/  SHF.R.U32.HI R71, RZ, 0x6, R67 ;  /* 0x00000006ff477819 */ /* 0x000fe40000011643 */
[----:B------:R-:W-:Y:S02]  /*2f5b0*/  IADD3 R9, P0, PT, R45, R66, RZ ;  /* 0x000000422d097210 */ /* 0x000fe40007f1e0ff */
[----:B------:R-:W-:Y:S02]  /*2f5c0*/  SHF.L.W.U32.HI R52, R66, 0x4, R61 ;  /* 0x0000000442347819 */ /* 0x000fe40000010e3d */
[C-C-:B------:R-:W-:Y:S02]  /*2f5d0*/  SHF.L.W.U32.HI R65, R61.reuse, 0x1e, R66.reuse ;  /* 0x0000001e3d417819 */ /* 0x140fe40000010e42 */
[----:B------:R-:W-:Y:S02]  /*2f5e0*/  SHF.L.W.U32.HI R56, R61, 0x19, R66 ;  /* 0x000000193d387819 */ /* 0x000fe40000010e42 */
[----:B------:R-:W-:Y:S01]  /*2f5f0*/  LOP3.LUT R71, R71, R46, R63, 0x96, !PT ;  /* 0x0000002e47477212 */ /* 0x000fe200078e963f */
[----:B------:R-:W-:Y:S01]  /*2f600*/  IMAD.X R46, R48, 0x1, R61, P0 ;  /* 0x00000001302e7824 */ /* 0x000fe200000e063d */
[----:B------:R-:W-:-:S02]  /*2f610*/  LOP3.LUT R68, R56, R52, R65, 0x96, !PT ;  /* 0x0000003438447212 */ /* 0x000fc400078e9641 */
[--C-:B------:R-:W-:Y:S02]  /*2f620*/  SHF.L.W.U32.HI R52, R61, 0x4, R66.reuse ;  /* 0x000000043d347819 */ /* 0x100fe40000010e42 */
[C-C-:B------:R-:W-:Y:S02]  /*2f630*/  SHF.L.W.U32.HI R63, R66.reuse, 0x1e, R61.reuse ;  /* 0x0000001e423f7819 */ /* 0x140fe40000010e3d */
[----:B------:R-:W-:Y:S02]  /*2f640*/  SHF.L.W.U32.HI R58, R66, 0x19, R61 ;  /* 0x00000019423a7819 */ /* 0x000fe40000010e3d */
[----:B------:R-:W-:Y:S02]  /*2f650*/  LOP3.LUT R67, R57, R70, R66, 0xe8, !PT ;  /* 0x0000004639437212 */ /* 0x000fe400078ee842 */
[C-C-:B------:R-:W-:Y:S02]  /*2f660*/  SHF.L.W.U32.HI R62, R9.reuse, 0x12, R46.reuse ;  /* 0x00000012093e7819 */ /* 0x140fe40000010e2e */
[----:B------:R-:W-:-:S02]  /*2f670*/  SHF.L.W.U32.HI R65, R9, 0xe, R46 ;  /* 0x0000000e09417819 */ /* 0x000fc40000010e2e */
[----:B------:R-:W-:Y:S02]  /*2f680*/  SHF.L.W.U32.HI R64, R46, 0x17, R9 ;  /* 0x000000172e407819 */ /* 0x000fe40000010e09 */
[----:B------:R-:W-:Y:S02]  /*2f690*/  LOP3.LUT R52, R58, R52, R63, 0x96, !PT ;  /* 0x000000343a347212 */ /* 0x000fe400078e963f */
[----:B------:R-:W-:Y:S02]  /*2f6a0*/  IADD3 R63, P1, P2, R22, R68, R67 ;  /* 0x00000044163f7210 */ /* 0x000fe40007a3e043 */
[----:B------:R-:W-:Y:S02]  /*2f6b0*/  LOP3.LUT R69, R54, R69, R61, 0xe8, !PT ;  /* 0x0000004536457212 */ /* 0x000fe400078ee83d */
[----:B------:R-:W-:Y:S02]  /*2f6c0*/  IADD3 R56, P0, PT, R19, R76, RZ ;  /* 0x0000004c13387210 */ /* 0x000fe40007f1e0ff */
[----:B------:R-:W-:-:S02]  /*2f6d0*/  LOP3.LUT R62, R64, R62, R65, 0x96, !PT ;  /* 0x0000003e403e7212 */ /* 0x000fc400078e9641 */
[C-C-:B------:R-:W-:Y:S02]  /*2f6e0*/  SHF.L.W.U32.HI R19, R46.reuse, 0x12, R9.reuse ;  /* 0x000000122e137819 */ /* 0x140fe40000010e09 */
[----:B------:R-:W-:Y:S02]  /*2f6f0*/  SHF.L.W.U32.HI R22, R46, 0xe, R9 ;  /* 0x0000000e2e167819 */ /* 0x000fe40000010e09 */
[----:B------:R-:W-:Y:S02]  /*2f700*/  SHF.L.W.U32.HI R58, R9, 0x17, R46 ;  /* 0x00000017093a7819 */ /* 0x000fe40000010e2e */
[----:B------:R-:W-:Y:S02]  /*2f710*/  LOP3.LUT R67, R47, R9, R18, 0xb8, !PT ;  /* 0x000000092f437212 */ /* 0x000fe400078eb812 */
[----:B------:R-:W-:Y:S01]  /*2f720*/  IADD3.X R52, PT, PT, R42, R52, R69, P1, P2 ;  /* 0x000000342a347210 */ /* 0x000fe20000fe4445 */
[----:B------:R-:W-:Y:S01]  /*2f730*/  IMAD.X R69, R34, 0x1, R73, P0 ;  /* 0x0000000122457824 */ /* 0x000fe200000e0649 */
[----:B------:R-:W-:-:S02]  /*2f740*/  LOP3.LUT R64, R58, R19, R22, 0x96, !PT ;  /* 0x000000133a407212 */ /* 0x000fc400078e9616 */
[----:B------:R-:W-:Y:S02]  /*2f750*/  IADD3 R67, P0, P1, R62, R67, R36 ;  /* 0x000000433e437210 */ /* 0x000fe4000791e024 */
[C-C-:B------:R-:W-:Y:S02]  /*2f760*/  SHF.L.W.U32.HI R22, R63.reuse, 0x4, R52.reuse ;  /* 0x000000043f167819 */ /* 0x140fe40000010e34 */
[C-C-:B------:R-:W-:Y:S02]  /*2f770*/  SHF.L.W.U32.HI R65, R52.reuse, 0x1e, R63.reuse ;  /* 0x0000001e34417819 */ /* 0x140fe40000010e3f */
[C-C-:B------:R-:W-:Y:S02]  /*2f780*/  SHF.L.W.U32.HI R42, R52.reuse, 0x19, R63.reuse ;  /* 0x00000019342a7819 */ /* 0x140fe40000010e3f */
        /* <DEDUP_REMOVED lines=8> */
[----:B0-----:R-:W-:Y:S02]  /*2f810*/  IADD3 R34, P3, P4, R56, UR4, R67 ;  /* 0x0000000438227c10 */ /* 0x001fe4000fc7e043 */
[----:B------:R-:W-:Y:S02]  /*2f820*/  LOP3.LUT R36, R61, R54, R52, 0xe8, !PT ;  /* 0x000000363d247212 */ /* 0x000fe400078ee834 */
[----:B------:R-:W-:Y:S02]  /*2f830*/  IADD3 R54, P0, PT, R27, R72, RZ ;  /* 0x000000481b367210 */ /* 0x000fe40007f1e0ff */
[----:B------:R-:W-:Y:S02]  /*2f840*/  IADD3 R42, P1, P2, R59, R22, R42 ;  /* 0x000000163b2a7210 */ /* 0x000fe40007a3e02a */
[----:B------:R-:W-:Y:S02]  /*2f850*/  IADD3.X R27, PT, PT, R69, UR5, R25, P3, P4 ;  /* 0x00000005451b7c10 */ /* 0x000fe40009fe8419 */
[----:B------:R-:W-:-:S02]  /*2f860*/  IADD3 R22, P4, PT, R34, R63, RZ ;  /* 0x0000003f22167210 */ /* 0x000fc40007f9e0ff */
[----:B------:R-:W-:-:S03]  /*2f870*/  IADD3.X R51, PT, PT, R51, R19, R36, P1, P2 ;  /* 0x0000001333337210 */ /* 0x000fc60000fe4424 */
[----:B------:R-:W-:Y:S01]  /*2f880*/  IMAD.X R19, R27, 0x1, R52, P4 ;  /* 0x000000011b137824 */ /* 0x000fe200020e0634 */
[----:B------:R-:W-:Y:S01]  /*2f890*/  IADD3 R50, P2, P3, R56, R50, R35 ;  /* 0x0000003238327210 */ /* 0x000fe20007b5e023 */
        /* <DEDUP_REMOVED lines=9> */
[----:B------:R-:W-:Y:S02]  /*2f930*/  IADD3.X R5, PT, PT, R69, R5, R44, P2, P3 ;  /* 0x0000000545057210 */ /* 0x000fe400017e642c */
        /* <DEDUP_REMOVED lines=15> */
[C-C-:B------:R-:W-:Y:S02]  /*2fa30*/  SHF.L.W.U32.HI R14, R56.reuse, 0xd, R69.reuse ;  /* 0x0000000d380e7819 */ /* 0x140fe40000010e45 */
[----:B------:R-:W-:Y:S02]  /*2fa40*/  SHF.L.W.U32.HI R25, R69, 0x3, R56 ;  /* 0x0000000345197819 */ /* 0x000fe40000010e38 */
[----:B------:R-:W-:Y:S02]  /*2fa50*/  SHF.R.U64 R65, R56, 0x6, R69 ;  /* 0x0000000638417819 */ /* 0x000fe40000001245 */
[----:B------:R-:W-:Y:S02]  /*2fa60*/  IADD3.X R30, PT, PT, R30, R35, R60, P4, P5 ;  /* 0x000000231e1e7210 */ /* 0x000fe400027ea43c */
[----:B------:R-:W-:-:S02]  /*2fa70*/  IADD3 R47, P0, P1, R54, UR6, R47 ;  /* 0x00000006362f7c10 */ /* 0x000fc4000f91e02f */
[----:B------:R-:W-:Y:S02]  /*2fa80*/  LOP3.LUT R44, R52, R61, R51, 0xe8, !PT ;  /* 0x0000003d342c7212 */ /* 0x000fe400078ee833 */
[----:B------:R-:W-:Y:S02]  /*2fa90*/  LOP3.LUT R65, R65, R14, R25, 0x96, !PT ;  /* 0x0000000e41417212 */ /* 0x000fe400078e9619 */
[----:B------:R-:W-:Y:S01]  /*2faa0*/  IADD3.X R30, PT, PT, R57, UR7, R30, P0, P1 ;  /* 0x00000007391e7c10 */ /* 0x000fe200087e241e */
[----:B------:R-:W0:Y:S01]  /*2fab0*/  LDCU.128 UR4, c[0x3][0x5230] ;  /* 0x00ca4600ff0477ac */ /* 0x000e220008000c00 */
[----:B------:R-:W-:Y:S02]  /*2fac0*/  SHF.L.W.U32.HI R14, R69, 0xd, R56 ;  /* 0x0000000d450e7819 */ /* 0x000fe40000010e38 */
[--C-:B------:R-:W-:Y:S02]  /*2fad0*/  SHF.L.W.U32.HI R35, R56, 0x3, R69.reuse ;  /* 0x0000000338237819 */ /* 0x100fe40000010e45 */
[----:B------:R-:W-:-:S02]  /*2fae0*/  SHF.R.U32.HI R64, RZ, 0x6, R69 ;  /* 0x00000006ff407819 */ /* 0x000fc40000011645 */
[----:B------:R-:W-:Y:S02]  /*2faf0*/  IADD3 R25, P0, PT, R47, R42, RZ ;  /* 0x0000002a2f197210 */ /* 0x000fe40007f1e0ff */
[----:B------:R-:W-:Y:S02]  /*2fb00*/  IADD3.X R43, PT, PT, R43, R66, R44, P2, P3 ;  /* 0x000000422b2b7210 */ /* 0x000fe400017e642c */
[----:B------:R-:W-:Y:S01]  /*2fb10*/  LOP3.LUT R64, R64, R14, R35, 0x96, !PT ;  /* 0x0000000e40407212 */ /* 0x000fe200078e9623 */
[----:B------:R-:W-:Y:S01]  /*2fb20*/  IMAD.X R14, R30, 0x1, R51, P0 ;  /* 0x000000011e0e7824 */ /* 0x000fe200000e0633 */
[----:B------:R-:W-:Y:S02]  /*2fb30*/  SHF.L.W.U32.HI R38, R36, 0x4, R43 ;  /* 0x0000000424267819 */ /* 0x000fe40000010e2b */
[C-C-:B------:R-:W-:Y:S02]  /*2fb40*/  SHF.L.W.U32.HI R49, R43.reuse, 0x1e, R36.reuse ;  /* 0x0000001e2b317819 */ /* 0x140fe40000010e24 */
[----:B------:R-:W-:-:S02]  /*2fb50*/  SHF.L.W.U32.HI R44, R43, 0x19, R36 ;  /* 0x000000192b2c7819 */ /* 0x000fc40000010e24 */
[----:B------:R-:W-:Y:S02]  /*2fb60*/  SHF.L.W.U32.HI R35, R43, 0x4, R36 ;  /* 0x000000042b237819 */ /* 0x000fe40000010e24 */
[----:B------:R-:W-:Y:S02]  /*2fb70*/  LOP3.LUT R61, R44, R38, R49, 0x96, !PT ;  /* 0x000000262c3d7212 */ /* 0x000fe400078e9631 */
[C-C-:B------:R-:W-:Y:S02]  /*2fb80*/  SHF.L.W.U32.HI R38, R36.reuse, 0x1e, R43.reuse ;  /* 0x0000001e24267819 */ /* 0x140fe40000010e2b */
[----:B------:R-:W-:Y:S02]  /*2fb90*/  SHF.L.W.U32.HI R49, R36, 0x19, R43 ;  /* 0x0000001924317819 */ /* 0x000fe40000010e2b */
[C-C-:B------:R-:W-:Y:S02]  /*2fba0*/  SHF.L.W.U32.HI R56, R25.reuse, 0x12, R14.reuse ;  /* 0x0000001219387819 */ /* 0x140fe40000010e0e */
[----:B------:R-:W-:-:S02]  /*2fbb0*/  SHF.L.W.U32.HI R59, R25, 0xe, R14 ;  /* 0x0000000e193b7819 */ /* 0x000fc40000010e0e */
[----:B------:R-:W-:Y:S02]  /*2fbc0*/  SHF.L.W.U32.HI R58, R14, 0x17, R25 ;  /* 0x000000170e3a7819 */ /* 0x000fe40000010e19 */
[----:B------:R-:W-:Y:S02]  /*2fbd0*/  LOP3.LUT R60, R42, R63, R36, 0xe8, !PT ;  /* 0x0000003f2a3c7212 */ /* 0x000fe400078ee824 */
[----:B------:R-:W-:Y:S02]  /*2fbe0*/  IADD3 R44, P0, PT, R16, R65, RZ ;  /* 0x00000041102c7210 */ /* 0x000fe40007f1e0ff */
[----:B------:R-:W-:Y:S02]  /*2fbf0*/  LOP3.LUT R62, R49, R35, R38, 0x96, !PT ;  /* 0x00000023313e7212 */ /* 0x000fe400078e9626 */
[----:B------:R-:W-:Y:S02]  /*2fc00*/  LOP3.LUT R56, R58, R56, R59, 0x96, !PT ;  /* 0x000000383a387212 */ /* 0x000fe400078e963b */
[----:B------:R-:W-:-:S02]  /*2fc10*/  IADD3 R45, P1, P2, R45, R61, R60 ;  /* 0x0000003d2d2d7210 */ /* 0x000fc40007a3e03c */
        /* <DEDUP_REMOVED lines=11> */
[C-C-:B------:R-:W-:Y:S02]  /*2fcd0*/  SHF.L.W.U32.HI R49, R48.reuse, 0x1e, R45.reuse ;  /* 0x0000001e30317819 */ /* 0x140fe40000010e2d */
[----:B------:R-:W-:-:S02]  /*2fce0*/  SHF.L.W.U32.HI R38, R48, 0x19, R45 ;  /* 0x0000001930267819 */ /* 0x000fc40000010e2d */
[----:B------:R-:W-:Y:S02]  /*2fcf0*/  IADD3.X R13, PT, PT, R58, R52, R13, P0, P1 ;  /* 0x000000343a0d7210 */ /* 0x000fe400007e240d */
[C-C-:B------:R-:W-:Y:S02]  /*2fd00*/  SHF.L.W.U32.HI R16, R54.reuse, 0xd, R57.reuse ;  /* 0x0000000d36107819 */ /* 0x140fe40000010e39 */
[----:B------:R-:W-:Y:S02]  /*2fd10*/  SHF.L.W.U32.HI R17, R57, 0x3, R54 ;  /* 0x0000000339117819 */ /* 0x000fe40000010e36 */
[----:B------:R-:W-:Y:S02]  /*2fd20*/  SHF.R.U64 R60, R54, 0x6, R57 ;  /* 0x00000006363c7819 */ /* 0x000fe40000001239 */
[----:B0-----:R-:W-:Y:S02]  /*2fd30*/  IADD3 R35, P0, P1, R44, UR4, R35 ;  /* 0x000000042c237c10 */ /* 0x001fe4000f91e023 */
[----:B------:R-:W-:-:S02]  /*2fd40*/  LOP3.LUT R58, R38, R18, R49, 0x96, !PT ;  /* 0x00000012263a7212 */ /* 0x000fc400078e9631 */
[----:B------:R-:W-:Y:S02]  /*2fd50*/  LOP3.LUT R60, R60, R16, R17, 0x96, !PT ;  /* 0x000000103c3c7212 */ /* 0x000fe400078e9611 */
[----:B------:R-:W-:Y:S02]  /*2fd60*/  IADD3.X R38, PT, PT, R61, UR5, R13, P0, P1 ;  /* 0x000000053d267c10 */ /* 0x000fe400087e240d */
[----:B------:R-:W-:Y:S02]  /*2fd70*/  IADD3 R16, P0, PT, R35, R36, RZ ;  /* 0x0000002423107210 */ /* 0x000fe40007f1e0ff */
[----:B------:R-:W-:-:S03]  /*2fd80*/  SHF.L.W.U32.HI R17, R57, 0xd, R54 ;  /* 0x0000000d39117819 */ /* 0x000fc60000010e36 */
[----:B------:R-:W-:Y:S01]  /*2fd90*/  IMAD.X R13, R38, 0x1, R43, P0 ;  /* 0x00000001260d7824 */ /* 0x000fe200000e062b */
[--C-:B------:R-:W-:Y:S02]  /*2fda0*/  SHF.L.W.U32.HI R54, R54, 0x3, R57.reuse ;  /* 0x0000000336367819 */ /* 0x100fe40000010e39 */
[----:B------:R-:W-:Y:S02]  /*2fdb0*/  SHF.R.U32.HI R62, RZ, 0x6, R57 ;  /* 0x00000006ff3e7819 */ /* 0x000fe40000011639 */
        /* <DEDUP_REMOVED lines=16> */
[----:B------:R-:W-:Y:S02]  /*2fec0*/  IADD3.X R17, PT, PT, R27, R17, R54, P0, P1 ;  /* 0x000000111b117210 */ /* 0x000fe400007e2436 */
[----:B------:R-:W-:Y:S02]  /*2fed0*/  IADD3 R58, P0, PT, R33, R60, RZ ;  /* 0x0000003c213a7210 */ /* 0x000fe40007f1e0ff */
[----:B------:R-:W-:Y:S02]  /*2fee0*/  LOP3.LUT R42, R42, R18, R49, 0x96, !PT ;  /* 0x000000122a2a7212 */ /* 0x000fe400078e9631 */
[----:B------:R-:W-:Y:S02]  /*2fef0*/  IADD3 R52, P2, P3, R56, R52, R9 ;  /* 0x0000003438347210 */ /* 0x000fe40007b5e009 */
[----:B------:R-:W-:Y:S02]  /*2ff00*/  SHF.L.W.U32.HI R9, R34, 0x4, R17 ;  /* 0x0000000422097819 */ /* 0x000fe40000010e11 */
[----:B------:R-:W-:-:S02]  /*2ff10*/  SHF.L.W.U32.HI R18, R17, 0x1e, R34 ;  /* 0x0000001e11127819 */ /* 0x000fc40000010e22 */
[----:B------:R-:W-:Y:S01]  /*2ff20*/  SHF.L.W.U32.HI R27, R17, 0x19, R34 ;  /* 0x00000019111b7819 */ /* 0x000fe20000010e22 */
[----:B------:R-:W-:Y:S01]  /*2ff30*/  IMAD.X R55, R55, 0x1, R62, P0 ;  /* 0x0000000137377824 */ /* 0x000fe200000e063e */
[----:B------:R-:W-:Y:S02]  /*2ff40*/  LOP3.LUT R33, R19, R13, R14, 0xb8, !PT ;  /* 0x0000000d13217212 */ /* 0x000fe400078eb80e */
[----:B------:R-:W-:Y:S02]  /*2ff50*/  IADD3 R29, P0, P1, R44, R29, R32 ;  /* 0x0000001d2c1d7210 */ /* 0x000fe4000791e020 */
[----:B------:R-:W-:Y:S02]  /*2ff60*/  LOP3.LUT R32, R27, R9, R18, 0x96, !PT ;  /* 0x000000091b207212 */ /* 0x000fe400078e9612 */
[----:B------:R-:W-:Y:S02]  /*2ff70*/  IADD3.X R46, PT, PT, R42, R33, R46, P2, P3 ;  /* 0x000000212a2e7210 */ /* 0x000fe400017e642e */
[----:B------:R-:W-:-:S02]  /*2ff80*/  SHF.L.W.U32.HI R9, R17, 0x4, R34 ;  /* 0x0000000411097819 */ /* 0x000fc40000010e22 */
[C-C-:B------:R-:W-:Y:S02]  /*2ff90*/  SHF.L.W.U32.HI R18, R34.reuse, 0x1e, R17.reuse ;  /* 0x0000001e22127819 */ /* 0x140fe40000010e11 */
[----:B------:R-:W-:Y:S02]  /*2ffa0*/  SHF.L.W.U32.HI R27, R34, 0x19, R17 ;  /* 0x00000019221b7819 */ /* 0x000fe40000010e11 */
[----:B------:R-:W-:Y:S02]  /*2ffb0*/  IADD3 R52, P2, P3, R58, UR6, R52 ;  /* 0x000000063a347c10 */ /* 0x000fe4000fb5e034 */
[----:B------:R-:W-:Y:S02]  /*2ffc0*/  LOP3.LUT R51, R27, R9, R18, 0x96, !PT ;  /* 0x000000091b337212 */ /* 0x000fe400078e9612 */
[----:B------:R-:W-:Y:S01]  /*2ffd0*/  IADD3.X R27, PT, PT, R55, UR7, R46, P2, P3 ;  /* 0x00000007371b7c10 */ /* 0x000fe200097e642e */
[----:B------:R-:W0:Y:S01]  /*2ffe0*/  LDCU.128 UR4, c[0x3][0x5240] ;  /* 0x00ca4800ff0477ac */ /* 0x000e220008000c00 */
[----:B------:R-:W-:-:S02]  /*2fff0*/  IADD3 R9, P2, PT, R52, R45, RZ ;  /* 0x0000002d34097210 */ /* 0x000fc40007f5e0ff */
[----:B------:R-:W-:Y:S02]  /*30000*/  LOP3.LUT R36, R45, R36, R34, 0xe8, !PT ;  /* 0x000000242d247212 */ /* 0x000fe400078ee822 */
[----:B------:R-:W-:Y:S01]  /*30010*/  IADD3.X R10, PT, PT, R61, R10, R41, P0, P1 ;  /* 0x0000000a3d0a7210 */ /* 0x000fe200007e2429 */
[----:B------:R-:W-:Y:S01]  /*30020*/  IMAD.X R18, R27, 0x1, R48, P2 ;  /* 0x000000011b127824 */ /* 0x000fe200010e0630 */
[----:B------:R-:W-:Y:S02]  /*30030*/  IADD3 R47, P0, P1, R47, R32, R36 ;  /* 0x000000202f2f7210 */ /* 0x000fe4000791e024 */
[C-C-:B------:R-:W-:Y:S02]  /*30040*/  SHF.L.W.U32.HI R32, R44.reuse, 0xd, R61.reuse ;  /* 0x0000000d2c207819 */ /* 0x140fe40000010e3d */
[----:B------:R-:W-:Y:S02]  /*30050*/  SHF.L.W.U32.HI R41, R61, 0x3, R44 ;  /* 0x000000033d297819 */ /* 0x000fe40000010e2c */
[----:B------:R-:W-:-:S02]  /*30060*/  SHF.R.U64 R46, R44, 0x6, R61 ;  /* 0x000000062c2e7819 */ /* 0x000fc4000000123d */
[----:B------:R-:W-:Y:S02]  /*30070*/  LOP3.LUT R49, R48, R43, R17, 0xe8, !PT ;  /* 0x0000002b30317212 */ /* 0x000fe400078ee811 */
[----:B------:R-:W-:Y:S02]  /*30080*/  SHF.L.W.U32.HI R33, R61, 0xd, R44 ;  /* 0x0000000d3d217819 */ /* 0x000fe40000010e2c */
[--C-:B------:R-:W-:Y:S02]  /*30090*/  SHF.L.W.U32.HI R44, R44, 0x3, R61.reuse ;  /* 0x000000032c2c7819 */ /* 0x100fe40000010e3d */
[----:B------:R-:W-:Y:S02]  /*300a0*/  SHF.R.U32.HI R54, RZ, 0x6, R61 ;  /* 0x00000006ff367819 */ /* 0x000fe4000001163d */
[C-C-:B------:R-:W-:Y:S02]  /*300b0*/  SHF.L.W.U32.HI R36, R9.reuse, 0x12, R18.reuse ;  /* 0x0000001209247819 */ /* 0x140fe40000010e12 */
[----:B------:R-:W-:-:S02]  /*300c0*/  SHF.L.W.U32.HI R43, R9, 0xe, R18 ;  /* 0x0000000e092b7819 */ /* 0x000fc40000010e12 */
[----:B------:R-:W-:Y:S02]  /*300d0*/  SHF.L.W.U32.HI R42, R18, 0x17, R9 ;  /* 0x00000017122a7819 */ /* 0x000fe40000010e09 */
[----:B------:R-:W-:Y:S02]  /*300e0*/  LOP3.LUT R46, R46, R32, R41, 0x96, !PT ;  /* 0x000000202e2e7212 */ /* 0x000fe400078e9629 */
[----:B------:R-:W-:Y:S02]  /*300f0*/  IADD3.X R32, PT, PT, R30, R51, R49, P0, P1 ;  /* 0x000000331e207210 */ /* 0x000fe400007e2431 */
        /* <DEDUP_REMOVED lines=9> */
[----:B------:R-:W-:Y:S02]  /*30190*/  IADD3 R37, P0, PT, R37, R46, RZ ;  /* 0x0000002e25257210 */ /* 0x000fe40007f1e0ff */
        /* <DEDUP_REMOVED lines=8> */
[----:B------:R-:W-:Y:S01]  /*30220*/  LOP3.LUT R30, R30, R22, R33, 0x96, !PT ;  /* 0x000000161e1e7212 */ /* 0x000fe200078e9621 */
[----:B------:R-:W-:Y:S01]  /*30230*/  IMAD.X R24, R24, 0x1, R51, P0 ;  /* 0x0000000118187824 */ /* 0x000fe200000e0633 */
[----:B------:R-:W-:Y:S02]  /*30240*/  IADD3.X R33, PT, PT, R41, R42, R19, P1, P4 ;  /* 0x0000002a29217210 */ /* 0x000fe40000fe8413 */
[----:B------:R-:W-:-:S02]  /*30250*/  IADD3 R35, P2, P3, R35, R46, R44 ;  /* 0x0000002e23237210 */ /* 0x000fc40007b5e02c */
[C-C-:B------:R-:W-:Y:S02]  /*30260*/  SHF.L.W.U32.HI R19, R58.reuse, 0xd, R55.reuse ;  /* 0x0000000d3a137819 */ /* 0x140fe40000010e37 */
[----:B------:R-:W-:Y:S02]  /*30270*/  SHF.L.W.U32.HI R22, R55, 0x3, R58 ;  /* 0x0000000337167819 */ /* 0x000fe40000010e3a */
[----:B------:R-:W-:Y:S02]  /*30280*/  SHF.R.U64 R57, R58, 0x6, R55 ;  /* 0x000000063a397819 */ /* 0x000fe40000001237 */
[----:B------:R-:W-:Y:S02]  /*30290*/  LOP3.LUT R41, R17, R48, R32, 0xe8, !PT ;  /* 0x0000003011297212 */ /* 0x000fe400078ee820 */
[----:B0-----:R-:W-:Y:S02]  /*302a0*/  IADD3 R49, P4, P5, R37, UR4, R36 ;  /* 0x0000000425317c10 */ /* 0x001fe4000fd9e024 */
[----:B------:R-:W-:-:S02]  /*302b0*/  LOP3.LUT R57, R57, R19, R22, 0x96, !PT ;  /* 0x0000001339397212 */ /* 0x000fc400078e9616 */
[----:B------:R-:W-:Y:S02]  /*302c0*/  IADD3.X R38, PT, PT, R38, R30, R41, P2, P3 ;  /* 0x0000001e26267210 */ /* 0x000fe400017e6429 */
[----:B------:R-:W-:Y:S02]  /*302d0*/  IADD3.X R48, PT, PT, R24, UR5, R33, P4, P5 ;  /* 0x0000000518307c10 */ /* 0x000fe4000a7ea421 */
[----:B------:R-:W-:Y:S02]  /*302e0*/  IADD3 R19, P2, PT, R49, R34, RZ ;  /* 0x0000002231137210 */ /* 0x000fe40007f5e0ff */
[----:B------:R-:W-:-:S03]  /*302f0*/  IADD3 R8, P1, P0, R58, R8, R31 ;  /* 0x000000083a087210 */ /* 0x000fc6000783e01f */
        /* <DEDUP_REMOVED lines=10> */
[----:B------:R-:W-:Y:S02]  /*303a0*/  IADD3 R57, P2, PT, R40, R57, RZ ;  /* 0x0000003928397210 */ /* 0x000fe40007f5e0ff */
[----:B------:R-:W-:Y:S02]  /*303b0*/  LOP3.LUT R54, R54, R22, R31, 0x96, !PT ;  /* 0x0000001636367212 */ /* 0x000fe400078e961f */
[----:B------:R-:W-:-:S02]  /*303c0*/  LOP3.LUT R45, R41, R33, R36, 0x96, !PT ;  /* 0x00000021292d7212 */ /* 0x000fc400078e9624 */
[--C-:B------:R-:W-:Y:S02]  /*303d0*/  LOP3.LUT R40, R47, R34, R35.reuse, 0xe8, !PT ;  /* 0x000000222f287212 */ /* 0x100fe400078ee823 */
        /* <DEDUP_REMOVED lines=10> */
[----:B------:R-:W-:-:S02]  /*30480*/  IADD3 R31, P3, P4, R52, R45, R40 ;  /* 0x0000002d341f7210 */ /* 0x000fc40007c7e028 */
[----:B------:R-:W-:Y:S02]  /*30490*/  LOP3.LUT R36, R32, R17, R38, 0xe8, !PT ;  /* 0x0000001120247212 */ /* 0x000fe400078ee826 */
[----:B------:R-:W-:Y:S02]  /*304a0*/  IADD3 R46, P5, P6, R42, R46, R25 ;  /* 0x0000002e2a2e7210 */ /* 0x000fe40007ebe019 */
[----:B------:R-:W-:Y:S01]  /*304b0*/  LOP3.LUT R45, R13, R30, R18, 0xb8, !PT ;  /* 0x0000001e0d2d7212 */ /* 0x000fe200078eb812 */
[----:B------:R-:W-:Y:S01]  /*304c0*/  IMAD.X R54, R39, 0x1, R54, P2 ;  /* 0x0000000127367824 */ /* 0x000fe200010e0636 */
[----:B------:R-:W-:Y:S02]  /*304d0*/  IADD3.X R36, PT, PT, R27, R33, R36, P3, P4 ;  /* 0x000000211b247210 */ /* 0x000fe40001fe8424 */
[----:B------:R-:W-:Y:S02]  /*304e0*/  SHF.L.W.U32.HI R22, R37, 0xd, R24 ;  /* 0x0000000d25167819 */ /* 0x000fe40000010e18 */
[----:B------:R-:W-:-:S02]  /*304f0*/  SHF.L.W.U32.HI R25, R24, 0x3, R37 ;  /* 0x0000000318197819 */ /* 0x000fc40000010e25 */
[----:B------:R-:W-:Y:S02]  /*30500*/  SHF.R.U64 R42, R37, 0x6, R24 ;  /* 0x00000006252a7819 */ /* 0x000fe40000001218 */
[----:B------:R-:W-:Y:S02]  /*30510*/  IADD3.X R45, PT, PT, R34, R45, R14, P5, P6 ;  /* 0x0000002d222d7210 */ /* 0x000fe40002fec40e */
[----:B------:R-:W-:Y:S02]  /*30520*/  IADD3 R46, P2, P3, R57, UR6, R46 ;  /* 0x00000006392e7c10 */ /* 0x000fe4000fb5e02e */
[----:B------:R-:W-:Y:S02]  /*30530*/  LOP3.LUT R42, R42, R22, R25, 0x96, !PT ;  /* 0x000000162a2a7212 */ /* 0x000fe400078e9619 */
[----:B------:R-:W-:Y:S01]  /*30540*/  IADD3.X R45, PT, PT, R54, UR7, R45, P2, P3 ;  /* 0x00000007362d7c10 */ /* 0x000fe200097e642d */
[----:B------:R-:W0:Y:S01]  /*30550*/  LDCU.128 UR4, c[0x3][0x5250] ;  /* 0x00ca4a00ff0477ac */ /* 0x000e220008000c00 */
[----:B------:R-:W-:-:S02]  /*30560*/  SHF.L.W.U32.HI R14, R24, 0xd, R37 ;  /* 0x0000000d180e7819 */ /* 0x000fc40000010e25 */
[--C-:B------:R-:W-:Y:S02]  /*30570*/  SHF.L.W.U32.HI R17, R37, 0x3, R24.reuse ;  /* 0x0000000325117819 */ /* 0x100fe40000010e18 */
[----:B------:R-:W-:Y:S02]  /*30580*/  SHF.R.U32.HI R43, RZ, 0x6, R24 ;  /* 0x00000006ff2b7819 */ /* 0x000fe40000011618 */
[----:B------:R-:W-:Y:S02]  /*30590*/  IADD3 R22, P2, PT, R46, R47, RZ ;  /* 0x0000002f2e167210 */ /* 0x000fe40007f5e0ff */
[----:B------:R-:W-:Y:S02]  /*305a0*/  SHF.L.W.U32.HI R25, R31, 0x4, R36 ;  /* 0x000000041f197819 */ /* 0x000fe40000010e24 */
[C-C-:B------:R-:W-:Y:S02]  /*305b0*/  SHF.L.W.U32.HI R34, R36.reuse, 0x1e, R31.reuse ;  /* 0x0000001e24227819 */ /* 0x140fe40000010e1f */
[----:B------:R-:W-:-:S02]  /*305c0*/  SHF.L.W.U32.HI R27, R36, 0x19, R31 ;  /* 0x00000019241b7819 */ /* 0x000fc40000010e1f */
[----:B------:R-:W-:Y:S01]  /*305d0*/  LOP3.LUT R43, R43, R14, R17, 0x96, !PT ;  /* 0x0000000e2b2b7212 */ /* 0x000fe200078e9611 */
[----:B------:R-:W-:Y:S01]  /*305e0*/  IMAD.X R17, R45, 0x1, R32, P2 ;  /* 0x000000012d117824 */ /* 0x000fe200010e0620 */
[----:B------:R-:W-:Y:S02]  /*305f0*/  LOP3.LUT R41, R27, R25, R34, 0x96, !PT ;  /* 0x000000191b297212 */ /* 0x000fe400078e9622 */
[--C-:B------:R-:W-:Y:S02]  /*30600*/  SHF.L.W.U32.HI R14, R36, 0x4, R31.reuse ;  /* 0x00000004240e7819 */ /* 0x100fe40000010e1f */
[C-C-:B------:R-:W-:Y:S02]  /*30610*/  SHF.L.W.U32.HI R25, R31.reuse, 0x1e, R36.reuse ;  /* 0x0000001e1f197819 */ /* 0x140fe40000010e24 */
[----:B------:R-:W-:Y:S02]  /*30620*/  SHF.L.W.U32.HI R27, R31, 0x19, R36 ;  /* 0x000000191f1b7819 */ /* 0x000fe40000010e24 */
[----:B------:R-:W-:-:S02]  /*30630*/  LOP3.LUT R34, R35, R47, R31, 0xe8, !PT ;  /* 0x0000002f23227212 */ /* 0x000fc400078ee81f */
[C-C-:B------:R-:W-:Y:S02]  /*30640*/  SHF.L.W.U32.HI R33, R22.reuse, 0x12, R17.reuse ;  /* 0x0000001216217819 */ /* 0x140fe40000010e11 */
[----:B------:R-:W-:Y:S02]  /*30650*/  SHF.L.W.U32.HI R40, R22, 0xe, R17 ;  /* 0x0000000e16287819 */ /* 0x000fe40000010e11 */
[----:B------:R-:W-:Y:S02]  /*30660*/  SHF.L.W.U32.HI R39, R17, 0x17, R22 ;  /* 0x0000001711277819 */ /* 0x000fe40000010e16 */
[----:B------:R-:W-:Y:S02]  /*30670*/  IADD3 R51, P2, PT, R11, R42, RZ ;  /* 0x0000002a0b337210 */ /* 0x000fe40007f5e0ff */
[----:B------:R-:W-:Y:S02]  /*30680*/  LOP3.LUT R42, R27, R14, R25, 0x96, !PT ;  /* 0x0000000e1b2a7212 */ /* 0x000fe400078e9619 */
[----:B------:R-:W-:-:S02]  /*30690*/  IADD3 R34, P3, P4, R49, R41, R34 ;  /* 0x0000002931227210 */ /* 0x000fc40007c7e022 */
[----:B------:R-:W-:Y:S02]  /*306a0*/  LOP3.LUT R39, R39, R33, R40, 0x96, !PT ;  /* 0x0000002127277212 */ /* 0x000fe400078e9628 */
        /* <DEDUP_REMOVED lines=38> */
[C-C-:B------:R-:W-:Y:S02]  /*30910*/  SHF.L.W.U32.HI R4, R11.reuse, 0x12, R14.reuse ;  /* 0x000000120b047819 */ /* 0x140fe40000010e0e */
[----:B------:R-:W-:Y:S02]  /*30920*/  SHF.L.W.U32.HI R13, R11, 0xe, R14 ;  /* 0x0000000e0b0d7819 */ /* 0x000fe40000010e0e */
[----:B------:R-:W-:-:S02]  /*30930*/  SHF.L.W.U32.HI R16, R14, 0x17, R11 ;  /* 0x000000170e107819 */ /* 0x000fc40000010e0b */
[----:B------:R-:W-:Y:S02]  /*30940*/  LOP3.LUT R44, R19, R14, R22, 0xb8, !PT ;  /* 0x0000000e132c7212 */ /* 0x000fe400078eb816 */
[----:B------:R-:W-:Y:S02]  /*30950*/  IADD3 R47, P2, PT, R50, R47, RZ ;  /* 0x0000002f322f7210 */ /* 0x000fe40007f5e0ff */
[----:B------:R-:W-:Y:S02]  /*30960*/  IADD3.X R32, PT, PT, R45, R43, R32, P3, P4 ;  /* 0x0000002b2d207210 */ /* 0x000fe40001fe8420 */
[----:B------:R-:W-:Y:S02]  /*30970*/  LOP3.LUT R38, R16, R4, R13, 0x96, !PT ;  /* 0x0000000410267212 */ /* 0x000fe400078e960d */
[----:B------:R-:W-:Y:S02]  /*30980*/  IADD3 R44, P3, P4, R33, R44, R9 ;  /* 0x0000002c212c7210 */ /* 0x000fe40007c7e009 */
[----:B------:R-:W-:Y:S01]  /*30990*/  LOP3.LUT R35, R30, R11, R17, 0xb8, !PT ;  /* 0x0000000b1e237212 */ /* 0x000fe200078eb811 */
[----:B------:R-:W-:Y:S01]  /*309a0*/  IMAD.X R48, R5, 0x1, R48, P2 ;  /* 0x0000000105307824 */ /* 0x000fe200010e0630 */
[----:B------:R-:W-:-:S02]  /*309b0*/  SHF.L.W.U32.HI R4, R51, 0xd, R52 ;  /* 0x0000000d33047819 */ /* 0x000fc40000010e34 */
[----:B------:R-:W-:Y:S02]  /*309c0*/  SHF.L.W.U32.HI R9, R52, 0x3, R51 ;  /* 0x0000000334097819 */ /* 0x000fe40000010e33 */
[----:B------:R-:W-:Y:S02]  /*309d0*/  SHF.R.U64 R41, R51, 0x6, R52 ;  /* 0x0000000633297819 */ /* 0x000fe40000001234 */
[----:B------:R-:W-:Y:S02]  /*309e0*/  SHF.L.W.U32.HI R13, R25, 0x4, R32 ;  /* 0x00000004190d7819 */ /* 0x000fe40000010e20 */
[C-C-:B------:R-:W-:Y:S02]  /*309f0*/  SHF.L.W.U32.HI R16, R32.reuse, 0x1e, R25.reuse ;  /* 0x0000001e20107819 */ /* 0x140fe40000010e19 */
[----:B------:R-:W-:Y:S02]  /*30a00*/  SHF.L.W.U32.HI R33, R32, 0x19, R25 ;  /* 0x0000001920217819 */ /* 0x000fe40000010e19 */
[----:B------:R-:W-:-:S02]  /*30a10*/  IADD3.X R35, PT, PT, R38, R35, R18, P3, P4 ;  /* 0x0000002326237210 */ /* 0x000fc40001fe8412 */
[----:B------:R-:W-:Y:S02]  /*30a20*/  IADD3 R44, P2, P3, R47, UR6, R44 ;  /* 0x000000062f2c7c10 */ /* 0x000fe4000fb5e02c */
[----:B------:R-:W-:Y:S02]  /*30a30*/  LOP3.LUT R41, R41, R4, R9, 0x96, !PT ;  /* 0x0000000429297212 */ /* 0x000fe400078e9609 */
[----:B------:R-:W-:Y:S02]  /*30a40*/  LOP3.LUT R33, R33, R13, R16, 0x96, !PT ;  /* 0x0000000d21217212 */ /* 0x000fe400078e9610 */
[----:B------:R-:W-:Y:S02]  /*30a50*/  SHF.L.W.U32.HI R4, R32, 0x4, R25 ;  /* 0x0000000420047819 */ /* 0x000fe40000010e19 */
[C-C-:B------:R-:W-:Y:S02]  /*30a60*/  SHF.L.W.U32.HI R9, R25.reuse, 0x1e, R32.reuse ;  /* 0x0000001e19097819 */ /* 0x140fe40000010e20 */
[----:B------:R-:W-:-:S02]  /*30a70*/  SHF.L.W.U32.HI R13, R25, 0x19, R32 ;  /* 0x00000019190d7819 */ /* 0x000fc40000010e20 */
[----:B------:R-:W-:Y:S01]  /*30a80*/  IADD3.X R35, PT, PT, R48, UR7, R35, P2, P3 ;  /* 0x0000000730237c10 */ /* 0x000fe200097e6423 */
[----:B------:R-:W0:Y:S01]  /*30a90*/  LDCU.128 UR4, c[0x3][0x5260] ;  /* 0x00ca4c00ff0477ac */ /* 0x000e220008000c00 */
[-C--:B------:R-:W-:Y:S02]  /*30aa0*/  IADD3 R5, P4, PT, R44, R31.reuse, RZ ;  /* 0x0000001f2c057210 */ /* 0x080fe40007f9e0ff */
[----:B------:R-:W-:Y:S02]  /*30ab0*/  LOP3.LUT R16, R34, R31, R25, 0xe8, !PT ;  /* 0x0000001f22107212 */ /* 0x000fe400078ee819 */
[----:B------:R-:W-:Y:S01]  /*30ac0*/  LOP3.LUT R38, R13, R4, R9, 0x96, !PT ;  /* 0x000000040d267212 */ /* 0x000fe200078e9609 */
[----:B------:R-:W-:Y:S01]  /*30ad0*/  IMAD.X R4, R35, 0x1, R36, P4 ;  /* 0x0000000123047824 */ /* 0x000fe200020e0624 */
[----:B------:R-:W-:Y:S02]  /*30ae0*/  IADD3 R16, P2, P3, R42, R33, R16 ;  /* 0x000000212a107210 */ /* 0x000fe40007b5e010 */
[----:B------:R-:W-:-:S02]  /*30af0*/  SHF.L.W.U32.HI R9, R52, 0xd, R51 ;  /* 0x0000000d34097819 */ /* 0x000fc40000010e33 */
[--C-:B------:R-:W-:Y:S02]  /*30b00*/  SHF.L.W.U32.HI R18, R51, 0x3, R52.reuse ;  /* 0x0000000333127819 */ /* 0x100fe40000010e34 */
[----:B------:R-:W-:Y:S02]  /*30b10*/  SHF.R.U32.HI R40, RZ, 0x6, R52 ;  /* 0x00000006ff287819 */ /* 0x000fe40000011634 */
[----:B------:R-:W-:Y:S02]  /*30b20*/  LOP3.LUT R33, R27, R36, R32, 0xe8, !PT ;  /* 0x000000241b217212 */ /* 0x000fe400078ee820 */
[C-C-:B------:R-:W-:Y:S02]  /*30b30*/  SHF.L.W.U32.HI R13, R5.reuse, 0x12, R4.reuse ;  /* 0x00000012050d7819 */ /* 0x140fe40000010e04 */
[----:B------:R-:W-:Y:S02]  /*30b40*/  SHF.L.W.U32.HI R36, R5, 0xe, R4 ;  /* 0x0000000e05247819 */ /* 0x000fe40000010e04 */
[----:B------:R-:W-:-:S02]  /*30b50*/  SHF.L.W.U32.HI R31, R4, 0x17, R5 ;  /* 0x00000017041f7819 */ /* 0x000fc40000010e05 */
[----:B------:R-:W-:Y:S02]  /*30b60*/  LOP3.LUT R40, R40, R9, R18, 0x96, !PT ;  /* 0x0000000928287212 */ /* 0x000fe400078e9612 */
[----:B------:R-:W-:Y:S02]  /*30b70*/  IADD3.X R9, PT, PT, R39, R38, R33, P2, P3 ;  /* 0x0000002627097210 */ /* 0x000fe400017e6421 */
[----:B------:R-:W-:Y:S02]  /*30b80*/  IADD3 R46, P2, PT, R12, R41, RZ ;  /* 0x000000290c2e7210 */ /* 0x000fe40007f5e0ff */
        /* <DEDUP_REMOVED lines=8> */
[----:B------:R-:W-:Y:S02]  /*30c10*/  LOP3.LUT R19, R17, R4, R11, 0xb8, !PT ;  /* 0x0000000411137212 */ /* 0x000fe400078eb80b */
[----:B------:R-:W-:-:S02]  /*30c20*/  SHF.L.W.U32.HI R12, R16, 0x4, R9 ;  /* 0x00000004100c7819 */ /* 0x000fc40000010e09 */
[C-C-:B------:R-:W-:Y:S02]  /*30c30*/  SHF.L.W.U32.HI R13, R9.reuse, 0x1e, R16.reuse ;  /* 0x0000001e090d7819 */ /* 0x140fe40000010e10 */
[----:B------:R-:W-:Y:S02]  /*30c40*/  SHF.L.W.U32.HI R18, R9, 0x19, R16 ;  /* 0x0000001909127819 */ /* 0x000fe40000010e10 */
[----:B------:R-:W-:Y:S02]  /*30c50*/  IADD3.X R40, PT, PT, R31, R19, R30, P2, P3 ;  /* 0x000000131f287210 */ /* 0x000fe400017e641e */
[----:B0-----:R-:W-:Y:S02]  /*30c60*/  IADD3 R39, P4, P5, R46, UR4, R39 ;  /* 0x000000042e277c10 */ /* 0x001fe4000fd9e027 */
[----:B------:R-:W-:Y:S02]  /*30c70*/  LOP3.LUT R42, R18, R12, R13, 0x96, !PT ;  /* 0x0000000c122a7212 */ /* 0x000fe400078e960d */
[----:B------:R-:W-:-:S02]  /*30c80*/  LOP3.LUT R23, R25, R34, R16, 0xe8, !PT ;  /* 0x0000002219177212 */ /* 0x000fc400078ee810 */
[----:B------:R-:W-:Y:S02]  /*30c90*/  IADD3.X R40, PT, PT, R45, UR5, R40, P4, P5 ;  /* 0x000000052d287c10 */ /* 0x000fe4000a7ea428 */
[----:B------:R-:W-:Y:S02]  /*30ca0*/  SHF.L.W.U32.HI R12, R9, 0x4, R16 ;  /* 0x00000004090c7819 */ /* 0x000fe40000010e10 */
[C-C-:B------:R-:W-:Y:S02]  /*30cb0*/  SHF.L.W.U32.HI R13, R16.reuse, 0x1e, R9.reuse ;  /* 0x0000001e100d7819 */ /* 0x140fe40000010e09 */
[----:B------:R-:W-:Y:S02]  /*30cc0*/  SHF.L.W.U32.HI R18, R16, 0x19, R9 ;  /* 0x0000001910127819 */ /* 0x000fe40000010e09 */
[----:B------:R-:W-:Y:S02]  /*30cd0*/  IADD3 R34, P4, PT, R39, R34, RZ ;  /* 0x0000002227227210 */ /* 0x000fe40007f9e0ff */
[----:B------:R-:W-:-:S03]  /*30ce0*/  LOP3.LUT R38, R18, R12, R13, 0x96, !PT ;  /* 0x0000000c12267212 */ /* 0x000fc600078e960d */
[----:B------:R-:W-:Y:S01]  /*30cf0*/  IMAD.X R13, R40, 0x1, R27, P4 ;  /* 0x00000001280d7824 */ /* 0x000fe200020e061b */
[----:B------:R-:W-:Y:S02]  /*30d00*/  IADD3 R12, P2, P3, R44, R42, R23 ;  /* 0x0000002a2c0c7210 */ /* 0x000fe40007b5e017 */
[----:B------:R-:W-:Y:S02]  /*30d10*/  LOP3.LUT R23, R32, R27, R9, 0xe8, !PT ;  /* 0x0000001b20177212 */ /* 0x000fe400078ee809 */
[C-C-:B------:R-:W-:Y:S02]  /*30d20*/  SHF.L.W.U32.HI R19, R47.reuse, 0xd, R48.reuse ;  /* 0x0000000d2f137819 */ /* 0x140fe40000010e30 */
[C-C-:B------:R-:W-:Y:S02]  /*30d30*/  SHF.L.W.U32.HI R30, R48.reuse, 0x3, R47.reuse ;  /* 0x00000003301e7819 */ /* 0x140fe40000010e2f */
[----:B------:R-:W-:Y:S02]  /*30d40*/  SHF.R.U64 R41, R47, 0x6, R48 ;  /* 0x000000062f297819 */ /* 0x000fe40000001230 */
[----:B------:R-:W-:-:S02]  /*30d50*/  SHF.L.W.U32.HI R18, R48, 0xd, R47 ;  /* 0x0000000d30127819 */ /* 0x000fc40000010e2f */
[--C-:B------:R-:W-:Y:S02]  /*30d60*/  SHF.L.W.U32.HI R31, R47, 0x3, R48.reuse ;  /* 0x000000032f1f7819 */ /* 0x100fe40000010e30 */
[----:B------:R-:W-:Y:S02]  /*30d70*/  SHF.R.U32.HI R43, RZ, 0x6, R48 ;  /* 0x00000006ff2b7819 */ /* 0x000fe40000011630 */
[C-C-:B------:R-:W-:Y:S02]  /*30d80*/  SHF.L.W.U32.HI R27, R34.reuse, 0x12, R13.reuse ;  /* 0x00000012221b7819 */ /* 0x140fe40000010e0d */
[----:B------:R-:W-:Y:S02]  /*30d90*/  SHF.L.W.U32.HI R36, R34, 0xe, R13 ;  /* 0x0000000e22247819 */ /* 0x000fe40000010e0d */
[----:B------:R-:W-:Y:S02]  /*30da0*/  SHF.L.W.U32.HI R33, R13, 0x17, R34 ;  /* 0x000000170d217819 */ /* 0x000fe40000010e22 */
[----:B------:R-:W-:-:S02]  /*30db0*/  IADD3.X R23, PT, PT, R35, R38, R23, P2, P3 ;  /* 0x0000002623177210 */ /* 0x000fc400017e6417 */
[----:B------:R-:W-:Y:S02]  /*30dc0*/  LOP3.LUT R38, R41, R19, R30, 0x96, !PT ;  /* 0x0000001329267212 */ /* 0x000fe400078e961e */
[----:B------:R-:W-:Y:S02]  /*30dd0*/  LOP3.LUT R43, R43, R18, R31, 0x96, !PT ;  /* 0x000000122b2b7212 */ /* 0x000fe400078e961f */
[----:B------:R-:W-:Y:S02]  /*30de0*/  LOP3.LUT R36, R33, R27, R36, 0x96, !PT ;  /* 0x0000001b21247212 */ /* 0x000fe400078e9624 */
[C-C-:B------:R-:W-:Y:S02]  /*30df0*/  SHF.L.W.U32.HI R30, R13.reuse, 0x12, R34.reuse ;  /* 0x000000120d1e7819 */ /* 0x140fe40000010e22 */
[----:B------:R-:W-:Y:S02]  /*30e00*/  SHF.L.W.U32.HI R31, R13, 0xe, R34 ;  /* 0x0000000e0d1f7819 */ /* 0x000fe40000010e22 */
[----:B------:R-:W-:-:S02]  /*30e10*/  SHF.L.W.U32.HI R33, R34, 0x17, R13 ;  /* 0x0000001722217819 */ /* 0x000fc40000010e0d */
[----:B------:R-:W-:Y:S02]  /*30e20*/  SHF.L.W.U32.HI R18, R12, 0x4, R23 ;  /* 0x000000040c127819 */ /* 0x000fe40000010e17 */
[C-C-:B------:R-:W-:Y:S02]  /*30e30*/  SHF.L.W.U32.HI R19, R23.reuse, 0x1e, R12.reuse ;  /* 0x0000001e17137819 */ /* 0x140fe40000010e0c */
[----:B------:R-:W-:Y:S02]  /*30e40*/  SHF.L.W.U32.HI R27, R23, 0x19, R12 ;  /* 0x00000019171b7819 */ /* 0x000fe40000010e0c */
[----:B------:R-:W-:Y:S02]  /*30e50*/  LOP3.LUT R35, R14, R34, R5, 0xb8, !PT ;  /* 0x000000220e237212 */ /* 0x000fe400078eb805 */
[----:B------:R-:W-:Y:S02]  /*30e60*/  IADD3 R41, P2, PT, R29, R38, RZ ;  /* 0x000000261d297210 */ /* 0x000fe40007f5e0ff */
[----:B------:R-:W-:-:S02]  /*30e70*/  LOP3.LUT R33, R33, R30, R31, 0x96, !PT ;  /* 0x0000001e21217212 */ /* 0x000fc400078e961f */
[----:B------:R-:W-:Y:S02]  /*30e80*/  LOP3.LUT R38, R27, R18, R19, 0x96, !PT ;  /* 0x000000121b267212 */ /* 0x000fe400078e9613 */
[----:B------:R-:W-:Y:S02]  /*30e90*/  IADD3 R30, P4, P5, R36, R35, R22 ;  /* 0x00000023241e7210 */ /* 0x000fe40007d9e016 */
[----:B------:R-:W-:Y:S02]  /*30ea0*/  SHF.L.W.U32.HI R18, R23, 0x4, R12 ;  /* 0x0000000417127819 */ /* 0x000fe40000010e0c */
[C-C-:B------:R-:W-:Y:S02]  /*30eb0*/  SHF.L.W.U32.HI R19, R12.reuse, 0x1e, R23.reuse ;  /* 0x0000001e0c137819 */ /* 0x140fe40000010e17 */
[----:B------:R-:W-:Y:S02]  /*30ec0*/  SHF.L.W.U32.HI R22, R12, 0x19, R23 ;  /* 0x000000190c167819 */ /* 0x000fe40000010e17 */
[----:B------:R-:W-:-:S02]  /*30ed0*/  LOP3.LUT R36, R11, R13, R4, 0xb8, !PT ;  /* 0x0000000d0b247212 */ /* 0x000fc400078eb804 */
[----:B------:R-:W-:Y:S01]  /*30ee0*/  LOP3.LUT R27, R16, R25, R12, 0xe8, !PT ;  /* 0x00000019101b7212 */ /* 0x000fe200078ee80c */
[----:B------:R-:W-:Y:S01]  /*30ef0*/  IMAD.X R42, R10, 0x1, R43, P2 ;  /* 0x000000010a2a7824 */ /* 0x000fe200010e062b */
[----:B------:R-:W-:Y:S02]  /*30f00*/  LOP3.LUT R29, R22, R18, R19, 0x96, !PT ;  /* 0x00000012161d7212 */ /* 0x000fe400078e9613 */
[----:B------:R-:W-:Y:S02]  /*30f10*/  IADD3.X R33, PT, PT, R33, R36, R17, P4, P5 ;  /* 0x0000002421217210 */ /* 0x000fe400027ea411 */
[----:B------:R-:W-:Y:S02]  /*30f20*/  IADD3 R19, P2, P3, R39, R38, R27 ;  /* 0x0000002627137210 */ /* 0x000fe40007b5e01b */
        /* <DEDUP_REMOVED lines=13> */
[----:B------:R-:W-:Y:S02]  /*31000*/  SHF.L.W.U32.HI R10, R45, 0xd, R46 ;  /* 0x0000000d2d0a7819 */ /* 0x000fe40000010e2e */
[----:B------:R-:W-:Y:S02]  /*31010*/  SHF.R.U32.HI R40, RZ, 0x6, R45 ;  /* 0x00000006ff287819 */ /* 0x000fe4000001162d */
[----:B------:R-:W-:Y:S02]  /*31020*/  SHF.L.W.U32.HI R17, R19, 0x4, R36 ;  /* 0x0000000413117819 */ /* 0x000fe40000010e24 */
[----:B------:R-:W-:-:S02]  /*31030*/  SHF.L.W.U32.HI R18, R36, 0x1e, R19 ;  /* 0x0000001e24127819 */ /* 0x000fc40000010e13 */
[----:B------:R-:W-:Y:S02]  /*31040*/  SHF.L.W.U32.HI R22, R36, 0x19, R19 ;  /* 0x0000001924167819 */ /* 0x000fe40000010e13 */
[C-C-:B------:R-:W-:Y:S02]  /*31050*/  SHF.L.W.U32.HI R25, R29.reuse, 0x12, R32.reuse ;  /* 0x000000121d197819 */ /* 0x140fe40000010e20 */
[----:B------:R-:W-:Y:S02]  /*31060*/  SHF.L.W.U32.HI R26, R29, 0xe, R32 ;  /* 0x0000000e1d1a7819 */ /* 0x000fe40000010e20 */
[----:B------:R-:W-:Y:S02]  /*31070*/  SHF.L.W.U32.HI R27, R32, 0x17, R29 ;  /* 0x00000017201b7819 */ /* 0x000fe40000010e1d */
[----:B------:R-:W-:Y:S02]  /*31080*/  IADD3 R38, P2, PT, R8, R31, RZ ;  /* 0x0000001f08267210 */ /* 0x000fe40007f5e0ff */
        /* <DEDUP_REMOVED lines=15> */
[----:B------:R-:W-:Y:S02]  /*31180*/  IADD3 R25, P5, P6, R26, R25, R14 ;  /* 0x000000191a197210 */ /* 0x000fe40007ebe00e */
[----:B------:R-:W-:Y:S01]  /*31190*/  LOP3.LUT R18, R4, R32, R13, 0xb8, !PT ;  /* 0x0000002004127212 */ /* 0x000fe200078eb80d */
[----:B------:R-:W-:Y:S01]  /*311a0*/  IMAD.X R35, R35, 0x1, R40, P2 ;  /* 0x0000000123237824 */ /* 0x000fe200010e0628 */
[----:B------:R-:W-:Y:S02]  /*311b0*/  IADD3 R22, P0, P1, R37, R6, R53 ;  /* 0x0000000625167210 */ /* 0x000fe4000791e035 */
[----:B------:R-:W-:-:S02]  /*311c0*/  IADD3.X R27, PT, PT, R33, R8, R27, P3, P4 ;  /* 0x00000008211b7210 */ /* 0x000fc40001fe841b */
[----:B------:R-:W-:Y:S02]  /*311d0*/  IADD3.X R18, PT, PT, R17, R18, R11, P5, P6 ;  /* 0x0000001211127210 */ /* 0x000fe40002fec40b */
[----:B0-----:R-:W-:Y:S02]  /*311e0*/  IADD3 R25, P2, P3, R38, UR4, R25 ;  /* 0x0000000426197c10 */ /* 0x001fe4000fb5e019 */
[----:B------:R-:W-:Y:S02]  /*311f0*/  IADD3.X R24, PT, PT, R24, R7, R28, P0, P1 ;  /* 0x0000000718187210 */ /* 0x000fe400007e241c */
[C-C-:B------:R-:W-:Y:S02]  /*31200*/  SHF.L.W.U32.HI R6, R41.reuse, 0xd, R42.reuse ;  /* 0x0000000d29067819 */ /* 0x140fe40000010e2a */
[----:B------:R-:W-:Y:S02]  /*31210*/  SHF.L.W.U32.HI R11, R42, 0x3, R41 ;  /* 0x000000032a0b7819 */ /* 0x000fe40000010e29 */
[----:B------:R-:W-:-:S02]  /*31220*/  SHF.R.U64 R31, R41, 0x6, R42 ;  /* 0x00000006291f7819 */ /* 0x000fc4000000122a */
[----:B------:R-:W-:Y:S02]  /*31230*/  SHF.L.W.U32.HI R8, R68, 0x4, R27 ;  /* 0x0000000444087819 */ /* 0x000fe40000010e1b */
[C-C-:B------:R-:W-:Y:S02]  /*31240*/  SHF.L.W.U32.HI R15, R27.reuse, 0x1e, R68.reuse ;  /* 0x0000001e1b0f7819 */ /* 0x140fe40000010e44 */
[----:B------:R-:W-:Y:S02]  /*31250*/  SHF.L.W.U32.HI R10, R27, 0x19, R68 ;  /* 0x000000191b0a7819 */ /* 0x000fe40000010e44 */
[----:B------:R-:W-:Y:S02]  /*31260*/  IADD3.X R18, PT, PT, R35, UR5, R18, P2, P3 ;  /* 0x0000000523127c10 */ /* 0x000fe400097e6412 */
[----:B------:R-:W-:Y:S02]  /*31270*/  IADD3 R17, P0, PT, R25, R16, RZ ;  /* 0x0000001019117210 */ /* 0x000fe40007f1e0ff */
[----:B------:R-:W-:-:S02]  /*31280*/  LOP3.LUT R31, R31, R6, R11, 0x96, !PT ;  /* 0x000000061f1f7212 */ /* 0x000fc400078e960b */
[----:B------:R-:W-:Y:S01]  /*31290*/  LOP3.LUT R15, R10, R8, R15, 0x96, !PT ;  /* 0x000000080a0f7212 */ /* 0x000fe200078e960f */
[----:B------:R-:W-:Y:S01]  /*312a0*/  IMAD.X R16, R18, 0x1, R9, P0 ;  /* 0x0000000112107824 */ /* 0x000fe200000e0609 */
[----:B------:R-:W-:Y:S02]  /*312b0*/  SHF.L.W.U32.HI R6, R42, 0xd, R41 ;  /* 0x0000000d2a067819 */ /* 0x000fe40000010e29 */
[--C-:B------:R-:W-:Y:S02]  /*312c0*/  SHF.L.W.U32.HI R7, R41, 0x3, R42.reuse ;  /* 0x0000000329077819 */ /* 0x100fe40000010e2a */
[----:B------:R-:W-:Y:S02]  /*312d0*/  SHF.R.U32.HI R33, RZ, 0x6, R42 ;  /* 0x00000006ff217819 */ /* 0x000fe4000001162a */
[----:B------:R-:W-:Y:S02]  /*312e0*/  SHF.L.W.U32.HI R8, R27, 0x4, R68 ;  /* 0x000000041b087819 */ /* 0x000fe40000010e44 */
[----:B------:R-:W-:-:S02]  /*312f0*/  SHF.L.W.U32.HI R11, R68, 0x1e, R27 ;  /* 0x0000001e440b7819 */ /* 0x000fc40000010e1b */
[----:B------:R-:W-:Y:S02]  /*31300*/  SHF.L.W.U32.HI R10, R68, 0x19, R27 ;  /* 0x00000019440a7819 */ /* 0x000fe40000010e1b */
[----:B------:R-:W-:Y:S02]  /*31310*/  LOP3.LUT R14, R19, R12, R68, 0xe8, !PT ;  /* 0x0000000c130e7212 */ /* 0x000fe400078ee844 */
[----:B------:R-:W-:Y:S02]  /*31320*/  LOP3.LUT R33, R33, R6, R7, 0x96, !PT ;  /* 0x0000000621217212 */ /* 0x000fe400078e9607 */
[----:B------:R-:W-:Y:S02]  /*31330*/  LOP3.LUT R10, R10, R8, R11, 0x96, !PT ;  /* 0x000000080a0a7212 */ /* 0x000fe400078e960b */
[----:B------:R-:W-:Y:S02]  /*31340*/  IADD3 R14, P0, P1, R25, R15, R14 ;  /* 0x0000000f190e7210 */ /* 0x000fe4000791e00e */
[----:B------:R-:W-:-:S02]  /*31350*/  LOP3.LUT R15, R36, R23, R27, 0xe8, !PT ;  /* 0x00000017240f7212 */ /* 0x000fc400078ee81b */
[C-C-:B------:R-:W-:Y:S02]  /*31360*/  SHF.L.W.U32.HI R6, R17.reuse, 0x12, R16.reuse ;  /* 0x0000001211067819 */ /* 0x140fe40000010e10 */
[----:B------:R-:W-:Y:S02]  /*31370*/  SHF.L.W.U32.HI R7, R17, 0xe, R16 ;  /* 0x0000000e11077819 */ /* 0x000fe40000010e10 */
[----:B------:R-:W-:Y:S02]  /*31380*/  SHF.L.W.U32.HI R8, R16, 0x17, R17 ;  /* 0x0000001710087819 */ /* 0x000fe40000010e11 */
[----:B------:R-:W-:Y:S02]  /*31390*/  IADD3.X R15, PT, PT, R18, R10, R15, P0, P1 ;  /* 0x0000000a120f7210 */ /* 0x000fe400007e240f */
[----:B------:R-:W-:Y:S02]  /*313a0*/  LOP3.LUT R34, R34, R17, R29, 0xb8, !PT ;  /* 0x0000001122227212 */ /* 0x000fe400078eb81d */
[----:B------:R-:W-:-:S02]  /*313b0*/  LOP3.LUT R12, R8, R6, R7, 0x96, !PT ;  /* 0x00000006080c7212 */ /* 0x000fc400078e9607 */
[C-C-:B------:R-:W-:Y:S02]  /*313c0*/  SHF.L.W.U32.HI R6, R16.reuse, 0x12, R17.reuse ;  /* 0x0000001210067819 */ /* 0x140fe40000010e11 */
[----:B------:R-:W-:Y:S02]  /*313d0*/  SHF.L.W.U32.HI R7, R16, 0xe, R17 ;  /* 0x0000000e10077819 */ /* 0x000fe40000010e11 */
[----:B------:R-:W-:Y:S02]  /*313e0*/  SHF.L.W.U32.HI R8, R17, 0x17, R16 ;  /* 0x0000001711087819 */ /* 0x000fe40000010e10 */
[----:B------:R-:W-:Y:S02]  /*313f0*/  IADD3 R22, P2, PT, R22, R31, RZ ;  /* 0x0000001f16167210 */ /* 0x000fe40007f5e0ff */
[----:B------:R-:W-:Y:S02]  /*31400*/  SHF.L.W.U32.HI R9, R14, 0x4, R15 ;  /* 0x000000040e097819 */ /* 0x000fe40000010e0f */
[----:B------:R-:W-:-:S02]  /*31410*/  SHF.L.W.U32.HI R10, R15, 0x1e, R14 ;  /* 0x0000001e0f0a7819 */ /* 0x000fc40000010e0e */
[----:B------:R-:W-:Y:S02]  /*31420*/  SHF.L.W.U32.HI R11, R15, 0x19, R14 ;  /* 0x000000190f0b7819 */ /* 0x000fe40000010e0e */
[----:B------:R-:W-:Y:S02]  /*31430*/  IADD3 R5, P3, P4, R12, R34, R5 ;  /* 0x000000220c057210 */ /* 0x000fe40007c7e005 */
[----:B------:R-:W-:Y:S02]  /*31440*/  LOP3.LUT R13, R13, R16, R32, 0xb8, !PT ;  /* 0x000000100d0d7212 */ /* 0x000fe400078eb820 */
[----:B------:R-:W-:Y:S02]  /*31450*/  LOP3.LUT R12, R8, R6, R7, 0x96, !PT ;  /* 0x00000006080c7212 */ /* 0x000fe400078e9607 */
[----:B------:R-:W-:Y:S01]  /*31460*/  LOP3.LUT R10, R11, R9, R10, 0x96, !PT ;  /* 0x000000090b0a7212 */ /* 0x000fe200078e960a */
[----:B------:R-:W-:Y:S01]  /*31470*/  IMAD.X R9, R24, 0x1, R33, P2 ;  /* 0x0000000118097824 */ /* 0x000fe200010e0621 */
[----:B------:R-:W-:-:S02]  /*31480*/  IADD3 R8, P0, P1, R22, UR6, R5 ;  /* 0x0000000616087c10 */ /* 0x000fc4000f91e005 */
[----:B------:R-:W-:Y:S02]  /*31490*/  SHF.L.W.U32.HI R5, R15, 0x4, R14 ;  /* 0x000000040f057819 */ /* 0x000fe40000010e0e */
[C-C-:B------:R-:W-:Y:S02]  /*314a0*/  SHF.L.W.U32.HI R6, R14.reuse, 0x1e, R15.reuse ;  /* 0x0000001e0e067819 */ /* 0x140fe40000010e0f */
[----:B------:R-:W-:Y:S02]  /*314b0*/  SHF.L.W.U32.HI R7, R14, 0x19, R15 ;  /* 0x000000190e077819 */ /* 0x000fe40000010e0f */
[----:B------:R-:W-:Y:S02]  /*314c0*/  IADD3.X R4, PT, PT, R12, R13, R4, P3, P4 ;  /* 0x0000000d0c047210 */ /* 0x000fe40001fe8404 */
[----:B------:R-:W-:Y:S02]  /*314d0*/  LOP3.LUT R5, R7, R5, R6, 0x96, !PT ;  /* 0x0000000507057212 */ /* 0x000fe400078e9606 */
[----:B------:R-:W-:-:S02]  /*314e0*/  LOP3.LUT R59, R68, R19, R14, 0xe8, !PT ;  /* 0x00000013443b7212 */ /* 0x000fc400078ee80e */
[----:B------:R-:W-:Y:S02]  /*314f0*/  IADD3.X R6, PT, PT, R9, UR7, R4, P0, P1 ;  /* 0x0000000709067c10 */ /* 0x000fe400087e2404 */
[----:B------:R-:W-:Y:S02]  /*31500*/  IADD3 R68, P0, PT, R68, -0x16b07d5, RZ ;  /* 0xfe94f82b44447810 */ /* 0x000fe40007f1e0ff */
[C---:B------:R-:W-:Y:S02]  /*31510*/  LOP3.LUT R4, R27.reuse, R36, R15, 0xe8, !PT ;  /* 0x000000241b047212 */ /* 0x040fe400078ee80f */
[----:B------:R-:W-:Y:S02]  /*31520*/  IADD3.X R27, PT, PT, R27, 0x3c6ef372, RZ, P0, !PT ;  /* 0x3c6ef3721b1b7810 */ /* 0x000fe400007fe4ff */
[----:B------:R-:W-:Y:S02]  /*31530*/  IADD3 R61, P0, PT, R14, -0x7b3558c5, RZ ;  /* 0x84caa73b0e3d7810 */ /* 0x000fe40007f1e0ff */
[----:B------:R-:W-:-:S02]  /*31540*/  IADD3 R59, P2, P3, R8, R10, R59 ;  /* 0x0000000a083b7210 */ /* 0x000fc40007b5e03b */
[----:B------:R-:W-:Y:S02]  /*31550*/  IADD3.X R34, PT, PT, R15, -0x4498517b, RZ, P0, !PT ;  /* 0xbb67ae850f227810 */ /* 0x000fe400007fe4ff */
[----:B------:R-:W-:Y:S02]  /*31560*/  IADD3.X R4, PT, PT, R6, R5, R4, P2, P3 ;  /* 0x0000000506047210 */ /* 0x000fe400017e6404 */
[----:B------:R-:W-:Y:S02]  /*31570*/  IADD3 R59, P0, PT, R59, -0xc4336f8, RZ ;  /* 0xf3bcc9083b3b7810 */ /* 0x000fe40007f1e0ff */
[----:B------:R-:W-:Y:S02]  /*31580*/  IADD3 R19, P4, PT, R19, 0x5f1d36f1, RZ ;  /* 0x5f1d36f113137810 */ /* 0x000fe40007f9e0ff */
[----:B------:R-:W-:Y:S02]  /*31590*/  IADD3.X R4, PT, PT, R4, 0x6a09e667, RZ, P0, !PT ;  /* 0x6a09e66704047810 */ /* 0x000fe400007fe4ff */
[----:B------:R-:W-:Y:S01]  /*315a0*/  IADD3.X R24, PT, PT, R36, -0x5ab00ac6, RZ, P4, !PT ;  /* 0xa54ff53a24187810 */ /* 0x000fe200027fe4ff */
[----:B------:R-:W-:Y:S01]  /*315b0*/  IMAD.MOV.U32 R58, RZ, RZ, 0x1 ;  /* 0x00000001ff3a7424 */ /* 0x000fe200078e00ff */
[----:B------:R-:W-:-:S02]  /*315c0*/  PRMT R29, R68, 0x7610, R29 ;  /* 0x00007610441d7816 */ /* 0x000fc4000000001d */
[C-C-:B------:R-:W-:Y:S02]  /*315d0*/  SHF.R.U64 R30, R68.reuse, 0x18, R27.reuse ;  /* 0x00000018441e7819 */ /* 0x140fe4000000121b */
[----:B------:R-:W-:Y:S02]  /*315e0*/  SHF.R.U64 R69, R68, 0x10, R27 ;  /* 0x0000001044457819 */ /* 0x000fe4000000121b */
[C---:B------:R-:W-:Y:S02]  /*315f0*/  PRMT R53, R61.reuse, 0x7610, R53 ;  /* 0x000076103d357816 */ /* 0x040fe40000000035 */
[C-C-:B------:R-:W-:Y:S02]  /*31600*/  SHF.R.U64 R63, R61.reuse, 0x18, R34.reuse ;  /* 0x000000183d3f7819 */ /* 0x140fe40000001222 */
[----:B------:R-:W-:Y:S02]  /*31610*/  SHF.R.U64 R62, R61, 0x10, R34 ;  /* 0x000000103d3e7819 */ /* 0x000fe40000001222 */
[----:B------:R-:W-:-:S02]  /*31620*/  PRMT R35, R59, 0x7610, R35 ;  /* 0x000076103b237816 */ /* 0x000fc40000000023 */
[C-C-:B------:R-:W-:Y:S02]  /*31630*/  SHF.R.U64 R52, R59.reuse, 0x18, R4.reuse ;  /* 0x000000183b347819 */ /* 0x140fe40000001204 */
[----:B------:R-:W-:Y:S02]  /*31640*/  SHF.R.U64 R60, R59, 0x10, R4 ;  /* 0x000000103b3c7819 */ /* 0x000fe40000001204 */
[C---:B------:R-:W-:Y:S02]  /*31650*/  PRMT R23, R19.reuse, 0x7610, R23 ;  /* 0x0000761013177816 */ /* 0x040fe40000000017 */
[C-C-:B------:R-:W-:Y:S02]  /*31660*/  SHF.R.U64 R33, R19.reuse, 0x18, R24.reuse ;  /* 0x0000001813217819 */ /* 0x140fe40000001218 */
[C-C-:B------:R-:W-:Y:S02]  /*31670*/  SHF.R.U64 R67, R19.reuse, 0x10, R24.reuse ;  /* 0x0000001013437819 */ /* 0x140fe40000001218 */
[----:B------:R-:W-:-:S02]  /*31680*/  SHF.R.U64 R70, R19, 0x8, R24 ;  /* 0x0000000813467819 */ /* 0x000fc40000001218 */
[--C-:B------:R-:W-:Y:S02]  /*31690*/  SHF.R.U32.HI R25, RZ, 0x18, R24.reuse ;  /* 0x00000018ff197819 */ /* 0x100fe40000011618 */
[--C-:B------:R-:W-:Y:S02]  /*316a0*/  SHF.R.U32.HI R57, RZ, 0x10, R24.reuse ;  /* 0x00000010ff397819 */ /* 0x100fe40000011618 */
[----:B------:R-:W-:Y:S02]  /*316b0*/  SHF.R.U32.HI R66, RZ, 0x8, R24 ;  /* 0x00000008ff427819 */ /* 0x000fe40000011618 */
[--C-:B------:R-:W-:Y:S02]  /*316c0*/  SHF.R.U64 R68, R68, 0x8, R27.reuse ;  /* 0x0000000844447819 */ /* 0x100fe4000000121b */
[--C-:B------:R-:W-:Y:S02]  /*316d0*/  SHF.R.U32.HI R26, RZ, 0x18, R27.reuse ;  /* 0x00000018ff1a7819 */ /* 0x100fe4000001161b */
[----:B------:R-:W-:-:S02]  /*316e0*/  SHF.R.U32.HI R31, RZ, 0x10, R27 ;  /* 0x00000010ff1f7819 */ /* 0x000fc4000001161b */
[----:B------:R-:W-:Y:S02]  /*316f0*/  SHF.R.U32.HI R32, RZ, 0x8, R27 ;  /* 0x00000008ff207819 */ /* 0x000fe4000001161b */
[--C-:B------:R-:W-:Y:S02]  /*31700*/  SHF.R.U64 R61, R61, 0x8, R34.reuse ;  /* 0x000000083d3d7819 */ /* 0x100fe40000001222 */
[--C-:B------:R-:W-:Y:S02]  /*31710*/  SHF.R.U32.HI R65, RZ, 0x18, R34.reuse ;  /* 0x00000018ff417819 */ /* 0x100fe40000011622 */
[--C-:B------:R-:W-:Y:S02]  /*31720*/  SHF.R.U32.HI R28, RZ, 0x10, R34.reuse ;  /* 0x00000010ff1c7819 */ /* 0x100fe40000011622 */
[----:B------:R-:W-:Y:S02]  /*31730*/  SHF.R.U32.HI R64, RZ, 0x8, R34 ;  /* 0x00000008ff407819 */ /* 0x000fe40000011622 */
[----:B------:R-:W-:-:S02]  /*31740*/  SHF.R.U64 R59, R59, 0x8, R4 ;  /* 0x000000083b3b7819 */ /* 0x000fc40000001204 */
[--C-:B------:R-:W-:Y:S02]  /*31750*/  SHF.R.U32.HI R54, RZ, 0x18, R4.reuse ;  /* 0x00000018ff367819 */ /* 0x100fe40000011604 */
[--C-:B------:R-:W-:Y:S02]  /*31760*/  SHF.R.U32.HI R56, RZ, 0x10, R4.reuse ;  /* 0x00000010ff387819 */ /* 0x100fe40000011604 */
[----:B------:R-:W-:Y:S02]  /*31770*/  SHF.R.U32.HI R22, RZ, 0x8, R4 ;  /* 0x00000008ff167819 */ /* 0x000fe40000011604 */
[----:B------:R-:W-:-:S07]  /*31780*/  PRMT R55, R4, 0x7610, R55 ;  /* 0x0000761004377816 */ /* 0x000fce0000000037 */
.L_x_88:
[----:B0-----:R0:W-:Y:S01]  /*31790*/  STL.128 [R1+0x40], RZ ;  /* 0x000040ff01007387 */ /* 0x0011e20000100c00 */
[----:B------:R-:W-:Y:S01]  /*317a0*/  ISETP.GE.AND P0, PT, R20, 0x81, PT ;  /* 0x000000811400780c */ /* 0x000fe20003f06270 */
[----:B------:R-:W-:Y:S01]  /*317b0*/  BSSY.RECONVERGENT B0, `(.L_x_72) ;  /* 0x0000fc7000007945 */ /* 0x000fe20003800200 */
[----:B------:R-:W-:Y:S01]  /*317c0*/  VIADD R37, R1, 0xc0 ;  /* 0x000000c001257836 */ /* 0x000fe20000000000 */
[----:B------:R0:W-:Y:S01]  /*317d0*/  STL.128 [R1+0x50], RZ ;  /* 0x000050ff01007387 */ /* 0x0001e20000100c00 */
[----:B------:R-:W-:-:S03]  /*317e0*/  IMAD.MOV.U32 R36, RZ, RZ, R20 ;  /* 0x000000ffff247224 */ /* 0x000fc600078e0014 */
        /* <DEDUP_REMOVED lines=10> */
[----:B------:R0:W-:Y:S04]  /*31890*/  STL.128 [R1], RZ ;  /* 0x000000ff01007387 */ /* 0x0001e80000100c00 */
[----:B------:R0:W-:Y:S04]  /*318a0*/  STL.128 [R1+0x10], RZ ;  /* 0x000010ff01007387 */ /* 0x0001e80000100c00 */
[----:B------:R0:W-:Y:S04]  /*318b0*/  STL.128 [R1+0x20], RZ ;  /* 0x000020ff01007387 */ /* 0x0001e80000100c00 */
[----:B------:R0:W-:Y:S01]  /*318c0*/  STL.128 [R1+0x30], RZ ;  /* 0x000030ff01007387 */ /* 0x0001e20000100c00 */
[----:B------:R-:W-:Y:S05]  /*318d0*/  @!P0 BRA `(.L_x_73) ;  /* 0x000000f800d08947 */ /* 0x000fea0003800000 */
[----:B------:R-:W2:Y:S01]  /*318e0*/  LDL.128 R36, [R1+0xc0] ;  /* 0x0000c00001247983 */ /* 0x000ea20000100c00 */
[----:B------:R-:W1:Y:S03]  /*318f0*/  LDCU.128 UR4, c[0x3][0x5000] ;  /* 0x00ca0000ff0477ac */ /* 0x000e660008000c00 */
[----:B------:R-:W3:Y:S04]  /*31900*/  LDL.128 R12, [R1+0x100] ;  /* 0x00010000010c7983 */ /* 0x000ee80000100c00 */
[----:B------:R-:W4:Y:S04]  /*31910*/  LDL.128 R8, [R1+0x130] ;  /* 0x0001300001087983 */ /* 0x000f280000100c00 */
[----:B------:R-:W5:Y:S01]  /*31920*/  LDL.128 R4, [R1+0xd0] ;  /* 0x0000d00001047983 */ /* 0x000f620000100c00 */
[----:B--2---:R-:W-:-:S02]  /*31930*/  PRMT R16, R36, 0x7771, RZ ;  /* 0x0000777124107816 */ /* 0x004fc400000000ff */
[----:B------:R-:W-:-:S03]  /*31940*/  PRMT R18, R36, 0x7770, RZ ;  /* 0x0000777024127816 */ /* 0x000fc600000000ff */
[----:B------:R-:W-:Y:S01]  /*31950*/  IMAD.U32 R17, R16, 0x10000, RZ ;  /* 0x0001000010117824 */ /* 0x000fe200078e00ff */
[----:B------:R-:W-:-:S04]  /*31960*/  PRMT R16, R38, 0x7771, RZ ;  /* 0x0000777126107816 */ /* 0x000fc800000000ff */
[----:B------:R-:W-:Y:S01]  /*31970*/  LOP3.LUT R41, R17, 0xff0000, RZ, 0xc0, !PT ;  /* 0x00ff000011297812 */ /* 0x000fe200078ec0ff */
[----:B------:R-:W-:Y:S01]  /*31980*/  IMAD.U32 R19, R16, 0x10000, RZ ;  /* 0x0001000010137824 */ /* 0x000fe200078e00ff */
[----:B------:R-:W-:Y:S02]  /*31990*/  PRMT R17, R36, 0x7772, RZ ;  /* 0x0000777224117816 */ /* 0x000fe400000000ff */
[----:B------:R-:W-:Y:S02]  /*319a0*/  PRMT R18, R41, 0x4210, R18 ;  /* 0x0000421029127816 */ /* 0x000fe40000000012 */
[----:B------:R-:W-:Y:S01]  /*319b0*/  PRMT R16, R38, 0x7770, RZ ;  /* 0x0000777026107816 */ /* 0x000fe200000000ff */
[----:B------:R-:W-:Y:S01]  /*319c0*/  IMAD.SHL.U32 R17, R17, 0x100, RZ ;  /* 0x0000010011117824 */ /* 0x000fe200078e00ff */
[----:B------:R-:W-:-:S04]  /*319d0*/  LOP3.LUT R19, R19, 0xff0000, RZ, 0xc0, !PT ;  /* 0x00ff000013137812 */ /* 0x000fc800078ec0ff */
[----:B------:R-:W-:Y:S02]  /*319e0*/  PRMT R81, R19, 0x4210, R16 ;  /* 0x0000421013517816 */ /* 0x000fe40000000010 */
[----:B------:R-:W-:Y:S02]  /*319f0*/  LOP3.LUT R72, R18, 0xff00, R17, 0xf8, !PT ;  /* 0x0000ff0012487812 */ /* 0x000fe400078ef811 */
[----:B------:R-:W2:Y:S01]  /*31a00*/  LDL.128 R16, [R1+0x110] ;  /* 0x0001100001107983 */ /* 0x000ea20000100c00 */
[----:B------:R-:W-:Y:S02]  /*31a10*/  PRMT R43, R36, 0x7773, RZ ;  /* 0x00007773242b7816 */ /* 0x000fe400000000ff */
[C---:B------:R-:W-:Y:S02]  /*31a20*/  PRMT R36, R37.reuse, 0x7770, RZ ;  /* 0x0000777025247816 */ /* 0x040fe400000000ff */
[C---:B------:R-:W-:Y:S02]  /*31a30*/  PRMT R40, R37.reuse, 0x7771, RZ ;  /* 0x0000777125287816 */ /* 0x040fe400000000ff */
[----:B------:R-:W-:-:S02]  /*31a40*/  PRMT R44, R37, 0x7772, RZ ;  /* 0x00007772252c7816 */ /* 0x000fc400000000ff */
[----:B------:R-:W-:Y:S01]  /*31a50*/  PRMT R80, R37, 0x7773, RZ ;  /* 0x0000777325507816 */ /* 0x000fe200000000ff */
[----:B------:R-:W-:Y:S01]  /*31a60*/  IMAD.WIDE.U32 R36, R36, 0x1000000, RZ ;  /* 0x0100000024247825 */ /* 0x000fe200078e00ff */
[----:B------:R-:W-:Y:S02]  /*31a70*/  PRMT R42, R38, 0x7772, RZ ;  /* 0x00007772262a7816 */ /* 0x000fe400000000ff */
[----:B------:R-:W-:Y:S01]  /*31a80*/  LOP3.LUT R43, R72, 0xff, R43, 0xf8, !PT ;  /* 0x000000ff482b7812 */ /* 0x000fe200078ef82b */
[----:B------:R-:W-:Y:S01]  /*31a90*/  IMAD.WIDE.U32 R40, R40, 0x10000, RZ ;  /* 0x0001000028287825 */ /* 0x000fe200078e00ff */
[C---:B------:R-:W-:Y:S02]  /*31aa0*/  PRMT R45, R39.reuse, 0x7770, RZ ;  /* 0x00007770272d7816 */ /* 0x040fe400000000ff */
[----:B------:R-:W-:Y:S01]  /*31ab0*/  PRMT R48, R39, 0x7771, RZ ;  /* 0x0000777127307816 */ /* 0x000fe200000000ff */
[----:B------:R-:W-:Y:S01]  /*31ac0*/  IMAD.WIDE.U32 R46, R44, 0x100, RZ ;  /* 0x000001002c2e7825 */ /* 0x000fe200078e00ff */
[----:B------:R-:W-:-:S02]  /*31ad0*/  PRMT R38, R38, 0x7773, RZ ;  /* 0x0000777326267816 */ /* 0x000fc400000000ff */
[----:B------:R-:W-:Y:S01]  /*31ae0*/  PRMT R50, R39, 0x7772, RZ ;  /* 0x0000777227327816 */ /* 0x000fe200000000ff */
[----:B------:R-:W-:Y:S01]  /*31af0*/  IMAD.SHL.U32 R42, R42, 0x100, RZ ;  /* 0x000001002a2a7824 */ /* 0x000fe200078e00ff */
[----:B------:R-:W-:Y:S01]  /*31b00*/  LOP3.LUT R71, R46, R36, R40, 0xfe, !PT ;  /* 0x000000242e477212 */ /* 0x000fe200078efe28 */
[----:B------:R-:W-:Y:S01]  /*31b10*/  IMAD.WIDE.U32 R44, R45, 0x1000000, RZ ;  /* 0x010000002d2c7825 */ /* 0x000fe200078e00ff */
[----:B------:R-:W-:Y:S02]  /*31b20*/  LOP3.LUT R79, R41, R43, R37, 0xfe, !PT ;  /* 0x0000002b294f7212 */ /* 0x000fe400078efe25 */
[----:B------:R-:W-:Y:S01]  /*31b30*/  LOP3.LUT R80, R71, 0xff, R80, 0xf8, !PT ;  /* 0x000000ff47507812 */ /* 0x000fe200078ef850 */
[----:B------:R-:W-:Y:S01]  /*31b40*/  IMAD.WIDE.U32 R48, R48, 0x10000, RZ ;  /* 0x0001000030307825 */ /* 0x000fe200078e00ff */
[----:B------:R-:W-:Y:S02]  /*31b50*/  LOP3.LUT R81, R81, 0xff00, R42, 0xf8, !PT ;  /* 0x0000ff0051517812 */ /* 0x000fe400078ef82a */
[----:B-1----:R-:W-:Y:S01]  /*31b60*/  IADD3 R40, P0, PT, R80, UR4, RZ ;  /* 0x0000000450287c10 */ /* 0x002fe2000ff1e0ff */
[----:B------:R-:W-:Y:S01]  /*31b70*/  IMAD.WIDE.U32 R50, R50, 0x100, RZ ;  /* 0x0000010032327825 */ /* 0x000fe200078e00ff */
[----:B------:R-:W-:-:S02]  /*31b80*/  LOP3.LUT R81, R81, 0xff, R38, 0xf8, !PT ;  /* 0x000000ff51517812 */ /* 0x000fc400078ef826 */
[----:B------:R-:W-:Y:S02]  /*31b90*/  IADD3 R112, P1, PT, R40, -0x5c738e91, RZ ;  /* 0xa38c716f28707810 */ /* 0x000fe40007f3e0ff */
[----:B------:R-:W-:Y:S02]  /*31ba0*/  LOP3.LUT R79, R79, R47, RZ, 0xfc, !PT ;  /* 0x0000002f4f4f7212 */ /* 0x000fe400078efcff */
[----:B------:R-:W-:Y:S02]  /*31bb0*/  LOP3.LUT R81, R49, R81, R45, 0xfe, !PT ;  /* 0x0000005131517212 */ /* 0x000fe400078efe2d */
[----:B------:R-:W-:Y:S02]  /*31bc0*/  PRMT R39, R39, 0x7773, RZ ;  /* 0x0000777327277816 */ /* 0x000fe400000000ff */
[----:B------:R-:W-:Y:S02]  /*31bd0*/  LOP3.LUT R36, R112, 0xade682d1, RZ, 0xc0, !PT ;  /* 0xade682d170247812 */ /* 0x000fe400078ec0ff */
[----:B------:R-:W-:-:S02]  /*31be0*/  IADD3.X R49, PT, PT, R79, UR5, RZ, P0, !PT ;  /* 0x000000054f317c10 */ /* 0x000fc400087fe4ff */
[----:B------:R-:W-:Y:S02]  /*31bf0*/  LOP3.LUT R50, R50, R44, R48, 0xfe, !PT ;  /* 0x0000002c32327212 */ /* 0x000fe400078efe30 */
[----:B------:R-:W-:Y:S02]  /*31c00*/  IADD3 R97, P2, PT, -R40, 0x5c738e90, RZ ;  /* 0x5c738e9028617810 */ /* 0x000fe40007f5e1ff */
[----:B------:R-:W-:Y:S02]  /*31c10*/  IADD3.X R107, PT, PT, R49, -0x4b2190e5, RZ, P1, !PT ;  /* 0xb4de6f1b316b7810 */ /* 0x000fe40000ffe4ff */
[----:B------:R-:W-:Y:S02]  /*31c20*/  LOP3.LUT R50, R50, 0xff, R39, 0xf8, !PT ;  /* 0x000000ff32327812 */ /* 0x000fe400078ef827 */
[----:B------:R-:W-:Y:S02]  /*31c30*/  LOP3.LUT R97, R36, 0x2b3e6c1f, R97, 0xf8, !PT ;  /* 0x2b3e6c1f24617812 */ /* 0x000fe400078ef861 */
[----:B------:R-:W2:Y:S01]  /*31c40*/  LDL.128 R36, [R1+0xe0] ;  /* 0x0000e00001247983 */ /* 0x000ea20000100c00 */
[----:B------:R-:W-:-:S02]  /*31c50*/  LOP3.LUT R81, R81, R51, RZ, 0xfc, !PT ;  /* 0x0000003351517212 */ /* 0x000fc400078efcff */
[C-C-:B------:R-:W-:Y:S02]  /*31c60*/  SHF.L.W.U32.HI R41, R112.reuse, 0x12, R107.reuse ;  /* 0x0000001270297819 */ /* 0x140fe40000010e6b */
[----:B------:R-:W-:Y:S02]  /*31c70*/  SHF.L.W.U32.HI R42, R112, 0xe, R107 ;  /* 0x0000000e702a7819 */ /* 0x000fe40000010e6b */
[C-C-:B------:R-:W-:Y:S02]  /*31c80*/  SHF.L.W.U32.HI R46, R107.reuse, 0x17, R112.reuse ;  /* 0x000000176b2e7819 */ /* 0x140fe40000010e70 */
[----:B------:R-:W-:Y:S02]  /*31c90*/  IADD3 R51, P0, PT, R40, -0x1a2bd02d, RZ ;  /* 0xe5d42fd328337810 */ /* 0x000fe40007f1e0ff */
[C-C-:B------:R-:W-:Y:S02]  /*31ca0*/  SHF.L.W.U32.HI R40, R107.reuse, 0x12, R112.reuse ;  /* 0x000000126b287819 */ /* 0x140fe40000010e70 */
[----:B------:R-:W-:-:S02]  /*31cb0*/  SHF.L.W.U32.HI R43, R107, 0xe, R112 ;  /* 0x0000000e6b2b7819 */ /* 0x000fc40000010e70 */
[----:B------:R-:W-:Y:S02]  /*31cc0*/  SHF.L.W.U32.HI R45, R112, 0x17, R107 ;  /* 0x00000017702d7819 */ /* 0x000fe40000010e6b */
[----:B------:R-:W-:Y:S02]  /*31cd0*/  LOP3.LUT R42, R46, R41, R42, 0x96, !PT ;  /* 0x000000292e2a7212 */ /* 0x000fe400078e962a */
[C---:B------:R-:W-:Y:S02]  /*31ce0*/  IADD3.X R44, PT, PT, R49.reuse, 0x52c33b9f, RZ, P0, !PT ;  /* 0x52c33b9f312c7810 */ /* 0x040fe400007fe4ff */
[----:B------:R-:W-:Y:S02]  /*31cf0*/  IADD3.X R49, PT, PT, ~R49, 0x4b2190e4, RZ, P2, !PT ;  /* 0x4b2190e431317810 */ /* 0x000fe400017fe5ff */
[----:B------:R-:W-:Y:S02]  /*31d00*/  LOP3.LUT R72, R107, 0x510e527f, RZ, 0xc0, !PT ;  /* 0x510e527f6b487812 */ /* 0x000fe400078ec0ff */
[----:B------:R-:W-:-:S02]  /*31d10*/  LOP3.LUT R74, R45, R40, R43, 0x96, !PT ;  /* 0x000000282d4a7212 */ /* 0x000fc400078e962b */
[----:B------:R-:W-:Y:S02]  /*31d20*/  IADD3 R97, P0, P1, R97, UR6, R42 ;  /* 0x0000000661617c10 */ /* 0x000fe4000f91e02a */
[----:B------:R-:W-:Y:S02]  /*31d30*/  SHF.L.W.U32.HI R40, R44, 0x4, R51 ;  /* 0x000000042c287819 */ /* 0x000fe40000010e33 */
[C-C-:B------:R-:W-:Y:S02]  /*31d40*/  SHF.L.W.U32.HI R43, R51.reuse, 0x1e, R44.reuse ;  /* 0x0000001e332b7819 */ /* 0x140fe40000010e2c */
[----:B------:R-:W-:Y:S02]  /*31d50*/  SHF.L.W.U32.HI R42, R51, 0x19, R44 ;  /* 0x00000019332a7819 */ /* 0x000fe40000010e2c */
[----:B------:R-:W-:Y:S02]  /*31d60*/  LOP3.LUT R49, R72, 0x9b05688c, R49, 0xf8, !PT ;  /* 0x9b05688c48317812 */ /* 0x000fe400078ef831 */
[----:B------:R-:W-:-:S02]  /*31d70*/  LOP3.LUT R46, R42, R40, R43, 0x96, !PT ;  /* 0x000000282a2e7212 */ /* 0x000fc400078e962b */
[----:B------:R-:W-:Y:S02]  /*31d80*/  SHF.L.W.U32.HI R47, R51, 0x4, R44 ;  /* 0x00000004332f7819 */ /* 0x000fe40000010e2c */
[C-C-:B------:R-:W-:Y:S02]  /*31d90*/  SHF.L.W.U32.HI R48, R44.reuse, 0x1e, R51.reuse ;  /* 0x0000001e2c307819 */ /* 0x140fe40000010e33 */
[----:B------:R-:W-:Y:S02]  /*31da0*/  SHF.L.W.U32.HI R71, R44, 0x19, R51 ;  /* 0x000000192c477819 */ /* 0x000fe40000010e33 */
[----:B------:R-:W-:Y:S02]  /*31db0*/  IADD3 R97, P2, PT, R97, R50, RZ ;  /* 0x0000003261617210 */ /* 0x000fe40007f5e0ff */
[----:B------:R-:W-:Y:S01]  /*31dc0*/  IADD3.X R42, PT, PT, R49, UR7, R74, P0, P1 ;  /* 0x00000007312a7c10 */ /* 0x000fe200087e244a */
[----:B------:R-:W1:Y:S01]  /*31dd0*/  LDCU.128 UR4, c[0x3][0x5010] ;  /* 0x00ca0200ff0477ac */ /* 0x000e620008000c00 */
[----:B------:R-:W-:-:S02]  /*31de0*/  LOP3.LUT R47, R71, R47, R48, 0x96, !PT ;  /* 0x0000002f472f7212 */ /* 0x000fc400078e9630 */
[--C-:B------:R-:W-:Y:S01]  /*31df0*/  SHF.L.W.U32.HI R82, R50, 0x1f, R81.reuse ;  /* 0x0000001f32527819 */ /* 0x100fe20000010e51 */
[--C-:B------:R-:W-:Y:S01]  /*31e00*/  IMAD.X R83, R42, 0x1, R81.reuse, P2 ;  /* 0x000000012a537824 */ /* 0x100fe200010e0651 */
[C-C-:B------:R-:W-:Y:S02]  /*31e10*/  SHF.L.W.U32.HI R41, R50.reuse, 0x18, R81.reuse ;  /* 0x0000001832297819 */ /* 0x140fe40000010e51 */
[----:B------:R-:W-:Y:S02]  /*31e20*/  SHF.R.U64 R45, R50, 0x7, R81 ;  /* 0x00000007322d7819 */ /* 0x000fe40000001251 */
[----:B------:R-:W-:Y:S02]  /*31e30*/  LOP3.LUT R78, R51, 0x77766e33, RZ, 0xc0, !PT ;  /* 0x77766e33334e7812 */ /* 0x000fe400078ec0ff */
[----:B------:R-:W-:Y:S02]  /*31e40*/  IADD3 R71, P3, PT, R97, -0x6294a6a, RZ ;  /* 0xf9d6b59661477810 */ /* 0x000fe40007f7e0ff */
[----:B------:R-:W-:-:S02]  /*31e50*/  LOP3.LUT R82, R45, R82, R41, 0x96, !PT ;  /* 0x000000522d527212 */ /* 0x000fc400078e9629 */
[----:B------:R-:W-:Y:S02]  /*31e60*/  IADD3 R78, P0, P1, R97, R47, R78 ;  /* 0x0000002f614e7210 */ /* 0x000fe4000791e04e */
[C-C-:B------:R-:W-:Y:S02]  /*31e70*/  SHF.L.W.U32.HI R49, R81.reuse, 0x1f, R50.reuse ;  /* 0x0000001f51317819 */ /* 0x140fe40000010e32 */
[----:B------:R-:W-:Y:S02]  /*31e80*/  SHF.L.W.U32.HI R40, R81, 0x18, R50 ;  /* 0x0000001851287819 */ /* 0x000fe40000010e32 */
[----:B------:R-:W-:Y:S02]  /*31e90*/  SHF.R.U32.HI R41, RZ, 0x7, R81 ;  /* 0x00000007ff297819 */ /* 0x000fe40000011651 */
[----:B------:R-:W-:Y:S02]  /*31ea0*/  LOP3.LUT R73, R44, 0xd16e48e2, RZ, 0xc0, !PT ;  /* 0xd16e48e22c497812 */ /* 0x000fe400078ec0ff */
[----:B------:R-:W-:-:S02]  /*31eb0*/  IADD3 R97, P2, PT, -R97, 0x6294a69, RZ ;  /* 0x06294a6961617810 */ /* 0x000fc40007f5e1ff */
[----:B------:R-:W-:Y:S02]  /*31ec0*/  LOP3.LUT R42, R71, R112, RZ, 0xc0, !PT ;  /* 0x00000070472a7212 */ /* 0x000fe400078ec0ff */
[----:B------:R-:W-:Y:S02]  /*31ed0*/  IADD3.X R72, PT, PT, R83, 0x5bf2cd1e, RZ, P3, !PT ;  /* 0x5bf2cd1e53487810 */ /* 0x000fe40001ffe4ff */
[----:B------:R-:W-:Y:S02]  /*31ee0*/  LOP3.LUT R49, R41, R49, R40, 0x96, !PT ;  /* 0x0000003129317212 */ /* 0x000fe400078e9628 */
[----:B------:R-:W-:Y:S02]  /*31ef0*/  IADD3.X R73, PT, PT, R83, R46, R73, P0, P1 ;  /* 0x0000002e53497210 */ /* 0x000fe400007e2449 */
[----:B------:R-:W-:Y:S02]  /*31f00*/  LOP3.LUT R97, R42, 0xade682d1, R97, 0xf8, !PT ;  /* 0xade682d12a617812 */ /* 0x000fe400078ef861 */
[----:B------:R-:W-:-:S02]  /*31f10*/  IADD3 R78, P0, PT, R78, 0x7bca3e73, RZ ;  /* 0x7bca3e734e4e7810 */ /* 0x000fc40007f1e0ff */
[C-C-:B------:R-:W-:Y:S02]  /*31f20*/  SHF.L.W.U32.HI R40, R71.reuse, 0x12, R72.reuse ;  /* 0x0000001247287819 */ /* 0x140fe40000010e48 */
[C-C-:B------:R-:W-:Y:S02]  /*31f30*/  SHF.L.W.U32.HI R43, R71.reuse, 0xe, R72.reuse ;  /* 0x0000000e472b7819 */ /* 0x140fe40000010e48 */
[C-C-:B------:R-:W-:Y:S02]  /*31f40*/  SHF.L.W.U32.HI R41, R72.reuse, 0xe, R71.reuse ;  /* 0x0000000e48297819 */ /* 0x140fe40000010e47 */
[----:B------:R-:W-:Y:S02]  /*31f50*/  SHF.L.W.U32.HI R42, R71, 0x17, R72 ;  /* 0x00000017472a7819 */ /* 0x000fe40000010e48 */
[C-C-:B------:R-:W-:Y:S02]  /*31f60*/  SHF.L.W.U32.HI R45, R72.reuse, 0x17, R71.reuse ;  /* 0x00000017482d7819 */ /* 0x140fe40000010e47 */
[----:B------:R-:W-:-:S02]  /*31f70*/  SHF.L.W.U32.HI R96, R72, 0x12, R71 ;  /* 0x0000001248607819 */ /* 0x000fc40000010e47 */
[----:B------:R-:W-:Y:S02]  /*31f80*/  IADD3.X R83, PT, PT, ~R83, 0x240d32e1, RZ, P2, !PT ;  /* 0x240d32e153537810 */ /* 0x000fe400017fe5ff */
[----:B------:R-:W-:Y:S02]  /*31f90*/  LOP3.LUT R46, R72, R107, RZ, 0xc0, !PT ;  /* 0x0000006b482e7212 */ /* 0x000fe400078ec0ff */
[----:B------:R-:W-:Y:S02]  /*31fa0*/  IADD3.X R73, PT, PT, R73, 0x49857fb1, RZ, P0, !PT ;  /* 0x49857fb149497810 */ /* 0x000fe400007fe4ff */
[----:B------:R-:W-:Y:S02]  /*31fb0*/  LOP3.LUT R76, R45, R40, R43, 0x96, !PT ;  /* 0x000000282d4c7212 */ /* 0x000fe400078e962b */
[----:B------:R-:W-:Y:S02]  /*31fc0*/  LOP3.LUT R96, R42, R96, R41, 0x96, !PT ;  /* 0x000000602a607212 */ /* 0x000fe400078e9629 */
[----:B------:R-:W2:Y:S01]  /*31fd0*/  LDL.128 R40, [R1+0x120] ;  /* 0x0001200001287983 */ /* 0x000ea20000100c00 */
[----:B------:R-:W-:-:S02]  /*31fe0*/  LOP3.LUT R83, R46, 0x510e527f, R83, 0xf8, !PT ;  /* 0x510e527f2e537812 */ /* 0x000fc400078ef853 */
[----:B------:R-:W-:Y:S02]  /*31ff0*/  SHF.L.W.U32.HI R95, R78, 0x4, R73 ;  /* 0x000000044e5f7819 */ /* 0x000fe40000010e49 */
[C-C-:B------:R-:W-:Y:S02]  /*32000*/  SHF.L.W.U32.HI R48, R73.reuse, 0x1e, R78.reuse ;  /* 0x0000001e49307819 */ /* 0x140fe40000010e4e */
[----:B------:R-:W-:Y:S02]  /*32010*/  SHF.L.W.U32.HI R47, R73, 0x19, R78 ;  /* 0x00000019492f7819 */ /* 0x000fe40000010e4e */
[----:B---3--:R-:W-:Y:S02]  /*32020*/  PRMT R46, R12, 0x7771, RZ ;  /* 0x000077710c2e7816 */ /* 0x008fe400000000ff */
[----:B------:R-:W-:-:S03]  /*32030*/  LOP3.LUT R95, R47, R95, R48, 0x96, !PT ;  /* 0x0000005f2f5f7212 */ /* 0x000fc600078e9630 */
[----:B------:R-:W-:Y:S01]  /*32040*/  IMAD.U32 R48, R46, 0x10000, RZ ;  /* 0x000100002e307824 */ /* 0x000fe200078e00ff */
[----:B------:R-:W-:Y:S02]  /*32050*/  PRMT R47, R12, 0x7770, RZ ;  /* 0x000077700c2f7816 */ /* 0x000fe400000000ff */
[----:B------:R-:W-:Y:S02]  /*32060*/  PRMT R45, R14, 0x7771, RZ ;  /* 0x000077710e2d7816 */ /* 0x000fe400000000ff */
[----:B------:R-:W-:Y:S02]  /*32070*/  LOP3.LUT R48, R48, 0xff0000, RZ, 0xc0, !PT ;  /* 0x00ff000030307812 */ /* 0x000fe400078ec0ff */
[----:B------:R-:W-:Y:S02]  /*32080*/  SHF.L.W.U32.HI R94, R73, 0x4, R78 ;  /* 0x00000004495e7819 */ /* 0x000fe40000010e4e */
[C-C-:B------:R-:W-:Y:S02]  /*32090*/  SHF.L.W.U32.HI R75, R78.reuse, 0x1e, R73.reuse ;  /* 0x0000001e4e4b7819 */ /* 0x140fe40000010e49 */
[----:B------:R-:W-:-:S02]  /*320a0*/  SHF.L.W.U32.HI R46, R78, 0x19, R73 ;  /* 0x000000194e2e7819 */ /* 0x000fc40000010e49 */
[----:B------:R-:W-:Y:S02]  /*320b0*/  PRMT R90, R48, 0x4210, R47 ;  /* 0x00004210305a7816 */ /* 0x000fe4000000002f */
[----:B------:R-:W-:Y:S01]  /*320c0*/  PRMT R47, R12, 0x7772, RZ ;  /* 0x000077720c2f7816 */ /* 0x000fe200000000ff */
[----:B------:R-:W-:Y:S01]  /*320d0*/  IMAD.U32 R74, R45, 0x10000, RZ ;  /* 0x000100002d4a7824 */ /* 0x000fe200078e00ff */
[----:B------:R-:W-:Y:S02]  /*320e0*/  LOP3.LUT R94, R46, R94, R75, 0x96, !PT ;  /* 0x0000005e2e5e7212 */ /* 0x000fe400078e964b */
[----:B------:R-:W-:Y:S02]  /*320f0*/  PRMT R46, R12, 0x7773, RZ ;  /* 0x000077730c2e7816 */ /* 0x000fe400000000ff */
[C---:B------:R-:W-:Y:S02]  /*32100*/  PRMT R48, R13.reuse, 0x7773, RZ ;  /* 0x000077730d307816 */ /* 0x040fe400000000ff */
[----:B------:R-:W-:-:S02]  /*32110*/  PRMT R88, R13, 0x7770, RZ ;  /* 0x000077700d587816 */ /* 0x000fc400000000ff */
[C---:B------:R-:W-:Y:S02]  /*32120*/  PRMT R86, R13.reuse, 0x7771, RZ ;  /* 0x000077710d567816 */ /* 0x040fe400000000ff */
[----:B------:R-:W-:Y:S01]  /*32130*/  PRMT R84, R13, 0x7772, RZ ;  /* 0x000077720d547816 */ /* 0x000fe200000000ff */
[----:B------:R-:W-:Y:S01]  /*32140*/  IMAD.SHL.U32 R13, R47, 0x100, RZ ;  /* 0x000001002f0d7824 */ /* 0x000fe200078e00ff */
[C---:B------:R-:W-:Y:S02]  /*32150*/  PRMT R12, R14.reuse, 0x7772, RZ ;  /* 0x000077720e0c7816 */ /* 0x040fe400000000ff */
[----:B------:R-:W-:Y:S02]  /*32160*/  PRMT R45, R14, 0x7770, RZ ;  /* 0x000077700e2d7816 */ /* 0x000fe400000000ff */
[----:B------:R-:W-:Y:S01]  /*32170*/  LOP3.LUT R74, R74, 0xff0000, RZ, 0xc0, !PT ;  /* 0x00ff00004a4a7812 */ /* 0x000fe200078ec0ff */
[----:B------:R-:W-:Y:S01]  /*32180*/  IMAD.SHL.U32 R12, R12, 0x100, RZ ;  /* 0x000001000c0c7824 */ /* 0x000fe200078e00ff */
[----:B------:R-:W-:-:S02]  /*32190*/  LOP3.LUT R13, R90, 0xff00, R13, 0xf8, !PT ;  /* 0x0000ff005a0d7812 */ /* 0x000fc400078ef80d */
[----:B------:R-:W-:Y:S02]  /*321a0*/  PRMT R75, R74, 0x4210, R45 ;  /* 0x000042104a4b7816 */ /* 0x000fe4000000002d */
[----:B-1----:R-:W-:Y:S02]  /*321b0*/  IADD3 R97, P0, P1, R97, UR4, R76 ;  /* 0x0000000461617c10 */ /* 0x002fe4000f91e04c */
[----:B------:R-:W-:Y:S02]  /*321c0*/  PRMT R45, R14, 0x7773, RZ ;  /* 0x000077730e2d7816 */ /* 0x000fe400000000ff */
[C---:B------:R-:W-:Y:S02]  /*321d0*/  PRMT R91, R15.reuse, 0x7773, RZ ;  /* 0x000077730f5b7816 */ /* 0x040fe400000000ff */
[C---:B------:R-:W-:Y:S02]  /*321e0*/  PRMT R76, R15.reuse, 0x7770, RZ ;  /* 0x000077700f4c7816 */ /* 0x040fe400000000ff */
[----:B------:R-:W-:-:S02]  /*321f0*/  PRMT R47, R15, 0x7771, RZ ;  /* 0x000077710f2f7816 */ /* 0x000fc400000000ff */
[----:B------:R-:W-:Y:S02]  /*32200*/  PRMT R74, R15, 0x7772, RZ ;  /* 0x000077720f4a7816 */ /* 0x000fe400000000ff */
[----:B------:R-:W-:Y:S02]  /*32210*/  LOP3.LUT R90, R75, 0xff00, R12, 0xf8, !PT ;  /* 0x0000ff004b5a7812 */ /* 0x000fe400078ef80c */
[----:B------:R-:W-:Y:S02]  /*32220*/  LOP3.LUT R99, R13, 0xff, R46, 0xf8, !PT ;  /* 0x000000ff0d637812 */ /* 0x000fe400078ef82e */
[----:B------:R-:W3:Y:S01]  /*32230*/  LDL.128 R12, [R1+0xf0] ;  /* 0x0000f000010c7983 */ /* 0x000ee20000100c00 */
[----:B------:R-:W-:Y:S01]  /*32240*/  IMAD.WIDE.U32 R76, R76, 0x1000000, RZ ;  /* 0x010000004c4c7825 */ /* 0x000fe200078e00ff */
[----:B------:R-:W-:-:S03]  /*32250*/  LOP3.LUT R45, R90, 0xff, R45, 0xf8, !PT ;  /* 0x000000ff5a2d7812 */ /* 0x000fc600078ef82d */
[----:B------:R-:W-:-:S04]  /*32260*/  IMAD.WIDE.U32 R46, R47, 0x10000, RZ ;  /* 0x000100002f2e7825 */ /* 0x000fc800078e00ff */
[----:B------:R-:W-:-:S04]  /*32270*/  IMAD.WIDE.U32 R74, R74, 0x100, RZ ;  /* 0x000001004a4a7825 */ /* 0x000fc800078e00ff */
[----:B------:R-:W-:-:S04]  /*32280*/  IMAD.WIDE.U32 R88, R88, 0x1000000, RZ ;  /* 0x0100000058587825 */ /* 0x000fc800078e00ff */
[----:B------:R-:W-:-:S04]  /*32290*/  IMAD.WIDE.U32 R86, R86, 0x10000, RZ ;  /* 0x0001000056567825 */ /* 0x000fc800078e00ff */
[----:B------:R-:W-:Y:S01]  /*322a0*/  IMAD.WIDE.U32 R84, R84, 0x100, RZ ;  /* 0x0000010054547825 */ /* 0x000fe200078e00ff */
[----:B------:R-:W-:Y:S02]  /*322b0*/  LOP3.LUT R46, R74, R76, R46, 0xfe, !PT ;  /* 0x0000004c4a2e7212 */ /* 0x000fe400078efe2e */
[----:B------:R-:W-:Y:S02]  /*322c0*/  LOP3.LUT R87, R87, R99, R89, 0xfe, !PT ;  /* 0x0000006357577212 */ /* 0x000fe400078efe59 */
[----:B------:R-:W-:Y:S02]  /*322d0*/  LOP3.LUT R93, R84, R88, R86, 0xfe, !PT ;  /* 0x00000058545d7212 */ /* 0x000fe400078efe56 */
[----:B------:R-:W-:Y:S02]  /*322e0*/  LOP3.LUT R77, R47, R45, R77, 0xfe, !PT ;  /* 0x0000002d2f4d7212 */ /* 0x000fe400078efe4d */
[----:B------:R-:W-:Y:S02]  /*322f0*/  LOP3.LUT R47, R46, 0xff, R91, 0xf8, !PT ;  /* 0x000000ff2e2f7812 */ /* 0x000fe400078ef85b */
[----:B------:R-:W-:-:S02]  /*32300*/  LOP3.LUT R48, R93, 0xff, R48, 0xf8, !PT ;  /* 0x000000ff5d307812 */ /* 0x000fc400078ef830 */
[----:B------:R-:W-:Y:S02]  /*32310*/  LOP3.LUT R45, R87, R85, RZ, 0xfc, !PT ;  /* 0x00000055572d7212 */ /* 0x000fe400078efcff */
[----:B------:R-:W-:Y:S02]  /*32320*/  LOP3.LUT R46, R77, R75, RZ, 0xfc, !PT ;  /* 0x0000004b4d2e7212 */ /* 0x000fe400078efcff */
[C-C-:B------:R-:W-:Y:S02]  /*32330*/  SHF.L.W.U32.HI R84, R48.reuse, 0x1f, R45.reuse ;  /* 0x0000001f30547819 */ /* 0x140fe40000010e2d */
[C-C-:B------:R-:W-:Y:S02]  /*32340*/  SHF.L.W.U32.HI R75, R48.reuse, 0x18, R45.reuse ;  /* 0x00000018304b7819 */ /* 0x140fe40000010e2d */
[----:B------:R-:W-:Y:S02]  /*32350*/  SHF.R.U64 R89, R48, 0x7, R45 ;  /* 0x0000000730597819 */ /* 0x000fe4000000122d */
[----:B------:R-:W-:-:S02]  /*32360*/  SHF.L.W.U32.HI R85, R45, 0x1f, R48 ;  /* 0x0000001f2d557819 */ /* 0x000fc40000010e30 */
[----:B------:R-:W-:Y:S02]  /*32370*/  SHF.L.W.U32.HI R74, R45, 0x18, R48 ;  /* 0x000000182d4a7819 */ /* 0x000fe40000010e30 */
[----:B------:R-:W-:Y:S02]  /*32380*/  SHF.R.U32.HI R90, RZ, 0x7, R45 ;  /* 0x00000007ff5a7819 */ /* 0x000fe4000001162d */
[C-C-:B------:R-:W-:Y:S02]  /*32390*/  SHF.L.W.U32.HI R86, R46.reuse, 0x1f, R47.reuse ;  /* 0x0000001f2e567819 */ /* 0x140fe40000010e2f */
[----:B------:R-:W-:Y:S02]  /*323a0*/  SHF.L.W.U32.HI R77, R46, 0x18, R47 ;  /* 0x000000182e4d7819 */ /* 0x000fe40000010e2f */
[----:B------:R-:W-:Y:S02]  /*323b0*/  SHF.R.U32.HI R88, RZ, 0x7, R46 ;  /* 0x00000007ff587819 */ /* 0x000fe4000001162e */
[----:B------:R-:W-:-:S02]  /*323c0*/  LOP3.LUT R84, R89, R84, R75, 0x96, !PT ;  /* 0x0000005459547212 */ /* 0x000fc400078e964b */
[----:B------:R-:W-:Y:S02]  /*323d0*/  LOP3.LUT R85, R90, R85, R74, 0x96, !PT ;  /* 0x000000555a557212 */ /* 0x000fe400078e964a */
[----:B------:R-:W-:Y:S02]  /*323e0*/  LOP3.LUT R86, R88, R86, R77, 0x96, !PT ;  /* 0x0000005658567212 */ /* 0x000fe400078e964d */
[C---:B----4-:R-:W-:Y:S02]  /*323f0*/  PRMT R101, R8.reuse, 0x7772, RZ ;  /* 0x0000777208657816 */ /* 0x050fe400000000ff */
[C---:B------:R-:W-:Y:S02]  /*32400*/  PRMT R88, R8.reuse, 0x7773, RZ ;  /* 0x0000777308587816 */ /* 0x040fe400000000ff */
[C---:B------:R-:W-:Y:S02]  /*32410*/  PRMT R74, R8.reuse, 0x7771, RZ ;  /* 0x00007771084a7816 */ /* 0x040fe400000000ff */
[----:B------:R-:W-:-:S02]  /*32420*/  PRMT R75, R8, 0x7770, RZ ;  /* 0x00007770084b7816 */ /* 0x000fc400000000ff */
[----:B------:R-:W-:Y:S01]  /*32430*/  PRMT R8, R10, 0x7771, RZ ;  /* 0x000077710a087816 */ /* 0x000fe200000000ff */
[----:B------:R-:W-:Y:S01]  /*32440*/  IMAD.U32 R74, R74, 0x10000, RZ ;  /* 0x000100004a4a7824 */ /* 0x000fe200078e00ff */
[----:B------:R-:W-:Y:S02]  /*32450*/  IADD3.X R96, PT, PT, R83, UR5, R96, P0, P1 ;  /* 0x0000000553607c10 */ /* 0x000fe400087e2460 */
[C-C-:B------:R-:W-:Y:S01]  /*32460*/  SHF.L.W.U32.HI R83, R47.reuse, 0x1f, R46.reuse ;  /* 0x0000001f2f537819 */ /* 0x140fe20000010e2e */
[----:B------:R-:W-:Y:S01]  /*32470*/  IMAD.U32 R8, R8, 0x10000, RZ ;  /* 0x0001000008087824 */ /* 0x000fe200078e00ff */
[C-C-:B------:R-:W-:Y:S02]  /*32480*/  SHF.L.W.U32.HI R76, R47.reuse, 0x18, R46.reuse ;  /* 0x000000182f4c7819 */ /* 0x140fe40000010e2e */
[----:B------:R-:W-:Y:S02]  /*32490*/  SHF.R.U64 R87, R47, 0x7, R46 ;  /* 0x000000072f577819 */ /* 0x000fe4000000122e */
[----:B------:R-:W-:-:S02]  /*324a0*/  PRMT R99, R10, 0x7772, RZ ;  /* 0x000077720a637816 */ /* 0x000fc400000000ff */
[----:B------:R-:W-:Y:S02]  /*324b0*/  LOP3.LUT R83, R87, R83, R76, 0x96, !PT ;  /* 0x0000005357537212 */ /* 0x000fe400078e964c */
[C---:B------:R-:W-:Y:S02]  /*324c0*/  PRMT R87, R9.reuse, 0x7773, RZ ;  /* 0x0000777309577816 */ /* 0x040fe400000000ff */
[C---:B------:R-:W-:Y:S02]  /*324d0*/  PRMT R92, R9.reuse, 0x7770, RZ ;  /* 0x00007770095c7816 */ /* 0x040fe400000000ff */
[C---:B------:R-:W-:Y:S02]  /*324e0*/  PRMT R76, R9.reuse, 0x7771, RZ ;  /* 0x00007771094c7816 */ /* 0x040fe400000000ff */
[----:B------:R-:W-:Y:S02]  /*324f0*/  PRMT R90, R9, 0x7772, RZ ;  /* 0x00007772095a7816 */ /* 0x000fe400000000ff */
[----:B------:R-:W-:-:S02]  /*32500*/  PRMT R98, R10, 0x7773, RZ ;  /* 0x000077730a627816 */ /* 0x000fc400000000ff */
[----:B------:R-:W-:Y:S02]  /*32510*/  PRMT R100, R10, 0x7770, RZ ;  /* 0x000077700a647816 */ /* 0x000fe400000000ff */
[----:B------:R-:W-:Y:S02]  /*32520*/  LOP3.LUT R102, R74, 0xff0000, RZ, 0xc0, !PT ;  /* 0x00ff00004a667812 */ /* 0x000fe400078ec0ff */
[----:B------:R-:W-:Y:S02]  /*32530*/  LOP3.LUT R103, R8, 0xff0000, RZ, 0xc0, !PT ;  /* 0x00ff000008677812 */ /* 0x000fe400078ec0ff */
[C---:B------:R-:W-:Y:S02]  /*32540*/  PRMT R74, R11.reuse, 0x7770, RZ ;  /* 0x000077700b4a7816 */ /* 0x040fe400000000ff */
[C---:B------:R-:W-:Y:S02]  /*32550*/  PRMT R10, R11.reuse, 0x7771, RZ ;  /* 0x000077710b0a7816 */ /* 0x040fe400000000ff */
[----:B------:R-:W-:Y:S01]  /*32560*/  PRMT R9, R11, 0x7772, RZ ;  /* 0x000077720b097816 */ /* 0x000fe200000000ff */
[----:B------:R-:W-:Y:S01]  /*32570*/  IMAD.SHL.U32 R99, R99, 0x100, RZ ;  /* 0x0000010063637824 */ /* 0x000fe200078e00ff */
[----:B------:R-:W-:-:S02]  /*32580*/  PRMT R100, R103, 0x4210, R100 ;  /* 0x0000421067647816 */ /* 0x000fc40000000064 */
[----:B------:R-:W-:Y:S01]  /*32590*/  PRMT R89, R11, 0x7773, RZ ;  /* 0x000077730b597816 */ /* 0x000fe200000000ff */
[----:B------:R-:W-:Y:S01]  /*325a0*/  IMAD.WIDE.U32 R10, R10, 0x10000, RZ ;  /* 0x000100000a0a7825 */ /* 0x000fe200078e00ff */
[----:B------:R-:W-:-:S03]  /*325b0*/  PRMT R102, R102, 0x4210, R75 ;  /* 0x0000421066667816 */ /* 0x000fc6000000004b */
[----:B------:R-:W-:Y:S01]  /*325c0*/  IMAD.WIDE.U32 R74, R74, 0x1000000, RZ ;  /* 0x010000004a4a7825 */ /* 0x000fe200078e00ff */
[----:B------:R-:W-:-:S03]  /*325d0*/  LOP3.LUT R99, R100, 0xff00, R99, 0xf8, !PT ;  /* 0x0000ff0064637812 */ /* 0x000fc600078ef863 */
[----:B------:R-:W-:-:S04]  /*325e0*/  IMAD.WIDE.U32 R8, R9, 0x100, RZ ;  /* 0x0000010009087825 */ /* 0x000fc800078e00ff */
[----:B------:R-:W-:Y:S01]  /*325f0*/  IMAD.SHL.U32 R101, R101, 0x100, RZ ;  /* 0x0000010065657824 */ /* 0x000fe200078e00ff */
[----:B------:R-:W-:Y:S02]  /*32600*/  LOP3.LUT R8, R8, R74, R10, 0xfe, !PT ;  /* 0x0000004a08087212 */ /* 0x000fe400078efe0a */
[----:B------:R-:W-:Y:S02]  /*32610*/  LOP3.LUT R99, R99, 0xff, R98, 0xf8, !PT ;  /* 0x000000ff63637812 */ /* 0x000fe400078ef862 */
[----:B-----5:R-:W-:Y:S02]  /*32620*/  PRMT R10, R4, 0x7771, RZ ;  /* 0x00007771040a7816 */ /* 0x020fe400000000ff */
[----:B------:R-:W-:Y:S01]  /*32630*/  LOP3.LUT R101, R102, 0xff00, R101, 0xf8, !PT ;  /* 0x0000ff0066657812 */ /* 0x000fe200078ef865 */
[----:B------:R-:W-:Y:S01]  /*32640*/  IMAD.WIDE.U32 R92, R92, 0x1000000, RZ ;  /* 0x010000005c5c7825 */ /* 0x000fe200078e00ff */
[----:B------:R-:W-:-:S03]  /*32650*/  LOP3.LUT R75, R11, R99, R75, 0xfe, !PT ;  /* 0x000000630b4b7212 */ /* 0x000fc600078efe4b */
[----:B------:R-:W-:Y:S01]  /*32660*/  IMAD.WIDE.U32 R76, R76, 0x10000, RZ ;  /* 0x000100004c4c7825 */ /* 0x000fe200078e00ff */
[----:B------:R-:W-:-:S03]  /*32670*/  LOP3.LUT R101, R101, 0xff, R88, 0xf8, !PT ;  /* 0x000000ff65657812 */ /* 0x000fc600078ef858 */
[----:B------:R-:W-:-:S04]  /*32680*/  IMAD.WIDE.U32 R90, R90, 0x100, RZ ;  /* 0x000001005a5a7825 */ /* 0x000fc800078e00ff */
[----:B------:R-:W-:Y:S01]  /*32690*/  IMAD.U32 R11, R10, 0x10000, RZ ;  /* 0x000100000a0b7824 */ /* 0x000fe200078e00ff */
[----:B------:R-:W-:Y:S02]  /*326a0*/  LOP3.LUT R76, R90, R92, R76, 0xfe, !PT ;  /* 0x0000005c5a4c7212 */ /* 0x000fe400078efe4c */
[----:B------:R-:W-:Y:S02]  /*326b0*/  LOP3.LUT R90, R77, R101, R93, 0xfe, !PT ;  /* 0x000000654d5a7212 */ /* 0x000fe400078efe5d */
[----:B------:R-:W-:Y:S02]  /*326c0*/  LOP3.LUT R77, R11, 0xff0000, RZ, 0xc0, !PT ;  /* 0x00ff00000b4d7812 */ /* 0x000fe400078ec0ff */
[----:B------:R-:W-:Y:S02]  /*326d0*/  LOP3.LUT R89, R8, 0xff, R89, 0xf8, !PT ;  /* 0x000000ff08597812 */ /* 0x000fe400078ef859 */
[----:B------:R-:W-:Y:S02]  /*326e0*/  PRMT R11, R4, 0x7772, RZ ;  /* 0x00007772040b7816 */ /* 0x000fe400000000ff */
[----:B------:R-:W-:-:S02]  /*326f0*/  PRMT R8, R6, 0x7771, RZ ;  /* 0x0000777106087816 */ /* 0x000fc400000000ff */
[----:B------:R-:W-:Y:S01]  /*32700*/  PRMT R74, R4, 0x7770, RZ ;  /* 0x00007770044a7816 */ /* 0x000fe200000000ff */
[----:B------:R-:W-:Y:S02]  /*32710*/  IMAD.SHL.U32 R11, R11, 0x100, RZ ;  /* 0x000001000b0b7824 */ /* 0x000fe400078e00ff */
[----:B------:R-:W-:Y:S01]  /*32720*/  IMAD.U32 R8, R8, 0x10000, RZ ;  /* 0x0001000008087824 */ /* 0x000fe200078e00ff */
[----:B------:R-:W-:Y:S02]  /*32730*/  PRMT R74, R77, 0x4210, R74 ;  /* 0x000042104d4a7816 */ /* 0x000fe4000000004a */
[----:B------:R-:W-:Y:S02]  /*32740*/  LOP3.LUT R87, R76, 0xff, R87, 0xf8, !PT ;  /* 0x000000ff4c577812 */ /* 0x000fe400078ef857 */
[----:B------:R-:W-:Y:S02]  /*32750*/  LOP3.LUT R105, R74, 0xff00, R11, 0xf8, !PT ;  /* 0x0000ff004a697812 */ /* 0x000fe400078ef80b */
[----:B------:R-:W-:-:S02]  /*32760*/  LOP3.LUT R99, R8, 0xff0000, RZ, 0xc0, !PT ;  /* 0x00ff000008637812 */ /* 0x000fc400078ec0ff */
[C---:B------:R-:W-:Y:S02]  /*32770*/  PRMT R92, R5.reuse, 0x7770, RZ ;  /* 0x00007770055c7816 */ /* 0x040fe400000000ff */
[C---:B------:R-:W-:Y:S02]  /*32780*/  PRMT R76, R5.reuse, 0x7771, RZ ;  /* 0x00007771054c7816 */ /* 0x040fe400000000ff */
[----:B------:R-:W-:Y:S02]  /*32790*/  PRMT R74, R5, 0x7772, RZ ;  /* 0x00007772054a7816 */ /* 0x000fe400000000ff */
[C---:B------:R-:W-:Y:S02]  /*327a0*/  PRMT R8, R6.reuse, 0x7772, RZ ;  /* 0x0000777206087816 */ /* 0x040fe400000000ff */
[----:B------:R-:W-:Y:S01]  /*327b0*/  PRMT R10, R6, 0x7770, RZ ;  /* 0x00007770060a7816 */ /* 0x000fe200000000ff */
[----:B------:R-:W-:Y:S01]  /*327c0*/  IMAD.WIDE.U32 R92, R92, 0x1000000, RZ ;  /* 0x010000005c5c7825 */ /* 0x000fe200078e00ff */
[----:B------:R-:W-:-:S02]  /*327d0*/  LOP3.LUT R88, R75, R9, RZ, 0xfc, !PT ;  /* 0x000000094b587212 */ /* 0x000fc400078efcff */
[----:B------:R-:W-:Y:S01]  /*327e0*/  PRMT R98, R4, 0x7773, RZ ;  /* 0x0000777304627816 */ /* 0x000fe200000000ff */
[----:B------:R-:W-:Y:S01]  /*327f0*/  IMAD.WIDE.U32 R76, R76, 0x10000, RZ ;  /* 0x000100004c4c7825 */ /* 0x000fe200078e00ff */
[----:B------:R-:W-:-:S03]  /*32800*/  PRMT R99, R99, 0x4210, R10 ;  /* 0x0000421063637816 */ /* 0x000fc6000000000a */
[----:B------:R-:W-:Y:S01]  /*32810*/  IMAD.WIDE.U32 R74, R74, 0x100, RZ ;  /* 0x000001004a4a7825 */ /* 0x000fe200078e00ff */
[----:B------:R-:W-:-:S03]  /*32820*/  LOP3.LUT R90, R90, R91, RZ, 0xfc, !PT ;  /* 0x0000005b5a5a7212 */ /* 0x000fc600078efcff */
[----:B------:R-:W-:Y:S01]  /*32830*/  IMAD.SHL.U32 R8, R8, 0x100, RZ ;  /* 0x0000010008087824 */ /* 0x000fe200078e00ff */
[----:B------:R-:W-:Y:S02]  /*32840*/  PRMT R91, R5, 0x7773, RZ ;  /* 0x00007773055b7816 */ /* 0x000fe400000000ff */
[----:B------:R-:W-:Y:S02]  /*32850*/  LOP3.LUT R92, R74, R92, R76, 0xfe, !PT ;  /* 0x0000005c4a5c7212 */ /* 0x000fe400078efe4c */
[----:B------:R-:W-:Y:S02]  /*32860*/  LOP3.LUT R105, R105, 0xff, R98, 0xf8, !PT ;  /* 0x000000ff69697812 */ /* 0x000fe400078ef862 */
[----:B------:R-:W-:Y:S02]  /*32870*/  LOP3.LUT R99, R99, 0xff00, R8, 0xf8, !PT ;  /* 0x0000ff0063637812 */ /* 0x000fe400078ef808 */
[C---:B------:R-:W-:Y:S02]  /*32880*/  PRMT R10, R7.reuse, 0x7770, RZ ;  /* 0x00007770070a7816 */ /* 0x040fe400000000ff */
[----:B------:R-:W-:-:S02]  /*32890*/  PRMT R8, R7, 0x7771, RZ ;  /* 0x0000777107087816 */ /* 0x000fc400000000ff */
[----:B------:R-:W-:Y:S02]  /*328a0*/  PRMT R4, R7, 0x7772, RZ ;  /* 0x0000777207047816 */ /* 0x000fe400000000ff */
[----:B------:R-:W-:Y:S02]  /*328b0*/  LOP3.LUT R92, R92, 0xff, R91, 0xf8, !PT ;  /* 0x000000ff5c5c7812 */ /* 0x000fe400078ef85b */
[----:B------:R-:W-:Y:S01]  /*328c0*/  LOP3.LUT R105, R77, R105, R93, 0xfe, !PT ;  /* 0x000000694d697212 */ /* 0x000fe200078efe5d */
[----:B------:R-:W-:Y:S01]  /*328d0*/  IMAD.WIDE.U32 R10, R10, 0x1000000, RZ ;  /* 0x010000000a0a7825 */ /* 0x000fe200078e00ff */
[----:B------:R-:W-:Y:S02]  /*328e0*/  IADD3 R97, P0, PT, R97, R92, RZ ;  /* 0x0000005c61617210 */ /* 0x000fe40007f1e0ff */
[----:B------:R-:W-:Y:S01]  /*328f0*/  LOP3.LUT R105, R105, R75, RZ, 0xfc, !PT ;  /* 0x0000004b69697212 */ /* 0x000fe200078efcff */
[----:B------:R-:W-:Y:S01]  /*32900*/  IMAD.WIDE.U32 R8, R8, 0x10000, RZ ;  /* 0x0001000008087825 */ /* 0x000fe200078e00ff */
[----:B------:R-:W-:-:S03]  /*32910*/  PRMT R6, R6, 0x7773, RZ ;  /* 0x0000777306067816 */ /* 0x000fc600000000ff */
[----:B------:R-:W-:Y:S01]  /*32920*/  IMAD.WIDE.U32 R4, R4, 0x100, RZ ;  /* 0x0000010004047825 */ /* 0x000fe200078e00ff */
[----:B------:R-:W-:Y:S02]  /*32930*/  PRMT R102, R7, 0x7773, RZ ;  /* 0x0000777307667816 */ /* 0x000fe400000000ff */
[----:B------:R-:W-:Y:S01]  /*32940*/  LOP3.LUT R91, R99, 0xff, R6, 0xf8, !PT ;  /* 0x000000ff635b7812 */ /* 0x000fe200078ef806 */
[----:B------:R-:W-:Y:S01]  /*32950*/  IMAD.X R96, R96, 0x1, R105, P0 ;  /* 0x0000000160607824 */ /* 0x000fe200000e0669 */
[----:B------:R-:W-:Y:S02]  /*32960*/  LOP3.LUT R7, R4, R10, R8, 0xfe, !PT ;  /* 0x0000000a04077212 */ /* 0x000fe400078efe08 */
[----:B------:R-:W-:Y:S02]  /*32970*/  LOP3.LUT R4, R51, 0xf3bcc908, R78, 0xe8, !PT ;  /* 0xf3bcc90833047812 */ /* 0x000fe400078ee84e */
[----:B------:R-:W-:Y:S02]  /*32980*/  IADD3 R103, P3, PT, R97, -0x4ff6eca6, RZ ;  /* 0xb009135a61677810 */ /* 0x000fe40007f7e0ff */
[----:B------:R-:W-:-:S02]  /*32990*/  LOP3.LUT R102, R7, 0xff, R102, 0xf8, !PT ;  /* 0x000000ff07667812 */ /* 0x000fc400078ef866 */
[----:B------:R-:W-:Y:S02]  /*329a0*/  LOP3.LUT R93, R9, R91, R11, 0xfe, !PT ;  /* 0x0000005b095d7212 */ /* 0x000fe400078efe0b */
[----:B------:R-:W-:Y:S02]  /*329b0*/  IADD3 R95, P1, P2, R97, R95, R4 ;  /* 0x0000005f615f7210 */ /* 0x000fe40007a3e004 */
[----:B------:R-:W-:Y:S02]  /*329c0*/  LOP3.LUT R7, R44, 0x6a09e667, R73, 0xe8, !PT ;  /* 0x6a09e6672c077812 */ /* 0x000fe400078ee849 */
[----:B------:R-:W-:Y:S02]  /*329d0*/  IADD3.X R98, PT, PT, R96, 0x566d1711, RZ, P3, !PT ;  /* 0x566d171160627810 */ /* 0x000fe40001ffe4ff */
[----:B------:R-:W-:Y:S02]  /*329e0*/  LOP3.LUT R93, R93, R5, RZ, 0xfc, !PT ;  /* 0x000000055d5d7212 */ /* 0x000fe400078efcff */
[----:B------:R-:W-:-:S02]  /*329f0*/  IADD3 R75, P4, PT, -R97, 0x4ff6eca5, RZ ;  /* 0x4ff6eca5614b7810 */ /* 0x000fc40007f9e1ff */
[----:B------:R-:W-:Y:S02]  /*32a00*/  LOP3.LUT R4, R103, R71, RZ, 0xc0, !PT ;  /* 0x0000004767047212 */ /* 0x000fe400078ec0ff */
[----:B------:R-:W-:Y:S02]  /*32a10*/  IADD3.X R94, PT, PT, R96, R94, R7, P1, P2 ;  /* 0x0000005e605e7210 */ /* 0x000fe40000fe4407 */
[----:B------:R-:W-:Y:S02]  /*32a20*/  IADD3 R99, P0, PT, R95, 0x2b3e6c1f, RZ ;  /* 0x2b3e6c1f5f637810 */ /* 0x000fe40007f1e0ff */
[C-C-:B------:R-:W-:Y:S02]  /*32a30*/  SHF.L.W.U32.HI R5, R103.reuse, 0x12, R98.reuse ;  /* 0x0000001267057819 */ /* 0x140fe40000010e62 */
[----:B------:R-:W-:Y:S02]  /*32a40*/  SHF.L.W.U32.HI R6, R103, 0xe, R98 ;  /* 0x0000000e67067819 */ /* 0x000fe40000010e62 */
[----:B------:R-:W-:-:S02]  /*32a50*/  SHF.L.W.U32.HI R9, R98, 0x17, R103 ;  /* 0x0000001762097819 */ /* 0x000fc40000010e67 */
[----:B------:R-:W-:Y:S02]  /*32a60*/  LOP3.LUT R75, R4, R112, R75, 0xf8, !PT ;  /* 0x00000070044b7212 */ /* 0x000fe400078ef84b */
[----:B------:R-:W-:Y:S02]  /*32a70*/  IADD3.X R94, PT, PT, R94, -0x64fa9774, RZ, P0, !PT ;  /* 0x9b05688c5e5e7810 */ /* 0x000fe400007fe4ff */
[----:B------:R-:W-:Y:S02]  /*32a80*/  IADD3.X R76, PT, PT, ~R96, -0x566d1712, RZ, P4, !PT ;  /* 0xa992e8ee604c7810 */ /* 0x000fe400027fe5ff */
[C---:B------:R-:W-:Y:S02]  /*32a90*/  LOP3.LUT R77, R98.reuse, R72, RZ, 0xc0, !PT ;  /* 0x00000048624d7212 */ /* 0x040fe400078ec0ff */
[C-C-:B------:R-:W-:Y:S02]  /*32aa0*/  SHF.L.W.U32.HI R4, R98.reuse, 0x12, R103.reuse ;  /* 0x0000001262047819 */ /* 0x140fe40000010e67 */
[----:B------:R-:W-:-:S02]  /*32ab0*/  SHF.L.W.U32.HI R7, R98, 0xe, R103 ;  /* 0x0000000e62077819 */ /* 0x000fc40000010e67 */
[----:B------:R-:W-:Y:S02]  /*32ac0*/  SHF.L.W.U32.HI R8, R103, 0x17, R98 ;  /* 0x0000001767087819 */ /* 0x000fe40000010e62 */
[----:B------:R-:W-:Y:S02]  /*32ad0*/  LOP3.LUT R6, R9, R5, R6, 0x96, !PT ;  /* 0x0000000509067212 */ /* 0x000fe400078e9606 */
[----:B------:R-:W-:Y:S02]  /*32ae0*/  SHF.L.W.U32.HI R10, R99, 0x4, R94 ;  /* 0x00000004630a7819 */ /* 0x000fe40000010e5e */
[C-C-:B------:R-:W-:Y:S02]  /*32af0*/  SHF.L.W.U32.HI R11, R94.reuse, 0x1e, R99.reuse ;  /* 0x0000001e5e0b7819 */ /* 0x140fe40000010e63 */
[----:B------:R-:W-:Y:S02]  /*32b00*/  SHF.L.W.U32.HI R74, R94, 0x19, R99 ;  /* 0x000000195e4a7819 */ /* 0x000fe40000010e63 */
[----:B------:R-:W-:-:S02]  /*32b10*/  LOP3.LUT R91, R8, R4, R7, 0x96, !PT ;  /* 0x00000004085b7212 */ /* 0x000fc400078e9607 */
[----:B------:R-:W-:Y:S02]  /*32b20*/  LOP3.LUT R76, R77, R107, R76, 0xf8, !PT ;  /* 0x0000006b4d4c7212 */ /* 0x000fe400078ef84c */
[----:B------:R-:W-:Y:S02]  /*32b30*/  IADD3 R9, P0, P1, R75, UR6, R6 ;  /* 0x000000064b097c10 */ /* 0x000fe4000f91e006 */
[----:B------:R-:W-:Y:S02]  /*32b40*/  LOP3.LUT R10, R74, R10, R11, 0x96, !PT ;  /* 0x0000000a4a0a7212 */ /* 0x000fe400078e960b */
[----:B------:R-:W-:Y:S02]  /*32b50*/  LOP3.LUT R95, R78, R51, R99, 0xe8, !PT ;  /* 0x000000334e5f7212 */ /* 0x000fe400078ee863 */
[----:B------:R-:W-:Y:S02]  /*32b60*/  IADD3 R8, P2, PT, R9, R102, RZ ;  /* 0x0000006609087210 */ /* 0x000fe40007f5e0ff */
[----:B------:R-:W-:Y:S01]  /*32b70*/  IADD3.X R74, PT, PT, R76, UR7, R91, P0, P1 ;  /* 0x000000074c4a7c10 */ /* 0x000fe200087e245b */
[----:B------:R-:W1:Y:S01]  /*32b80*/  LDCU.128 UR4, c[0x3][0x5020] ;  /* 0x00ca0400ff0477ac */ /* 0x000e620008000c00 */
[----:B------:R-:W-:-:S02]  /*32b90*/  SHF.L.W.U32.HI R97, R87, 0xd, R90 ;  /* 0x0000000d57617819 */ /* 0x000fc40000010e5a */
[----:B------:R-:W-:Y:S02]  /*32ba0*/  SHF.L.W.U32.HI R4, R90, 0x3, R87 ;  /* 0x000000035a047819 */ /* 0x000fe40000010e57 */
[----:B------:R-:W-:Y:S02]  /*32bb0*/  SHF.R.U64 R11, R87, 0x6, R90 ;  /* 0x00000006570b7819 */ /* 0x000fe4000000125a */
[----:B------:R-:W-:Y:S01]  /*32bc0*/  IADD3 R95, P0, P1, R8, R10, R95 ;  /* 0x0000000a085f7210 */ /* 0x000fe2000791e05f */
[----:B------:R-:W-:Y:S01]  /*32bd0*/  IMAD.X R10, R74, 0x1, R93, P2 ;  /* 0x000000014a0a7824 */ /* 0x000fe200010e065d */
[----:B------:R-:W-:Y:S02]  /*32be0*/  IADD3 R96, P2, PT, R8, -0x5e5cb427, RZ ;  /* 0xa1a34bd908607810 */ /* 0x000fe40007f5e0ff */
[----:B------:R-:W-:Y:S02]  /*32bf0*/  LOP3.LUT R97, R11, R97, R4, 0x96, !PT ;  /* 0x000000610b617212 */ /* 0x000fe400078e9604 */
[----:B------:R-:W-:-:S02]  /*32c00*/  SHF.L.W.U32.HI R5, R94, 0x4, R99 ;  /* 0x000000045e057819 */ /* 0x000fc40000010e63 */
[C-C-:B------:R-:W-:Y:S02]  /*32c10*/  SHF.L.W.U32.HI R6, R99.reuse, 0x1e, R94.reuse ;  /* 0x0000001e63067819 */ /* 0x140fe40000010e5e */
[----:B------:R-:W-:Y:S02]  /*32c20*/  SHF.L.W.U32.HI R7, R99, 0x19, R94 ;  /* 0x0000001963077819 */ /* 0x000fe40000010e5e */
[----:B------:R-:W-:Y:S02]  /*32c30*/  SHF.L.W.U32.HI R101, R90, 0xd, R87 ;  /* 0x0000000d5a657819 */ /* 0x000fe40000010e57 */
[--C-:B------:R-:W-:Y:S02]  /*32c40*/  SHF.L.W.U32.HI R4, R87, 0x3, R90.reuse ;  /* 0x0000000357047819 */ /* 0x100fe40000010e5a */
[----:B------:R-:W-:Y:S02]  /*32c50*/  SHF.R.U32.HI R74, RZ, 0x6, R90 ;  /* 0x00000006ff4a7819 */ /* 0x000fe4000001165a */
[----:B------:R-:W-:-:S02]  /*32c60*/  IADD3.X R91, PT, PT, R10, -0x44e7c719, RZ, P2, !PT ;  /* 0xbb1838e70a5b7810 */ /* 0x000fc400017fe4ff */
[----:B------:R-:W-:Y:S02]  /*32c70*/  LOP3.LUT R11, R7, R5, R6, 0x96, !PT ;  /* 0x00000005070b7212 */ /* 0x000fe400078e9606 */
[----:B------:R-:W-:Y:S02]  /*32c80*/  LOP3.LUT R101, R74, R101, R4, 0x96, !PT ;  /* 0x000000654a657212 */ /* 0x000fe400078e9604 */
[----:B------:R-:W-:Y:S02]  /*32c90*/  IADD3 R8, P2, PT, -R8, 0x5e5cb426, RZ ;  /* 0x5e5cb42608087810 */ /* 0x000fe40007f5e1ff */
[C---:B------:R-:W-:Y:S02]  /*32ca0*/  LOP3.LUT R9, R96.reuse, R103, RZ, 0xc0, !PT ;  /* 0x0000006760097212 */ /* 0x040fe400078ec0ff */
[C-C-:B------:R-:W-:Y:S02]  /*32cb0*/  SHF.L.W.U32.HI R5, R96.reuse, 0x12, R91.reuse ;  /* 0x0000001260057819 */ /* 0x140fe40000010e5b */
[----:B------:R-:W-:-:S02]  /*32cc0*/  SHF.L.W.U32.HI R6, R96, 0xe, R91 ;  /* 0x0000000e60067819 */ /* 0x000fc40000010e5b */
[----:B------:R-:W-:Y:S02]  /*32cd0*/  SHF.L.W.U32.HI R7, R91, 0x17, R96 ;  /* 0x000000175b077819 */ /* 0x000fe40000010e60 */
[----:B--2---:R-:W-:Y:S02]  /*32ce0*/  PRMT R4, R16, 0x7771, RZ ;  /* 0x0000777110047816 */ /* 0x004fe400000000ff */
[----:B------:R-:W-:Y:S02]  /*32cf0*/  LOP3.LUT R9, R9, R71, R8, 0xf8, !PT ;  /* 0x0000004709097212 */ /* 0x000fe400078ef808 */
[----:B------:R-:W-:Y:S01]  /*32d00*/  LOP3.LUT R74, R7, R5, R6, 0x96, !PT ;  /* 0x00000005074a7212 */ /* 0x000fe200078e9606 */
[----:B------:R-:W-:Y:S01]  /*32d10*/  IMAD.U32 R8, R4, 0x10000, RZ ;  /* 0x0001000004087824 */ /* 0x000fe200078e00ff */
[C-C-:B------:R-:W-:Y:S02]  /*32d20*/  SHF.L.W.U32.HI R5, R91.reuse, 0x12, R96.reuse ;  /* 0x000000125b057819 */ /* 0x140fe40000010e60 */
[----:B------:R-:W-:-:S02]  /*32d30*/  SHF.L.W.U32.HI R6, R91, 0xe, R96 ;  /* 0x0000000e5b067819 */ /* 0x000fc40000010e60 */
[----:B------:R-:W-:Y:S02]  /*32d40*/  SHF.L.W.U32.HI R7, R96, 0x17, R91 ;  /* 0x0000001760077819 */ /* 0x000fe40000010e5b */
[----:B------:R-:W-:Y:S02]  /*32d50*/  LOP3.LUT R100, R73, R44, R94, 0xe8, !PT ;  /* 0x0000002c49647212 */ /* 0x000fe400078ee85e */
[----:B------:R-:W-:Y:S02]  /*32d60*/  LOP3.LUT R4, R7, R5, R6, 0x96, !PT ;  /* 0x0000000507047212 */ /* 0x000fe400078e9606 */
[----:B------:R-:W-:Y:S02]  /*32d70*/  PRMT R5, R16, 0x7770, RZ ;  /* 0x0000777010057816 */ /* 0x000fe400000000ff */
[----:B------:R-:W-:Y:S02]  /*32d80*/  LOP3.LUT R8, R8, 0xff0000, RZ, 0xc0, !PT ;  /* 0x00ff000008087812 */ /* 0x000fe400078ec0ff */
[----:B------:R-:W-:-:S02]  /*32d90*/  IADD3.X R100, PT, PT, R10, R11, R100, P0, P1 ;  /* 0x0000000b0a647210 */ /* 0x000fc400007e2464 */
[----:B------:R-:W-:Y:S02]  /*32da0*/  IADD3.X R11, PT, PT, ~R10, 0x44e7c718, RZ, P2, !PT ;  /* 0x44e7c7180a0b7810 */ /* 0x000fe400017fe5ff */
[----:B------:R-:W-:Y:S02]  /*32db0*/  IADD3 R112, P1, P2, R74, R9, R112 ;  /* 0x000000094a707210 */ /* 0x000fe40007a3e070 */
[----:B------:R-:W-:Y:S02]  /*32dc0*/  PRMT R74, R8, 0x4210, R5 ;  /* 0x00004210084a7816 */ /* 0x000fe40000000005 */
[----:B------:R-:W-:Y:S02]  /*32dd0*/  PRMT R5, R18, 0x7771, RZ ;  /* 0x0000777112057816 */ /* 0x000fe400000000ff */
[----:B------:R-:W-:-:S03]  /*32de0*/  LOP3.LUT R10, R91, R98, RZ, 0xc0, !PT ;  /* 0x000000625b0a7212 */ /* 0x000fc600078ec0ff */
[----:B------:R-:W-:Y:S01]  /*32df0*/  IMAD.U32 R5, R5, 0x10000, RZ ;  /* 0x0001000005057824 */ /* 0x000fe200078e00ff */
[----:B------:R-:W-:Y:S02]  /*32e00*/  LOP3.LUT R10, R10, R72, R11, 0xf8, !PT ;  /* 0x000000480a0a7212 */ /* 0x000fe400078ef80b */
[----:B------:R-:W-:Y:S02]  /*32e10*/  IADD3 R95, P0, PT, R95, -0x52197d2f, RZ ;  /* 0xade682d15f5f7810 */ /* 0x000fe40007f1e0ff */
[----:B------:R-:W-:Y:S02]  /*32e20*/  PRMT R7, R16, 0x7772, RZ ;  /* 0x0000777210077816 */ /* 0x000fe400000000ff */
[----:B------:R-:W-:Y:S02]  /*32e30*/  LOP3.LUT R11, R5, 0xff0000, RZ, 0xc0, !PT ;  /* 0x00ff0000050b7812 */ /* 0x000fe400078ec0ff */
[----:B------:R-:W-:Y:S02]  /*32e40*/  PRMT R5, R18, 0x7772, RZ ;  /* 0x0000777212057816 */ /* 0x000fe400000000ff */
[----:B------:R-:W-:-:S02]  /*32e50*/  IADD3.X R100, PT, PT, R100, 0x510e527f, RZ, P0, !PT ;  /* 0x510e527f64647810 */ /* 0x000fc400007fe4ff */
[----:B------:R-:W-:Y:S01]  /*32e60*/  PRMT R6, R18, 0x7770, RZ ;  /* 0x0000777012067816 */ /* 0x000fe200000000ff */
[----:B------:R-:W-:Y:S01]  /*32e70*/  IMAD.SHL.U32 R7, R7, 0x100, RZ ;  /* 0x0000010007077824 */ /* 0x000fe200078e00ff */
[----:B------:R-:W-:Y:S01]  /*32e80*/  SHF.L.W.U32.HI R104, R95, 0x4, R100 ;  /* 0x000000045f687819 */ /* 0x000fe20000010e64 */
[----:B------:R-:W-:Y:S01]  /*32e90*/  IMAD.SHL.U32 R5, R5, 0x100, RZ ;  /* 0x0000010005057824 */ /* 0x000fe200078e00ff */
[C-C-:B------:R-:W-:Y:S02]  /*32ea0*/  SHF.L.W.U32.HI R9, R100.reuse, 0x1e, R95.reuse ;  /* 0x0000001e64097819 */ /* 0x140fe40000010e5f */
[----:B------:R-:W-:Y:S02]  /*32eb0*/  SHF.L.W.U32.HI R8, R100, 0x19, R95 ;  /* 0x0000001964087819 */ /* 0x000fe40000010e5f */
[----:B------:R-:W-:Y:S02]  /*32ec0*/  PRMT R6, R11, 0x4210, R6 ;  /* 0x000042100b067816 */ /* 0x000fe40000000006 */
[----:B------:R-:W-:-:S02]  /*32ed0*/  LOP3.LUT R111, R74, 0xff00, R7, 0xf8, !PT ;  /* 0x0000ff004a6f7812 */ /* 0x000fc400078ef807 */
[----:B------:R-:W-:Y:S02]  /*32ee0*/  LOP3.LUT R104, R8, R104, R9, 0x96, !PT ;  /* 0x0000006808687212 */ /* 0x000fe400078e9609 */
[----:B------:R-:W-:Y:S02]  /*32ef0*/  LOP3.LUT R74, R6, 0xff00, R5, 0xf8, !PT ;  /* 0x0000ff00064a7812 */ /* 0x000fe400078ef805 */
[----:B------:R-:W-:Y:S02]  /*32f00*/  SHF.L.W.U32.HI R7, R100, 0x4, R95 ;  /* 0x0000000464077819 */ /* 0x000fe40000010e5f */
[C-C-:B------:R-:W-:Y:S02]  /*32f10*/  SHF.L.W.U32.HI R8, R95.reuse, 0x1e, R100.reuse ;  /* 0x0000001e5f087819 */ /* 0x140fe40000010e64 */
[----:B------:R-:W-:Y:S02]  /*32f20*/  SHF.L.W.U32.HI R9, R95, 0x19, R100 ;  /* 0x000000195f097819 */ /* 0x000fe40000010e64 */
[----:B------:R-:W-:-:S02]  /*32f30*/  PRMT R6, R16, 0x7773, RZ ;  /* 0x0000777310067816 */ /* 0x000fc400000000ff */
[----:B------:R-:W-:Y:S02]  /*32f40*/  PRMT R5, R18, 0x7773, RZ ;  /* 0x0000777312057816 */ /* 0x000fe400000000ff */
[----:B------:R-:W-:Y:S02]  /*32f50*/  LOP3.LUT R18, R9, R7, R8, 0x96, !PT ;  /* 0x0000000709127212 */ /* 0x000fe400078e9608 */
[----:B------:R-:W-:Y:S02]  /*32f60*/  IADD3.X R16, PT, PT, R4, R10, R107, P1, P2 ;  /* 0x0000000a04107210 */ /* 0x000fe40000fe446b */
[----:B------:R-:W-:Y:S02]  /*32f70*/  LOP3.LUT R111, R111, 0xff, R6, 0xf8, !PT ;  /* 0x000000ff6f6f7812 */ /* 0x000fe400078ef806 */
[C---:B------:R-:W-:Y:S02]  /*32f80*/  PRMT R4, R19.reuse, 0x7770, RZ ;  /* 0x0000777013047816 */ /* 0x040fe400000000ff */
[----:B------:R-:W-:-:S02]  /*32f90*/  PRMT R6, R19, 0x7771, RZ ;  /* 0x0000777113067816 */ /* 0x000fc400000000ff */
[----:B------:R-:W-:Y:S02]  /*32fa0*/  PRMT R8, R19, 0x7772, RZ ;  /* 0x0000777213087816 */ /* 0x000fe400000000ff */
[----:B------:R-:W-:Y:S01]  /*32fb0*/  PRMT R106, R36, 0x7771, RZ ;  /* 0x00007771246a7816 */ /* 0x000fe200000000ff */
[----:B------:R-:W-:Y:S01]  /*32fc0*/  IMAD.WIDE.U32 R6, R6, 0x10000, RZ ;  /* 0x0001000006067825 */ /* 0x000fe200078e00ff */
[----:B------:R-:W-:-:S03]  /*32fd0*/  LOP3.LUT R109, R74, 0xff, R5, 0xf8, !PT ;  /* 0x000000ff4a6d7812 */ /* 0x000fc600078ef805 */
[----:B------:R-:W-:-:S04]  /*32fe0*/  IMAD.WIDE.U32 R4, R4, 0x1000000, RZ ;  /* 0x0100000004047825 */ /* 0x000fc800078e00ff */
[----:B------:R-:W-:-:S04]  /*32ff0*/  IMAD.WIDE.U32 R8, R8, 0x100, RZ ;  /* 0x0000010008087825 */ /* 0x000fc800078e00ff */
[----:B------:R-:W-:Y:S01]  /*33000*/  IMAD.U32 R107, R106, 0x10000, RZ ;  /* 0x000100006a6b7824 */ /* 0x000fe200078e00ff */
[C---:B------:R-:W-:Y:S02]  /*33010*/  PRMT R10, R17.reuse, 0x7770, RZ ;  /* 0x00007770110a7816 */ /* 0x040fe400000000ff */
[C---:B------:R-:W-:Y:S02]  /*33020*/  PRMT R74, R17.reuse, 0x7771, RZ ;  /* 0x00007771114a7816 */ /* 0x040fe400000000ff */
[----:B------:R-:W-:Y:S02]  /*33030*/  PRMT R76, R17, 0x7772, RZ ;  /* 0x00007772114c7816 */ /* 0x000fe400000000ff */
[----:B------:R-:W-:Y:S02]  /*33040*/  LOP3.LUT R106, R8, R4, R6, 0xfe, !PT ;  /* 0x00000004086a7212 */ /* 0x000fe400078efe06 */
[----:B------:R-:W-:Y:S02]  /*33050*/  LOP3.LUT R7, R7, R109, R5, 0xfe, !PT ;  /* 0x0000006d07077212 */ /* 0x000fe400078efe05 */
[----:B------:R-:W-:-:S02]  /*33060*/  PRMT R5, R36, 0x7770, RZ ;  /* 0x0000777024057816 */ /* 0x000fc400000000ff */
[----:B------:R-:W-:Y:S02]  /*33070*/  LOP3.LUT R6, R107, 0xff0000, RZ, 0xc0, !PT ;  /* 0x00ff00006b067812 */ /* 0x000fe400078ec0ff */
[----:B------:R-:W-:Y:S01]  /*33080*/  PRMT R4, R38, 0x7771, RZ ;  /* 0x0000777126047816 */ /* 0x000fe200000000ff */
[----:B------:R-:W-:Y:S01]  /*33090*/  IMAD.WIDE.U32 R10, R10, 0x1000000, RZ ;  /* 0x010000000a0a7825 */ /* 0x000fe200078e00ff */
[----:B------:R-:W-:-:S03]  /*330a0*/  PRMT R109, R6, 0x4210, R5 ;  /* 0x00004210066d7816 */ /* 0x000fc60000000005 */
[----:B------:R-:W-:-:S04]  /*330b0*/  IMAD.WIDE.U32 R74, R74, 0x10000, RZ ;  /* 0x000100004a4a7825 */ /* 0x000fc800078e00ff */
[----:B------:R-:W-:-:S04]  /*330c0*/  IMAD.WIDE.U32 R76, R76, 0x100, RZ ;  /* 0x000001004c4c7825 */ /* 0x000fc800078e00ff */
[----:B------:R-:W-:Y:S01]  /*330d0*/  IMAD.U32 R5, R4, 0x10000, RZ ;  /* 0x0001000004057824 */ /* 0x000fe200078e00ff */
[----:B------:R-:W-:Y:S02]  /*330e0*/  LOP3.LUT R76, R76, R10, R74, 0xfe, !PT ;  /* 0x0000000a4c4c7212 */ /* 0x000fe400078efe4a */
[----:B------:R-:W-:Y:S02]  /*330f0*/  PRMT R10, R38, 0x7770, RZ ;  /* 0x00007770260a7816 */ /* 0x000fe400000000ff */
[----:B------:R-:W-:Y:S02]  /*33100*/  LOP3.LUT R107, R5, 0xff0000, RZ, 0xc0, !PT ;  /* 0x00ff0000056b7812 */ /* 0x000fe400078ec0ff */
[C---:B------:R-:W-:Y:S02]  /*33110*/  PRMT R6, R37.reuse, 0x7770, RZ ;  /* 0x0000777025067816 */ /* 0x040fe400000000ff */
[C---:B------:R-:W-:Y:S02]  /*33120*/  PRMT R8, R37.reuse, 0x7771, RZ ;  /* 0x0000777125087816 */ /* 0x040fe400000000ff */
[----:B------:R-:W-:-:S02]  /*33130*/  PRMT R4, R37, 0x7772, RZ ;  /* 0x0000777225047816 */ /* 0x000fc400000000ff */
[----:B------:R-:W-:Y:S02]  /*33140*/  PRMT R74, R36, 0x7772, RZ ;  /* 0x00007772244a7816 */ /* 0x000fe400000000ff */
[----:B------:R-:W-:Y:S01]  /*33150*/  PRMT R107, R107, 0x4210, R10 ;  /* 0x000042106b6b7816 */ /* 0x000fe2000000000a */
[----:B------:R-:W-:Y:S01]  /*33160*/  IMAD.WIDE.U32 R4, R4, 0x100, RZ ;  /* 0x0000010004047825 */ /* 0x000fe200078e00ff */
[----:B------:R-:W-:Y:S02]  /*33170*/  LOP3.LUT R108, R7, R9, RZ, 0xfc, !PT ;  /* 0x00000009076c7212 */ /* 0x000fe400078efcff */
[----:B------:R-:W-:Y:S01]  /*33180*/  PRMT R10, R38, 0x7772, RZ ;  /* 0x00007772260a7816 */ /* 0x000fe200000000ff */
[----:B------:R-:W-:-:S04]  /*33190*/  IMAD.WIDE.U32 R6, R6, 0x1000000, RZ ;  /* 0x0100000006067825 */ /* 0x000fc800078e00ff */
[----:B------:R-:W-:Y:S01]  /*331a0*/  IMAD.WIDE.U32 R8, R8, 0x10000, RZ ;  /* 0x0001000008087825 */ /* 0x000fe200078e00ff */
[----:B------:R-:W-:-:S03]  /*331b0*/  LOP3.LUT R11, R75, R111, R11, 0xfe, !PT ;  /* 0x0000006f4b0b7212 */ /* 0x000fc600078efe0b */
[----:B------:R-:W-:Y:S01]  /*331c0*/  IMAD.SHL.U32 R74, R74, 0x100, RZ ;  /* 0x000001004a4a7824 */ /* 0x000fe200078e00ff */
[----:B------:R-:W-:Y:S01]  /*331d0*/  PRMT R37, R37, 0x7773, RZ ;  /* 0x0000777325257816 */ /* 0x000fe200000000ff */
[----:B------:R-:W-:Y:S01]  /*331e0*/  IMAD.SHL.U32 R10, R10, 0x100, RZ ;  /* 0x000001000a0a7824 */ /* 0x000fe200078e00ff */
[----:B------:R-:W-:Y:S02]  /*331f0*/  LOP3.LUT R4, R4, R6, R8, 0xfe, !PT ;  /* 0x0000000604047212 */ /* 0x000fe400078efe08 */
[----:B------:R-:W-:Y:S02]  /*33200*/  LOP3.LUT R109, R109, 0xff00, R74, 0xf8, !PT ;  /* 0x0000ff006d6d7812 */ /* 0x000fe400078ef84a */
[----:B------:R-:W-:Y:S02]  /*33210*/  PRMT R36, R36, 0x7773, RZ ;  /* 0x0000777324247816 */ /* 0x000fe400000000ff */
[----:B------:R-:W-:Y:S02]  /*33220*/  LOP3.LUT R110, R11, R77, RZ, 0xfc, !PT ;  /* 0x0000004d0b6e7212 */ /* 0x000fe400078efcff */
[----:B------:R-:W-:-:S02]  /*33230*/  LOP3.LUT R77, R4, 0xff, R37, 0xf8, !PT ;  /* 0x000000ff044d7812 */ /* 0x000fc400078ef825 */
[----:B------:R-:W-:Y:S02]  /*33240*/  LOP3.LUT R107, R107, 0xff00, R10, 0xf8, !PT ;  /* 0x0000ff006b6b7812 */ /* 0x000fe400078ef80a */
[C---:B------:R-:W-:Y:S02]  /*33250*/  PRMT R10, R39.reuse, 0x7770, RZ ;  /* 0x00007770270a7816 */ /* 0x040fe400000000ff */
[----:B------:R-:W-:Y:S02]  /*33260*/  PRMT R37, R39, 0x7771, RZ ;  /* 0x0000777127257816 */ /* 0x000fe400000000ff */
[----:B------:R-:W-:Y:S02]  /*33270*/  PRMT R4, R42, 0x7771, RZ ;  /* 0x000077712a047816 */ /* 0x000fe400000000ff */
[----:B------:R-:W-:Y:S02]  /*33280*/  LOP3.LUT R109, R109, 0xff, R36, 0xf8, !PT ;  /* 0x000000ff6d6d7812 */ /* 0x000fe400078ef824 */
[----:B------:R-:W-:-:S02]  /*33290*/  PRMT R6, R40, 0x7771, RZ ;  /* 0x0000777128067816 */ /* 0x000fc400000000ff */
[----:B------:R-:W-:Y:S01]  /*332a0*/  PRMT R38, R38, 0x7773, RZ ;  /* 0x0000777326267816 */ /* 0x000fe200000000ff */
[----:B------:R-:W-:Y:S01]  /*332b0*/  IMAD.WIDE.U32 R10, R10, 0x1000000, RZ ;  /* 0x010000000a0a7825 */ /* 0x000fe200078e00ff */
[----:B------:R-:W-:Y:S02]  /*332c0*/  LOP3.LUT R109, R9, R109, R7, 0xfe, !PT ;  /* 0x0000006d096d7212 */ /* 0x000fe400078efe07 */
[----:B------:R-:W-:Y:S01]  /*332d0*/  LOP3.LUT R107, R107, 0xff, R38, 0xf8, !PT ;  /* 0x000000ff6b6b7812 */ /* 0x000fe200078ef826 */
[----:B------:R-:W-:-:S04]  /*332e0*/  IMAD.WIDE.U32 R36, R37, 0x10000, RZ ;  /* 0x0001000025247825 */ /* 0x000fc800078e00ff */
[----:B------:R-:W-:Y:S02]  /*332f0*/  IMAD.U32 R4, R4, 0x10000, RZ ;  /* 0x0001000004047824 */ /* 0x000fe400078e00ff */
[----:B------:R-:W-:Y:S01]  /*33300*/  IMAD.U32 R7, R6, 0x10000, RZ ;  /* 0x0001000006077824 */ /* 0x000fe200078e00ff */
[----:B------:R-:W-:Y:S02]  /*33310*/  PRMT R74, R39, 0x7772, RZ ;  /* 0x00007772274a7816 */ /* 0x000fe400000000ff */
[----:B------:R-:W-:Y:S02]  /*33320*/  LOP3.LUT R107, R37, R107, R11, 0xfe, !PT ;  /* 0x0000006b256b7212 */ /* 0x000fe400078efe0b */
[----:B------:R-:W-:Y:S02]  /*33330*/  LOP3.LUT R9, R4, 0xff0000, RZ, 0xc0, !PT ;  /* 0x00ff000004097812 */ /* 0x000fe400078ec0ff */
[----:B------:R-:W-:Y:S02]  /*33340*/  LOP3.LUT R11, R7, 0xff0000, RZ, 0xc0, !PT ;  /* 0x00ff0000070b7812 */ /* 0x000fe400078ec0ff */
[----:B------:R-:W-:-:S02]  /*33350*/  PRMT R4, R42, 0x7772, RZ ;  /* 0x000077722a047816 */ /* 0x000fc400000000ff */
[----:B------:R-:W-:Y:S02]  /*33360*/  PRMT R7, R40, 0x7772, RZ ;  /* 0x0000777228077816 */ /* 0x000fe400000000ff */
[----:B------:R-:W-:Y:S01]  /*33370*/  PRMT R6, R42, 0x7770, RZ ;  /* 0x000077702a067816 */ /* 0x000fe200000000ff */
[----:B------:R-:W-:Y:S01]  /*33380*/  IMAD.WIDE.U32 R74, R74, 0x100, RZ ;  /* 0x000001004a4a7825 */ /* 0x000fe200078e00ff */
[----:B------:R-:W-:Y:S02]  /*33390*/  PRMT R8, R40, 0x7770, RZ ;  /* 0x0000777028087816 */ /* 0x000fe400000000ff */
[----:B------:R-:W-:Y:S01]  /*333a0*/  PRMT R9, R9, 0x4210, R6 ;  /* 0x0000421009097816 */ /* 0x000fe20000000006 */
[----:B------:R-:W-:Y:S01]  /*333b0*/  IMAD.SHL.U32 R4, R4, 0x100, RZ ;  /* 0x0000010004047824 */ /* 0x000fe200078e00ff */
[----:B------:R-:W-:Y:S01]  /*333c0*/  PRMT R8, R11, 0x4210, R8 ;  /* 0x000042100b087816 */ /* 0x000fe20000000008 */
[----:B------:R-:W-:Y:S01]  /*333d0*/  IMAD.SHL.U32 R7, R7, 0x100, RZ ;  /* 0x0000010007077824 */ /* 0x000fe200078e00ff */
[----:B------:R-:W-:-:S02]  /*333e0*/  LOP3.LUT R38, R74, R10, R36, 0xfe, !PT ;  /* 0x0000000a4a267212 */ /* 0x000fc400078efe24 */
[----:B------:R-:W-:Y:S02]  /*333f0*/  LOP3.LUT R114, R109, R5, RZ, 0xfc, !PT ;  /* 0x000000056d727212 */ /* 0x000fe400078efcff */
[----:B------:R-:W-:Y:S02]  /*33400*/  LOP3.LUT R10, R9, 0xff00, R4, 0xf8, !PT ;  /* 0x0000ff00090a7812 */ /* 0x000fe400078ef804 */
[----:B------:R-:W-:Y:S02]  /*33410*/  LOP3.LUT R109, R8, 0xff00, R7, 0xf8, !PT ;  /* 0x0000ff00086d7812 */ /* 0x000fe400078ef807 */
[C---:B------:R-:W-:Y:S02]  /*33420*/  PRMT R4, R41.reuse, 0x7770, RZ ;  /* 0x0000777029047816 */ /* 0x040fe400000000ff */
[C---:B------:R-:W-:Y:S02]  /*33430*/  PRMT R6, R41.reuse, 0x7771, RZ ;  /* 0x0000777129067816 */ /* 0x040fe400000000ff */
[----:B------:R-:W-:-:S02]  /*33440*/  PRMT R8, R41, 0x7772, RZ ;  /* 0x0000777229087816 */ /* 0x000fc400000000ff */
[----:B------:R-:W-:Y:S01]  /*33450*/  PRMT R40, R40, 0x7773, RZ ;  /* 0x0000777328287816 */ /* 0x000fe200000000ff */
[----:B------:R-:W-:-:S03]  /*33460*/  IMAD.WIDE.U32 R4, R4, 0x1000000, RZ ;  /* 0x0100000004047825 */ /* 0x000fc600078e00ff */
[----:B------:R-:W-:Y:S01]  /*33470*/  LOP3.LUT R109, R109, 0xff, R40, 0xf8, !PT ;  /* 0x000000ff6d6d7812 */ /* 0x000fe200078ef828 */
[----:B------:R-:W-:-:S04]  /*33480*/  IMAD.WIDE.U32 R6, R6, 0x10000, RZ ;  /* 0x0001000006067825 */ /* 0x000fc800078e00ff */
[----:B------:R-:W-:Y:S01]  /*33490*/  IMAD.WIDE.U32 R8, R8, 0x100, RZ ;  /* 0x0000010008087825 */ /* 0x000fe200078e00ff */
[----:B------:R-:W-:Y:S02]  /*334a0*/  LOP3.LUT R109, R7, R109, R5, 0xfe, !PT ;  /* 0x0000006d076d7212 */ /* 0x000fe400078efe05 */
[----:B---3--:R-:W-:Y:S02]  /*334b0*/  PRMT R5, R12, 0x7771, RZ ;  /* 0x000077710c057816 */ /* 0x008fe400000000ff */
[----:B------:R-:W-:Y:S02]  /*334c0*/  LOP3.LUT R8, R8, R4, R6, 0xfe, !PT ;  /* 0x0000000408087212 */ /* 0x000fe400078efe06 */
[----:B------:R-:W-:Y:S01]  /*334d0*/  PRMT R4, R14, 0x7771, RZ ;  /* 0x000077710e047816 */ /* 0x000fe200000000ff */
[----:B------:R-:W-:Y:S01]  /*334e0*/  IMAD.U32 R5, R5, 0x10000, RZ ;  /* 0x0001000005057824 */ /* 0x000fe200078e00ff */
[----:B------:R-:W-:Y:S02]  /*334f0*/  PRMT R111, R42, 0x7773, RZ ;  /* 0x000077732a6f7816 */ /* 0x000fe400000000ff */
[----:B------:R-:W-:Y:S01]  /*33500*/  LOP3.LUT R11, R99, R78, R95, 0xe8, !PT ;  /* 0x0000004e630b7212 */ /* 0x000fe200078ee85f */
[----:B------:R-:W-:Y:S01]  /*33510*/  IMAD.U32 R4, R4, 0x10000, RZ ;  /* 0x0001000004047824 */ /* 0x000fe200078e00ff */
[----:B-1----:R-:W-:-:S02]  /*33520*/  IADD3 R112, P0, P1, R77, UR4, R112 ;  /* 0x000000044d707c10 */ /* 0x002fc4000f91e070 */
[----:B------:R-:W-:Y:S02]  /*33530*/  LOP3.LUT R111, R10, 0xff, R111, 0xf8, !PT ;  /* 0x000000ff0a6f7812 */ /* 0x000fe400078ef86f */
[----:B------:R-:W-:Y:S02]  /*33540*/  PRMT R40, R12, 0x7772, RZ ;  /* 0x000077720c287816 */ /* 0x000fe400000000ff */
[----:B------:R-:W-:Y:S02]  /*33550*/  LOP3.LUT R107, R107, R75, RZ, 0xfc, !PT ;  /* 0x0000004b6b6b7212 */ /* 0x000fe400078efcff */
[C---:B------:R-:W-:Y:S02]  /*33560*/  PRMT R10, R43.reuse, 0x7770, RZ ;  /* 0x000077702b0a7816 */ /* 0x040fe400000000ff */
[C---:B------:R-:W-:Y:S02]  /*33570*/  PRMT R6, R43.reuse, 0x7771, RZ ;  /* 0x000077712b067816 */ /* 0x040fe400000000ff */
[----:B------:R-:W-:-:S02]  /*33580*/  PRMT R74, R43, 0x7772, RZ ;  /* 0x000077722b4a7816 */ /* 0x000fc400000000ff */
[----:B------:R-:W-:Y:S02]  /*33590*/  PRMT R36, R14, 0x7772, RZ ;  /* 0x000077720e247816 */ /* 0x000fe400000000ff */
[C---:B------:R-:W-:Y:S02]  /*335a0*/  IADD3 R104, P3, P4, R112.reuse, R104, R11 ;  /* 0x0000006870687210 */ /* 0x040fe40007c7e00b */
[----:B------:R-:W-:Y:S02]  /*335b0*/  IADD3 R51, P2, PT, R112, R51, RZ ;  /* 0x0000003370337210 */ /* 0x000fe40007f5e0ff */
[----:B------:R-:W-:Y:S02]  /*335c0*/  PRMT R42, R12, 0x7770, RZ ;  /* 0x000077700c2a7816 */ /* 0x000fe400000000ff */
[----:B------:R-:W-:Y:S02]  /*335d0*/  LOP3.LUT R75, R5, 0xff0000, RZ, 0xc0, !PT ;  /* 0x00ff0000054b7812 */ /* 0x000fe400078ec0ff */
[----:B------:R-:W-:-:S02]  /*335e0*/  PRMT R37, R14, 0x7770, RZ ;  /* 0x000077700e257816 */ /* 0x000fc400000000ff */
[----:B------:R-:W-:Y:S01]  /*335f0*/  LOP3.LUT R112, R4, 0xff0000, RZ, 0xc0, !PT ;  /* 0x00ff000004707812 */ /* 0x000fe200078ec0ff */
[----:B------:R-:W-:Y:S01]  /*33600*/  IMAD.SHL.U32 R40, R40, 0x100, RZ ;  /* 0x0000010028287824 */ /* 0x000fe200078e00ff */
[----:B------:R-:W-:Y:S01]  /*33610*/  PRMT R75, R75, 0x4210, R42 ;  /* 0x000042104b4b7816 */ /* 0x000fe2000000002a */
[----:B------:R-:W-:Y:S01]  /*33620*/  IMAD.WIDE.U32 R10, R10, 0x1000000, RZ ;  /* 0x010000000a0a7825 */ /* 0x000fe200078e00ff */
[----:B------:R-:W-:-:S03]  /*33630*/  PRMT R37, R112, 0x4210, R37 ;  /* 0x0000421070257816 */ /* 0x000fc60000000025 */
[----:B------:R-:W-:-:S04]  /*33640*/  IMAD.WIDE.U32 R6, R6, 0x10000, RZ ;  /* 0x0001000006067825 */ /* 0x000fc800078e00ff */
[----:B------:R-:W-:-:S04]  /*33650*/  IMAD.WIDE.U32 R4, R74, 0x100, RZ ;  /* 0x000001004a047825 */ /* 0x000fc800078e00ff */
[----:B------:R-:W-:Y:S01]  /*33660*/  IMAD.SHL.U32 R36, R36, 0x100, RZ ;  /* 0x0000010024247824 */ /* 0x000fe200078e00ff */
[----:B------:R-:W-:Y:S02]  /*33670*/  LOP3.LUT R75, R75, 0xff00, R40, 0xf8, !PT ;  /* 0x0000ff004b4b7812 */ /* 0x000fe400078ef828 */
[----:B------:R-:W-:Y:S02]  /*33680*/  LOP3.LUT R4, R4, R10, R6, 0xfe, !PT ;  /* 0x0000000a04047212 */ /* 0x000fe400078efe06 */
[----:B------:R-:W-:Y:S02]  /*33690*/  LOP3.LUT R40, R37, 0xff00, R36, 0xf8, !PT ;  /* 0x0000ff0025287812 */ /* 0x000fe400078ef824 */
[C---:B------:R-:W-:Y:S02]  /*336a0*/  PRMT R10, R13.reuse, 0x7770, RZ ;  /* 0x000077700d0a7816 */ /* 0x040fe400000000ff */
[C---:B------:R-:W-:Y:S02]  /*336b0*/  PRMT R6, R13.reuse, 0x7771, RZ ;  /* 0x000077710d067816 */ /* 0x040fe400000000ff */
[----:B------:R-:W-:-:S02]  /*336c0*/  PRMT R36, R13, 0x7772, RZ ;  /* 0x000077720d247816 */ /* 0x000fc400000000ff */
[----:B------:R-:W-:Y:S02]  /*336d0*/  PRMT R115, R14, 0x7773, RZ ;  /* 0x000077730e737816 */ /* 0x000fe400000000ff */
[----:B------:R-:W-:Y:S01]  /*336e0*/  PRMT R12, R12, 0x7773, RZ ;  /* 0x000077730c0c7816 */ /* 0x000fe200000000ff */
[----:B------:R-:W-:Y:S01]  /*336f0*/  IMAD.WIDE.U32 R36, R36, 0x100, RZ ;  /* 0x0000010024247825 */ /* 0x000fe200078e00ff */
[----:B------:R-:W-:Y:S02]  /*33700*/  LOP3.LUT R111, R7, R111, R11, 0xfe, !PT ;  /* 0x0000006f076f7212 */ /* 0x000fe400078efe0b */
[----:B------:R-:W-:Y:S01]  /*33710*/  LOP3.LUT R115, R40, 0xff, R115, 0xf8, !PT ;  /* 0x000000ff28737812 */ /* 0x000fe200078ef873 */
[----:B------:R-:W-:Y:S01]  /*33720*/  IMAD.WIDE.U32 R10, R10, 0x1000000, RZ ;  /* 0x010000000a0a7825 */ /* 0x000fe200078e00ff */
[----:B------:R-:W-:-:S03]  /*33730*/  LOP3.LUT R75, R75, 0xff, R12, 0xf8, !PT ;  /* 0x000000ff4b4b7812 */ /* 0x000fc600078ef80c */
[----:B------:R-:W-:Y:S01]  /*33740*/  IMAD.WIDE.U32 R6, R6, 0x10000, RZ ;  /* 0x0001000006067825 */ /* 0x000fe200078e00ff */
[C---:B------:R-:W-:Y:S02]  /*33750*/  PRMT R14, R15.reuse, 0x7770, RZ ;  /* 0x000077700f0e7816 */ /* 0x040fe400000000ff */
[C---:B------:R-:W-:Y:S02]  /*33760*/  PRMT R40, R15.reuse, 0x7771, RZ ;  /* 0x000077710f287816 */ /* 0x040fe400000000ff */
[----:B------:R-:W-:Y:S02]  /*33770*/  PRMT R74, R15, 0x7772, RZ ;  /* 0x000077720f4a7816 */ /* 0x000fe400000000ff */
[----:B------:R-:W-:Y:S02]  /*33780*/  IADD3.X R117, PT, PT, R114, UR5, R16, P0, P1 ;  /* 0x0000000572757c10 */ /* 0x000fe400087e2410 */
[----:B------:R-:W-:Y:S02]  /*33790*/  LOP3.LUT R12, R36, R10, R6, 0xfe, !PT ;  /* 0x0000000a240c7212 */ /* 0x000fe400078efe06 */
[----:B------:R-:W-:Y:S01]  /*337a0*/  LOP3.LUT R36, R7, R75, R11, 0xfe, !PT ;  /* 0x0000004b07247212 */ /* 0x000fe200078efe0b */
[----:B------:R-:W-:Y:S01]  /*337b0*/  IMAD.WIDE.U32 R10, R14, 0x1000000, RZ ;  /* 0x010000000e0a7825 */ /* 0x000fe200078e00ff */
[----:B------:R-:W-:-:S03]  /*337c0*/  LOP3.LUT R113, R94, R73, R100, 0xe8, !PT ;  /* 0x000000495e717212 */ /* 0x000fc600078ee864 */
[----:B------:R-:W-:-:S04]  /*337d0*/  IMAD.WIDE.U32 R6, R40, 0x10000, RZ ;  /* 0x0001000028067825 */ /* 0x000fc800078e00ff */
[----:B------:R-:W-:-:S04]  /*337e0*/  IMAD.WIDE.U32 R74, R74, 0x100, RZ ;  /* 0x000001004a4a7825 */ /* 0x000fc800078e00ff */
[C---:B------:R-:W-:Y:S01]  /*337f0*/  IMAD.X R44, R117.reuse, 0x1, R44, P2 ;  /* 0x00000001752c7824 */ /* 0x040fe200010e062c */
[----:B------:R-:W-:Y:S02]  /*33800*/  IADD3.X R113, PT, PT, R117, R18, R113, P3, P4 ;  /* 0x0000001275717210 */ /* 0x000fe40001fe8471 */
[----:B------:R-:W-:Y:S02]  /*33810*/  LOP3.LUT R6, R74, R10, R6, 0xfe, !PT ;  /* 0x0000000a4a067212 */ /* 0x000fe400078efe06 */
[----:B------:R-:W-:Y:S02]  /*33820*/  LOP3.LUT R7, R7, R115, R11, 0xfe, !PT ;  /* 0x0000007307077212 */ /* 0x000fe400078efe0b */
[C-C-:B------:R-:W-:Y:S02]  /*33830*/  SHF.L.W.U32.HI R10, R89.reuse, 0xd, R88.reuse ;  /* 0x0000000d590a7819 */ /* 0x140fe40000010e58 */
[----:B------:R-:W-:Y:S02]  /*33840*/  SHF.L.W.U32.HI R11, R88, 0x3, R89 ;  /* 0x00000003580b7819 */ /* 0x000fe40000010e59 */
[----:B------:R-:W-:-:S02]  /*33850*/  SHF.R.U64 R18, R89, 0x6, R88 ;  /* 0x0000000659127819 */ /* 0x000fc40000001258 */
[C-C-:B------:R-:W-:Y:S02]  /*33860*/  SHF.L.W.U32.HI R14, R51.reuse, 0x12, R44.reuse ;  /* 0x00000012330e7819 */ /* 0x140fe40000010e2c */
[----:B------:R-:W-:Y:S02]  /*33870*/  SHF.L.W.U32.HI R115, R51, 0xe, R44 ;  /* 0x0000000e33737819 */ /* 0x000fe40000010e2c */
        /* <DEDUP_REMOVED lines=9> */
[----:B------:R-:W-:-:S02]  /*33910*/  SHF.L.W.U32.HI R11, R88, 0xd, R89 ;  /* 0x0000000d580b7819 */ /* 0x000fc40000010e59 */
[--C-:B------:R-:W-:Y:S02]  /*33920*/  SHF.L.W.U32.HI R14, R89, 0x3, R88.reuse ;  /* 0x00000003590e7819 */ /* 0x100fe40000010e58 */
[----:B------:R-:W-:Y:S02]  /*33930*/  SHF.R.U32.HI R18, RZ, 0x6, R88 ;  /* 0x00000006ff127819 */ /* 0x000fe40000011658 */
[----:B------:R-:W-:Y:S02]  /*33940*/  LOP3.LUT R71, R98, R44, R91, 0xb8, !PT ;  /* 0x0000002c62477212 */ /* 0x000fe400078eb85b */
[----:B------:R-:W-:Y:S02]  /*33950*/  LOP3.LUT R11, R18, R11, R14, 0x96, !PT ;  /* 0x0000000b120b7212 */ /* 0x000fe400078e960e */
[----:B------:R-:W-:Y:S02]  /*33960*/  IADD3.X R72, PT, PT, R16, R71, R72, P0, P1 ;  /* 0x0000004710487210 */ /* 0x000fe400007e2448 */
[----:B------:R-:W-:-:S02]  /*33970*/  SHF.L.W.U32.HI R18, R87, 0x1f, R90 ;  /* 0x0000001f57127819 */ /* 0x000fc40000010e5a */
[C-C-:B------:R-:W-:Y:S02]  /*33980*/  SHF.L.W.U32.HI R71, R87.reuse, 0x18, R90.reuse ;  /* 0x0000001857477819 */ /* 0x140fe40000010e5a */
[--C-:B------:R-:W-:Y:S02]  /*33990*/  SHF.R.U64 R14, R87, 0x7, R90.reuse ;  /* 0x00000007570e7819 */ /* 0x100fe4000000125a */
[----:B------:R-:W-:Y:S02]  /*339a0*/  SHF.R.U32.HI R16, RZ, 0x7, R90 ;  /* 0x00000007ff107819 */ /* 0x000fe4000001165a */
[----:B------:R-:W-:Y:S02]  /*339b0*/  LOP3.LUT R18, R14, R18, R71, 0x96, !PT ;  /* 0x000000120e127212 */ /* 0x000fe400078e9647 */
[C-C-:B------:R-:W-:Y:S02]  /*339c0*/  SHF.L.W.U32.HI R14, R90.reuse, 0x1f, R87.reuse ;  /* 0x0000001f5a0e7819 */ /* 0x140fe40000010e57 */
[----:B------:R-:W-:-:S02]  /*339d0*/  SHF.L.W.U32.HI R71, R90, 0x18, R87 ;  /* 0x000000185a477819 */ /* 0x000fc40000010e57 */
[C-C-:B------:R-:W-:Y:S02]  /*339e0*/  SHF.R.U64 R40, R89.reuse, 0x7, R88.reuse ;  /* 0x0000000759287819 */ /* 0x140fe40000001258 */
[----:B------:R-:W-:Y:S02]  /*339f0*/  LOP3.LUT R14, R16, R14, R71, 0x96, !PT ;  /* 0x0000000e100e7212 */ /* 0x000fe400078e9647 */
[C-C-:B------:R-:W-:Y:S02]  /*33a00*/  SHF.L.W.U32.HI R16, R89.reuse, 0x1f, R88.reuse ;  /* 0x0000001f59107819 */ /* 0x140fe40000010e58 */
[--C-:B------:R-:W-:Y:S02]  /*33a10*/  SHF.L.W.U32.HI R71, R89, 0x18, R88.reuse ;  /* 0x0000001859477819 */ /* 0x100fe40000010e58 */
[----:B------:R-:W-:Y:S02]  /*33a20*/  SHF.R.U32.HI R42, RZ, 0x7, R88 ;  /* 0x00000007ff2a7819 */ /* 0x000fe40000011658 */
[----:B------:R-:W-:-:S02]  /*33a30*/  LOP3.LUT R16, R40, R16, R71, 0x96, !PT ;  /* 0x0000001028107212 */ /* 0x000fc400078e9647 */
[C-C-:B------:R-:W-:Y:S02]  /*33a40*/  SHF.L.W.U32.HI R71, R88.reuse, 0x1f, R89.reuse ;  /* 0x0000001f58477819 */ /* 0x140fe40000010e59 */
[----:B------:R-:W-:Y:S02]  /*33a50*/  SHF.L.W.U32.HI R40, R88, 0x18, R89 ;  /* 0x0000001858287819 */ /* 0x000fe40000010e59 */
[----:B------:R-:W-:Y:S02]  /*33a60*/  PRMT R39, R39, 0x7773, RZ ;  /* 0x0000777327277816 */ /* 0x000fe400000000ff */
[----:B------:R-:W-:Y:S02]  /*33a70*/  LOP3.LUT R71, R42, R71, R40, 0x96, !PT ;  /* 0x000000472a477212 */ /* 0x000fe400078e9628 */
[----:B------:R-:W-:Y:S02]  /*33a80*/  SHF.L.W.U32.HI R40, R104, 0x4, R113 ;  /* 0x0000000468287819 */ /* 0x000fe40000010e71 */
[----:B------:R-:W-:-:S02]  /*33a90*/  SHF.L.W.U32.HI R117, R113, 0x1e, R104 ;  /* 0x0000001e71757819 */ /* 0x000fc40000010e68 */
[C-C-:B------:R-:W-:Y:S02]  /*33aa0*/  SHF.L.W.U32.HI R42, R113.reuse, 0x19, R104.reuse ;  /* 0x00000019712a7819 */ /* 0x140fe40000010e68 */
[----:B------:R-:W-:Y:S02]  /*33ab0*/  LOP3.LUT R38, R38, 0xff, R39, 0xf8, !PT ;  /* 0x000000ff26267812 */ /* 0x000fe400078ef827 */
[----:B------:R-:W-:Y:S02]  /*33ac0*/  LOP3.LUT R74, R42, R40, R117, 0x96, !PT ;  /* 0x000000282a4a7212 */ /* 0x000fe400078e9675 */
[----:B------:R-:W-:Y:S02]  /*33ad0*/  SHF.L.W.U32.HI R40, R113, 0x4, R104 ;  /* 0x0000000471287819 */ /* 0x000fe40000010e68 */
[C-C-:B------:R-:W-:Y:S02]  /*33ae0*/  SHF.L.W.U32.HI R39, R104.reuse, 0x1e, R113.reuse ;  /* 0x0000001e68277819 */ /* 0x140fe40000010e71 */
[----:B------:R-:W-:-:S02]  /*33af0*/  SHF.L.W.U32.HI R42, R104, 0x19, R113 ;  /* 0x00000019682a7819 */ /* 0x000fc40000010e71 */
[----:B------:R-:W-:Y:S02]  /*33b00*/  IADD3 R115, P4, P5, R38, UR6, R115 ;  /* 0x0000000626737c10 */ /* 0x000fe4000fd9e073 */
[----:B------:R-:W-:Y:S02]  /*33b10*/  LOP3.LUT R40, R42, R40, R39, 0x96, !PT ;  /* 0x000000282a287212 */ /* 0x000fe400078e9627 */
[----:B------:R-:W-:Y:S02]  /*33b20*/  IADD3 R82, P2, P3, R47, R82, R80 ;  /* 0x000000522f527210 */ /* 0x000fe40007b5e050 */
[----:B------:R-:W-:Y:S02]  /*33b30*/  IADD3 R78, P6, PT, R115, R78, RZ ;  /* 0x0000004e734e7210 */ /* 0x000fe40007fde0ff */
[----:B------:R-:W-:Y:S01]  /*33b40*/  IADD3.X R72, PT, PT, R107, UR7, R72, P4, P5 ;  /* 0x000000076b487c10 */ /* 0x000fe2000a7ea448 */
[----:B------:R-:W1:Y:S01]  /*33b50*/  LDCU.128 UR4, c[0x3][0x5030] ;  /* 0x00ca0600ff0477ac */ /* 0x000e620008000c00 */
[----:B------:R-:W-:-:S02]  /*33b60*/  LOP3.LUT R39, R95, R99, R104, 0xe8, !PT ;  /* 0x000000635f277212 */ /* 0x000fc400078ee868 */
[----:B------:R-:W-:Y:S01]  /*33b70*/  IADD3.X R42, PT, PT, R46, R49, R79, P2, P3 ;  /* 0x000000312e2a7210 */ /* 0x000fe200017e644f */
[----:B------:R-:W-:Y:S01]  /*33b80*/  IMAD.X R73, R72, 0x1, R73, P6 ;  /* 0x0000000148497824 */ /* 0x000fe200030e0649 */
[----:B------:R-:W-:Y:S02]  /*33b90*/  IADD3 R39, P1, P0, R115, R74, R39 ;  /* 0x0000004a73277210 */ /* 0x000fe4000783e027 */
[----:B------:R-:W-:Y:S02]  /*33ba0*/  LOP3.LUT R49, R100, R94, R113, 0xe8, !PT ;  /* 0x0000005e64317212 */ /* 0x000fe400078ee871 */
[----:B------:R-:W-:Y:S02]  /*33bb0*/  IADD3 R97, P2, PT, R82, R97, RZ ;  /* 0x0000006152617210 */ /* 0x000fe40007f5e0ff */
[----:B------:R-:W-:Y:S02]  /*33bc0*/  IADD3.X R40, PT, PT, R72, R40, R49, P1, P0 ;  /* 0x0000002848287210 */ /* 0x000fe40000fe0431 */
[----:B------:R-:W-:-:S02]  /*33bd0*/  SHF.L.W.U32.HI R49, R78, 0x12, R73 ;  /* 0x000000124e317819 */ /* 0x000fc40000010e49 */
[----:B------:R-:W-:Y:S02]  /*33be0*/  SHF.L.W.U32.HI R72, R78, 0xe, R73 ;  /* 0x0000000e4e487819 */ /* 0x000fe40000010e49 */
[C---:B------:R-:W-:Y:S01]  /*33bf0*/  SHF.L.W.U32.HI R74, R73.reuse, 0x17, R78 ;  /* 0x00000017494a7819 */ /* 0x040fe20000010e4e */
[----:B------:R-:W-:Y:S01]  /*33c00*/  IMAD.X R42, R42, 0x1, R101, P2 ;  /* 0x000000012a2a7824 */ /* 0x000fe200010e0665 */
[----:B------:R-:W-:Y:S02]  /*33c10*/  LOP3.LUT R80, R96, R78, R51, 0xb8, !PT ;  /* 0x0000004e60507212 */ /* 0x000fe400078eb833 */
[----:B------:R-:W-:Y:S02]  /*33c20*/  LOP3.LUT R79, R74, R49, R72, 0x96, !PT ;  /* 0x000000314a4f7212 */ /* 0x000fe400078e9648 */
[C-C-:B------:R-:W-:Y:S02]  /*33c30*/  SHF.L.W.U32.HI R49, R73.reuse, 0x12, R78.reuse ;  /* 0x0000001249317819 */ /* 0x140fe40000010e4e */
[----:B------:R-:W-:-:S02]  /*33c40*/  SHF.L.W.U32.HI R72, R73, 0xe, R78 ;  /* 0x0000000e49487819 */ /* 0x000fc40000010e4e */
[----:B------:R-:W-:Y:S02]  /*33c50*/  SHF.L.W.U32.HI R74, R78, 0x17, R73 ;  /* 0x000000174e4a7819 */ /* 0x000fe40000010e49 */
[----:B------:R-:W-:Y:S02]  /*33c60*/  IADD3 R103, P0, P1, R79, R80, R103 ;  /* 0x000000504f677210 */ /* 0x000fe4000791e067 */
[----:B------:R-:W-:Y:S02]  /*33c70*/  LOP3.LUT R74, R74, R49, R72, 0x96, !PT ;  /* 0x000000314a4a7212 */ /* 0x000fe400078e9648 */
[C-C-:B------:R-:W-:Y:S02]  /*33c80*/  SHF.L.W.U32.HI R49, R97.reuse, 0xd, R42.reuse ;  /* 0x0000000d61317819 */ /* 0x140fe40000010e2a */
[----:B------:R-:W-:Y:S02]  /*33c90*/  SHF.L.W.U32.HI R72, R42, 0x3, R97 ;  /* 0x000000032a487819 */ /* 0x000fe40000010e61 */
[----:B------:R-:W-:-:S02]  /*33ca0*/  SHF.R.U64 R80, R97, 0x6, R42 ;  /* 0x0000000661507819 */ /* 0x000fc4000000122a */
[----:B------:R-:W-:Y:S02]  /*33cb0*/  LOP3.LUT R79, R91, R73, R44, 0xb8, !PT ;  /* 0x000000495b4f7212 */ /* 0x000fe400078eb82c */
[----:B------:R-:W-:Y:S02]  /*33cc0*/  LOP3.LUT R49, R80, R49, R72, 0x96, !PT ;  /* 0x0000003150317212 */ /* 0x000fe400078e9648 */
[----:B------:R-:W-:Y:S02]  /*33cd0*/  IADD3.X R98, PT, PT, R74, R79, R98, P0, P1 ;  /* 0x0000004f4a627210 */ /* 0x000fe400007e2462 */
[----:B------:R-:W-:Y:S02]  /*33ce0*/  SHF.L.W.U32.HI R74, R42, 0xd, R97 ;  /* 0x0000000d2a4a7819 */ /* 0x000fe40000010e61 */
[--C-:B------:R-:W-:Y:S02]  /*33cf0*/  SHF.L.W.U32.HI R79, R97, 0x3, R42.reuse ;  /* 0x00000003614f7819 */ /* 0x100fe40000010e2a */
[----:B------:R-:W-:-:S02]  /*33d00*/  SHF.R.U32.HI R72, RZ, 0x6, R42 ;  /* 0x00000006ff487819 */ /* 0x000fc4000001162a */
[C-C-:B------:R-:W-:Y:S02]  /*33d10*/  SHF.R.U64 R80, R97.reuse, 0x7, R42.reuse ;  /* 0x0000000761507819 */ /* 0x140fe4000000122a */
[----:B------:R-:W-:Y:S02]  /*33d20*/  LOP3.LUT R74, R72, R74, R79, 0x96, !PT ;  /* 0x0000004a484a7212 */ /* 0x000fe400078e964f */
[C-C-:B------:R-:W-:Y:S02]  /*33d30*/  SHF.L.W.U32.HI R72, R97.reuse, 0x1f, R42.reuse ;  /* 0x0000001f61487819 */ /* 0x140fe40000010e2a */
[----:B------:R-:W-:Y:S02]  /*33d40*/  SHF.L.W.U32.HI R79, R97, 0x18, R42 ;  /* 0x00000018614f7819 */ /* 0x000fe40000010e2a */
[----:B------:R-:W-:Y:S02]  /*33d50*/  SHF.L.W.U32.HI R82, R42, 0x18, R97 ;  /* 0x000000182a527819 */ /* 0x000fe40000010e61 */
[----:B------:R-:W-:-:S02]  /*33d60*/  LOP3.LUT R72, R80, R72, R79, 0x96, !PT ;  /* 0x0000004850487212 */ /* 0x000fc400078e964f */
[----:B------:R-:W-:Y:S02]  /*33d70*/  LOP3.LUT R80, R109, R9, RZ, 0xfc, !PT ;  /* 0x000000096d507212 */ /* 0x000fe400078efcff */
[----:B------:R-:W-:Y:S02]  /*33d80*/  SHF.L.W.U32.HI R9, R42, 0x1f, R97 ;  /* 0x0000001f2a097819 */ /* 0x000fe40000010e61 */
[----:B------:R-:W-:Y:S02]  /*33d90*/  SHF.R.U32.HI R79, RZ, 0x7, R42 ;  /* 0x00000007ff4f7819 */ /* 0x000fe4000001162a */
[C-C-:B------:R-:W-:Y:S02]  /*33da0*/  SHF.R.U64 R101, R92.reuse, 0x7, R105.reuse ;  /* 0x000000075c657819 */ /* 0x140fe40000001269 */
[----:B------:R-:W-:Y:S02]  /*33db0*/  LOP3.LUT R9, R79, R9, R82, 0x96, !PT ;  /* 0x000000094f097212 */ /* 0x000fe400078e9652 */
[----:B------:R-:W-:-:S02]  /*33dc0*/  SHF.L.W.U32.HI R79, R92, 0x1f, R105 ;  /* 0x0000001f5c4f7819 */ /* 0x000fc40000010e69 */
[--C-:B------:R-:W-:Y:S02]  /*33dd0*/  SHF.L.W.U32.HI R82, R92, 0x18, R105.reuse ;  /* 0x000000185c527819 */ /* 0x100fe40000010e69 */
[----:B------:R-:W-:Y:S02]  /*33de0*/  SHF.R.U32.HI R109, RZ, 0x7, R105 ;  /* 0x00000007ff6d7819 */ /* 0x000fe40000011669 */
[----:B------:R-:W-:Y:S02]  /*33df0*/  LOP3.LUT R79, R101, R79, R82, 0x96, !PT ;  /* 0x0000004f654f7212 */ /* 0x000fe400078e9652 */
[C-C-:B------:R-:W-:Y:S02]  /*33e00*/  SHF.L.W.U32.HI R101, R105.reuse, 0x1f, R92.reuse ;  /* 0x0000001f69657819 */ /* 0x140fe40000010e5c */
[----:B------:R-:W-:Y:S02]  /*33e10*/  SHF.L.W.U32.HI R82, R105, 0x18, R92 ;  /* 0x0000001869527819 */ /* 0x000fe40000010e5c */
[----:B------:R-:W-:-:S02]  /*33e20*/  SHF.R.U64 R112, R102, 0x7, R93 ;  /* 0x0000000766707819 */ /* 0x000fc4000000125d */
[----:B------:R-:W-:Y:S02]  /*33e30*/  LOP3.LUT R101, R109, R101, R82, 0x96, !PT ;  /* 0x000000656d657212 */ /* 0x000fe400078e9652 */
[C-C-:B------:R-:W-:Y:S02]  /*33e40*/  SHF.L.W.U32.HI R82, R102.reuse, 0x1f, R93.reuse ;  /* 0x0000001f66527819 */ /* 0x140fe40000010e5d */
[----:B------:R-:W-:Y:S02]  /*33e50*/  SHF.L.W.U32.HI R109, R102, 0x18, R93 ;  /* 0x00000018666d7819 */ /* 0x000fe40000010e5d */
[----:B------:R-:W-:Y:S02]  /*33e60*/  PRMT R17, R17, 0x7773, RZ ;  /* 0x0000777311117816 */ /* 0x000fe400000000ff */
[----:B------:R-:W-:Y:S02]  /*33e70*/  LOP3.LUT R82, R112, R82, R109, 0x96, !PT ;  /* 0x0000005270527212 */ /* 0x000fe400078e966d */
[----:B------:R-:W-:-:S02]  /*33e80*/  LOP3.LUT R17, R76, 0xff, R17, 0xf8, !PT ;  /* 0x000000ff4c117812 */ /* 0x000fc400078ef811 */
[C-C-:B------:R-:W-:Y:S02]  /*33e90*/  SHF.L.W.U32.HI R109, R93.reuse, 0x1f, R102.reuse ;  /* 0x0000001f5d6d7819 */ /* 0x140fe40000010e66 */
[----:B------:R-:W-:Y:S02]  /*33ea0*/  SHF.L.W.U32.HI R76, R93, 0x18, R102 ;  /* 0x000000185d4c7819 */ /* 0x000fe40000010e66 */
[----:B------:R-:W-:Y:S02]  /*33eb0*/  SHF.R.U32.HI R112, RZ, 0x7, R93 ;  /* 0x00000007ff707819 */ /* 0x000fe4000001165d */
[C---:B------:R-:W-:Y:S02]  /*33ec0*/  SHF.L.W.U32.HI R115, R17.reuse, 0x18, R110 ;  /* 0x0000001811737819 */ /* 0x040fe40000010e6e */
[----:B------:R-:W-:Y:S02]  /*33ed0*/  LOP3.LUT R109, R112, R109, R76, 0x96, !PT ;  /* 0x0000006d706d7212 */ /* 0x000fe400078e964c */
[----:B------:R-:W-:-:S02]  /*33ee0*/  SHF.L.W.U32.HI R76, R17, 0x1f, R110 ;  /* 0x0000001f114c7819 */ /* 0x000fc40000010e6e */
[----:B------:R-:W-:Y:S02]  /*33ef0*/  SHF.R.U64 R112, R17, 0x7, R110 ;  /* 0x0000000711707819 */ /* 0x000fe4000000126e */
[----:B------:R-:W-:Y:S02]  /*33f00*/  PRMT R19, R19, 0x7773, RZ ;  /* 0x0000777313137816 */ /* 0x000fe400000000ff */
[----:B------:R-:W-:Y:S02]  /*33f10*/  LOP3.LUT R76, R112, R76, R115, 0x96, !PT ;  /* 0x0000004c704c7212 */ /* 0x000fe400078e9673 */
[----:B------:R-:W-:Y:S02]  /*33f20*/  LOP3.LUT R19, R106, 0xff, R19, 0xf8, !PT ;  /* 0x000000ff6a137812 */ /* 0x000fe400078ef813 */
[----:B------:R-:W-:Y:S02]  /*33f30*/  IADD3 R115, P0, P1, R17, R79, R50 ;  /* 0x0000004f11737210 */ /* 0x000fe4000791e032 */
[----:B------:R-:W-:-:S02]  /*33f40*/  SHF.L.W.U32.HI R79, R110, 0x1f, R17 ;  /* 0x0000001f6e4f7819 */ /* 0x000fc40000010e11 */
[----:B------:R-:W-:Y:S02]  /*33f50*/  SHF.L.W.U32.HI R50, R110, 0x18, R17 ;  /* 0x000000186e327819 */ /* 0x000fe40000010e11 */
[----:B------:R-:W-:-:S04]  /*33f60*/  SHF.R.U32.HI R106, RZ, 0x7, R110 ;  /* 0x00000007ff6a7819 */ /* 0x000fc8000001166e */
[----:B------:R-:W-:Y:S02]  /*33f70*/  LOP3.LUT R79, R106, R79, R50, 0x96, !PT ;  /* 0x0000004f6a4f7212 */ /* 0x000fe400078e9632 */
[----:B------:R-:W-:Y:S02]  /*33f80*/  IADD3.X R106, PT, PT, R110, R101, R81, P0, P1 ;  /* 0x000000656e6a7210 */ /* 0x000fe400007e2451 */
[----:B------:R-:W-:Y:S02]  /*33f90*/  IADD3 R10, P0, PT, R115, R10, RZ ;  /* 0x0000000a730a7210 */ /* 0x000fe40007f1e0ff */
[C-C-:B------:R-:W-:Y:S02]  /*33fa0*/  SHF.L.W.U32.HI R50, R19.reuse, 0x1f, R108.reuse ;  /* 0x0000001f13327819 */ /* 0x140fe40000010e6c */
[C-C-:B------:R-:W-:Y:S02]  /*33fb0*/  SHF.L.W.U32.HI R81, R19.reuse, 0x18, R108.reuse ;  /* 0x0000001813517819 */ /* 0x140fe40000010e6c */
[----:B------:R-:W-:-:S04]  /*33fc0*/  SHF.R.U64 R101, R19, 0x7, R108 ;  /* 0x0000000713657819 */ /* 0x000fc8000000126c */
[----:B------:R-:W-:Y:S01]  /*33fd0*/  LOP3.LUT R50, R101, R50, R81, 0x96, !PT ;  /* 0x0000003265327212 */ /* 0x000fe200078e9651 */
[----:B------:R-:W-:Y:S01]  /*33fe0*/  IMAD.X R101, R106, 0x1, R11, P0 ;  /* 0x000000016a657824 */ /* 0x000fe200000e060b */
[C-C-:B------:R-:W-:Y:S02]  /*33ff0*/  SHF.L.W.U32.HI R81, R108.reuse, 0x1f, R19.reuse ;  /* 0x0000001f6c517819 */ /* 0x140fe40000010e13 */
[----:B------:R-:W-:Y:S02]  /*34000*/  SHF.L.W.U32.HI R106, R108, 0x18, R19 ;  /* 0x000000186c6a7819 */ /* 0x000fe40000010e13 */
[----:B------:R-:W-:Y:S02]  /*34010*/  SHF.R.U32.HI R11, RZ, 0x7, R108 ;  /* 0x00000007ff0b7819 */ /* 0x000fe4000001166c */
[----:B------:R-:W-:Y:S02]  /*34020*/  SHF.R.U64 R112, R10, 0x6, R101 ;  /* 0x000000060a707819 */ /* 0x000fe40000001265 */
[----:B------:R-:W-:-:S02]  /*34030*/  LOP3.LUT R81, R11, R81, R106, 0x96, !PT ;  /* 0x000000510b517212 */ /* 0x000fc400078e966a */
[C-C-:B------:R-:W-:Y:S02]  /*34040*/  SHF.L.W.U32.HI R11, R10.reuse, 0xd, R101.reuse ;  /* 0x0000000d0a0b7819 */ /* 0x140fe40000010e65 */
[----:B------:R-:W-:Y:S02]  /*34050*/  SHF.L.W.U32.HI R106, R101, 0x3, R10 ;  /* 0x00000003656a7819 */ /* 0x000fe40000010e0a */
[----:B------:R-:W-:Y:S02]  /*34060*/  SHF.L.W.U32.HI R115, R10, 0x3, R101 ;  /* 0x000000030a737819 */ /* 0x000fe40000010e65 */
[----:B------:R-:W-:Y:S02]  /*34070*/  LOP3.LUT R11, R112, R11, R106, 0x96, !PT ;  /* 0x0000000b700b7212 */ /* 0x000fe400078e966a */
[----:B------:R-:W-:Y:S02]  /*34080*/  IADD3 R106, P0, P1, R19, R82, R92 ;  /* 0x00000052136a7210 */ /* 0x000fe4000791e05c */
[----:B------:R-:W-:-:S02]  /*34090*/  SHF.L.W.U32.HI R82, R101, 0xd, R10 ;  /* 0x0000000d65527819 */ /* 0x000fc40000010e0a */
[----:B------:R-:W-:Y:S02]  /*340a0*/  SHF.R.U32.HI R92, RZ, 0x6, R101 ;  /* 0x00000006ff5c7819 */ /* 0x000fe40000011665 */
[----:B------:R-:W-:Y:S02]  /*340b0*/  IADD3.X R109, PT, PT, R108, R109, R105, P0, P1 ;  /* 0x0000006d6c6d7210 */ /* 0x000fe400007e2469 */
[----:B------:R-:W-:Y:S02]  /*340c0*/  LOP3.LUT R82, R92, R82, R115, 0x96, !PT ;  /* 0x000000525c527212 */ /* 0x000fe400078e9673 */
[----:B------:R-:W-:Y:S02]  /*340d0*/  IADD3 R49, P0, PT, R106, R49, RZ ;  /* 0x000000316a317210 */ /* 0x000fe40007f1e0ff */
[C-C-:B------:R-:W-:Y:S02]  /*340e0*/  SHF.L.W.U32.HI R92, R10.reuse, 0x1f, R101.reuse ;  /* 0x0000001f0a5c7819 */ /* 0x140fe40000010e65 */
[----:B------:R-:W-:-:S02]  /*340f0*/  SHF.L.W.U32.HI R105, R10, 0x18, R101 ;  /* 0x000000180a697819 */ /* 0x000fc40000010e65 */
[----:B------:R-:W-:Y:S01]  /*34100*/  SHF.R.U64 R106, R10, 0x7, R101 ;  /* 0x000000070a6a7819 */ /* 0x000fe20000001265 */
[----:B------:R-:W-:Y:S01]  /*34110*/  IMAD.X R74, R109, 0x1, R74, P0 ;  /* 0x000000016d4a7824 */ /* 0x000fe200000e064a */
[----:B------:R-:W-:Y:S02]  /*34120*/  LOP3.LUT R111, R111, R5, RZ, 0xfc, !PT ;  /* 0x000000056f6f7212 */ /* 0x000fe400078efcff */
[----:B------:R-:W-:Y:S02]  /*34130*/  LOP3.LUT R92, R106, R92, R105, 0x96, !PT ;  /* 0x0000005c6a5c7212 */ /* 0x000fe400078e9669 */
[C-C-:B------:R-:W-:Y:S02]  /*34140*/  SHF.L.W.U32.HI R105, R101.reuse, 0x1f, R10.reuse ;  /* 0x0000001f65697819 */ /* 0x140fe40000010e0a */
[----:B------:R-:W-:Y:S02]  /*34150*/  SHF.L.W.U32.HI R106, R101, 0x18, R10 ;  /* 0x00000018656a7819 */ /* 0x000fe40000010e0a */
[----:B------:R-:W-:-:S02]  /*34160*/  SHF.R.U32.HI R5, RZ, 0x7, R101 ;  /* 0x00000007ff057819 */ /* 0x000fc40000011665 */
[----:B------:R-:W-:Y:S02]  /*34170*/  SHF.R.U64 R109, R49, 0x6, R74 ;  /* 0x00000006316d7819 */ /* 0x000fe4000000124a */
[----:B------:R-:W-:Y:S02]  /*34180*/  LOP3.LUT R105, R5, R105, R106, 0x96, !PT ;  /* 0x0000006905697212 */ /* 0x000fe400078e966a */
[----:B------:R-:W-:Y:S02]  /*34190*/  SHF.L.W.U32.HI R5, R49, 0xd, R74 ;  /* 0x0000000d31057819 */ /* 0x000fe40000010e4a */
[----:B------:R-:W-:Y:S02]  /*341a0*/  SHF.L.W.U32.HI R106, R74, 0x3, R49 ;  /* 0x000000034a6a7819 */ /* 0x000fe40000010e31 */
[----:B------:R-:W-:Y:S02]  /*341b0*/  LOP3.LUT R37, R36, R37, RZ, 0xfc, !PT ;  /* 0x0000002524257212 */ /* 0x000fe400078efcff */
[----:B------:R-:W-:-:S02]  /*341c0*/  LOP3.LUT R5, R109, R5, R106, 0x96, !PT ;  /* 0x000000056d057212 */ /* 0x000fc400078e966a */
[----:B------:R-:W-:Y:S02]  /*341d0*/  SHF.L.W.U32.HI R36, R74, 0xd, R49 ;  /* 0x0000000d4a247819 */ /* 0x000fe40000010e31 */
[--C-:B------:R-:W-:Y:S02]  /*341e0*/  SHF.L.W.U32.HI R109, R49, 0x3, R74.reuse ;  /* 0x00000003316d7819 */ /* 0x100fe40000010e4a */
[----:B------:R-:W-:Y:S02]  /*341f0*/  SHF.R.U32.HI R106, RZ, 0x6, R74 ;  /* 0x00000006ff6a7819 */ /* 0x000fe4000001164a */
[----:B------:R-:W-:Y:S02]  /*34200*/  PRMT R13, R13, 0x7773, RZ ;  /* 0x000077730d0d7816 */ /* 0x000fe400000000ff */
[----:B------:R-:W-:Y:S02]  /*34210*/  LOP3.LUT R36, R106, R36, R109, 0x96, !PT ;  /* 0x000000246a247212 */ /* 0x000fe400078e966d */
[----:B------:R-:W-:-:S02]  /*34220*/  SHF.L.W.U32.HI R106, R39, 0x4, R40 ;  /* 0x00000004276a7819 */ /* 0x000fc40000010e28 */
[C-C-:B------:R-:W-:Y:S02]  /*34230*/  SHF.L.W.U32.HI R109, R40.reuse, 0x1e, R39.reuse ;  /* 0x0000001e286d7819 */ /* 0x140fe40000010e27 */
[----:B------:R-:W-:Y:S02]  /*34240*/  SHF.L.W.U32.HI R112, R40, 0x19, R39 ;  /* 0x0000001928707819 */ /* 0x000fe40000010e27 */
[----:B------:R-:W-:Y:S02]  /*34250*/  LOP3.LUT R12, R12, 0xff, R13, 0xf8, !PT ;  /* 0x000000ff0c0c7812 */ /* 0x000fe400078ef80d */
[----:B------:R-:W-:Y:S02]  /*34260*/  LOP3.LUT R115, R112, R106, R109, 0x96, !PT ;  /* 0x0000006a70737212 */ /* 0x000fe400078e966d */
[----:B------:R-:W-:Y:S02]  /*34270*/  SHF.L.W.U32.HI R13, R40, 0x4, R39 ;  /* 0x00000004280d7819 */ /* 0x000fe40000010e27 */
[----:B------:R-:W-:-:S02]  /*34280*/  SHF.L.W.U32.HI R106, R39, 0x1e, R40 ;  /* 0x0000001e276a7819 */ /* 0x000fc40000010e28 */
[----:B------:R-:W-:Y:S02]  /*34290*/  SHF.L.W.U32.HI R109, R39, 0x19, R40 ;  /* 0x00000019276d7819 */ /* 0x000fe40000010e28 */
[----:B-1----:R-:W-:Y:S02]  /*342a0*/  IADD3 R116, P0, P1, R12, UR4, R103 ;  /* 0x000000040c747c10 */ /* 0x002fe4000f91e067 */
[----:B------:R-:W-:Y:S02]  /*342b0*/  LOP3.LUT R112, R109, R13, R106, 0x96, !PT ;  /* 0x0000000d6d707212 */ /* 0x000fe400078e966a */
[----:B------:R-:W-:Y:S02]  /*342c0*/  IADD3 R99, P2, PT, R116, R99, RZ ;  /* 0x0000006374637210 */ /* 0x000fe40007f5e0ff */
[----:B------:R-:W-:Y:S02]  /*342d0*/  IADD3.X R103, PT, PT, R37, UR5, R98, P0, P1 ;  /* 0x0000000525677c10 */ /* 0x000fe400087e2462 */
[----:B------:R-:W-:-:S02]  /*342e0*/  LOP3.LUT R106, R104, R95, R39, 0xe8, !PT ;  /* 0x0000005f686a7212 */ /* 0x000fc400078ee827 */
[----:B------:R-:W-:Y:S01]  /*342f0*/  LOP3.LUT R13, R113, R100, R40, 0xe8, !PT ;  /* 0x00000064710d7212 */ /* 0x000fe200078ee828 */
[----:B------:R-:W-:Y:S01]  /*34300*/  IMAD.X R94, R103, 0x1, R94, P2 ;  /* 0x00000001675e7824 */ /* 0x000fe200010e065e */
[----:B------:R-:W-:Y:S02]  /*34310*/  IADD3 R106, P3, P4, R116, R115, R106 ;  /* 0x00000073746a7210 */ /* 0x000fe40007c7e06a */
[----:B------:R-:W-:Y:S02]  /*34320*/  LOP3.LUT R75, R7, R75, RZ, 0xfc, !PT ;  /* 0x0000004b074b7212 */ /* 0x000fe400078efcff */
[----:B------:R-:W-:Y:S02]  /*34330*/  IADD3.X R7, PT, PT, R103, R112, R13, P3, P4 ;  /* 0x0000007067077210 */ /* 0x000fe40001fe840d */
        /* <DEDUP_REMOVED lines=9> */
[C-C-:B------:R-:W-:Y:S02]  /*343d0*/  SHF.L.W.U32.HI R98, R94.reuse, 0x12, R99.reuse ;  /* 0x000000125e627819 */ /* 0x140fe40000010e63 */
[----:B------:R-:W-:Y:S02]  /*343e0*/  SHF.L.W.U32.HI R103, R94, 0xe, R99 ;  /* 0x0000000e5e677819 */ /* 0x000fe40000010e63 */
[----:B------:R-:W-:Y:S02]  /*343f0*/  SHF.L.W.U32.HI R109, R99, 0x17, R94 ;  /* 0x00000017636d7819 */ /* 0x000fe40000010e5e */
[----:B------:R-:W-:Y:S02]  /*34400*/  IADD3 R117, P0, P1, R112, R117, R96 ;  /* 0x0000007570757210 */ /* 0x000fe4000791e060 */
[----:B------:R-:W-:-:S02]  /*34410*/  LOP3.LUT R98, R109, R98, R103, 0x96, !PT ;  /* 0x000000626d627212 */ /* 0x000fc400078e9667 */
[----:B------:R-:W-:Y:S02]  /*34420*/  LOP3.LUT R112, R44, R94, R73, 0xb8, !PT ;  /* 0x0000005e2c707212 */ /* 0x000fe400078eb849 */
[C-C-:B------:R-:W-:Y:S02]  /*34430*/  SHF.L.W.U32.HI R115, R77.reuse, 0x1f, R114.reuse ;  /* 0x0000001f4d737819 */ /* 0x140fe40000010e72 */
[----:B------:R-:W-:Y:S02]  /*34440*/  IADD3.X R112, PT, PT, R98, R112, R91, P0, P1 ;  /* 0x0000007062707210 */ /* 0x000fe400007e245b */
[C-C-:B------:R-:W-:Y:S02]  /*34450*/  SHF.L.W.U32.HI R98, R77.reuse, 0x18, R114.reuse ;  /* 0x000000184d627819 */ /* 0x140fe40000010e72 */
[----:B------:R-:W-:Y:S02]  /*34460*/  SHF.R.U64 R91, R77, 0x7, R114 ;  /* 0x000000074d5b7819 */ /* 0x000fe40000001272 */
[----:B------:R-:W-:-:S02]  /*34470*/  SHF.L.W.U32.HI R96, R74, 0x1f, R49 ;  /* 0x0000001f4a607819 */ /* 0x000fc40000010e31 */
[----:B------:R-:W-:Y:S02]  /*34480*/  LOP3.LUT R115, R91, R115, R98, 0x96, !PT ;  /* 0x000000735b737212 */ /* 0x000fe400078e9662 */
[----:B------:R-:W-:Y:S02]  /*34490*/  SHF.L.W.U32.HI R103, R74, 0x18, R49 ;  /* 0x000000184a677819 */ /* 0x000fe40000010e31 */
[----:B------:R-:W-:Y:S02]  /*344a0*/  SHF.R.U32.HI R109, RZ, 0x7, R74 ;  /* 0x00000007ff6d7819 */ /* 0x000fe4000001164a */
[C-C-:B------:R-:W-:Y:S02]  /*344b0*/  SHF.L.W.U32.HI R116, R114.reuse, 0x1f, R77.reuse ;  /* 0x0000001f72747819 */ /* 0x140fe40000010e4d */
[----:B------:R-:W-:Y:S02]  /*344c0*/  SHF.L.W.U32.HI R91, R114, 0x18, R77 ;  /* 0x00000018725b7819 */ /* 0x000fe40000010e4d */
[----:B------:R-:W-:-:S02]  /*344d0*/  SHF.R.U32.HI R98, RZ, 0x7, R114 ;  /* 0x00000007ff627819 */ /* 0x000fc40000011672 */
[----:B------:R-:W-:Y:S02]  /*344e0*/  LOP3.LUT R96, R109, R96, R103, 0x96, !PT ;  /* 0x000000606d607212 */ /* 0x000fe400078e9667 */
[----:B------:R-:W-:Y:S02]  /*344f0*/  LOP3.LUT R116, R98, R116, R91, 0x96, !PT ;  /* 0x0000007462747212 */ /* 0x000fe400078e965b */
[C-C-:B------:R-:W-:Y:S02]  /*34500*/  SHF.L.W.U32.HI R103, R38.reuse, 0x1f, R107.reuse ;  /* 0x0000001f26677819 */ /* 0x140fe40000010e6b */
[C-C-:B------:R-:W-:Y:S02]  /*34510*/  SHF.L.W.U32.HI R98, R38.reuse, 0x18, R107.reuse ;  /* 0x0000001826627819 */ /* 0x140fe40000010e6b */
[----:B------:R-:W-:-:S04]  /*34520*/  SHF.R.U64 R91, R38, 0x7, R107 ;  /* 0x00000007265b7819 */ /* 0x000fc8000000126b */
[----:B------:R-:W-:Y:S02]  /*34530*/  LOP3.LUT R103, R91, R103, R98, 0x96, !PT ;  /* 0x000000675b677212 */ /* 0x000fe400078e9662 */
[----:B------:R-:W-:Y:S02]  /*34540*/  PRMT R91, R41, 0x7773, RZ ;  /* 0x00007773295b7816 */ /* 0x000fe400000000ff */
[C-C-:B------:R-:W-:Y:S02]  /*34550*/  SHF.L.W.U32.HI R109, R107.reuse, 0x1f, R38.reuse ;  /* 0x0000001f6b6d7819 */ /* 0x140fe40000010e26 */
[----:B------:R-:W-:Y:S02]  /*34560*/  LOP3.LUT R91, R8, 0xff, R91, 0xf8, !PT ;  /* 0x000000ff085b7812 */ /* 0x000fe400078ef85b */
[----:B------:R-:W-:Y:S02]  /*34570*/  SHF.L.W.U32.HI R8, R107, 0x18, R38 ;  /* 0x000000186b087819 */ /* 0x000fe40000010e26 */
[----:B------:R-:W-:-:S02]  /*34580*/  SHF.R.U32.HI R41, RZ, 0x7, R107 ;  /* 0x00000007ff297819 */ /* 0x000fc4000001166b */
[----:B------:R-:W-:Y:S02]  /*34590*/  SHF.R.U64 R98, R91, 0x7, R80 ;  /* 0x000000075b627819 */ /* 0x000fe40000001250 */
[----:B------:R-:W-:Y:S02]  /*345a0*/  LOP3.LUT R109, R41, R109, R8, 0x96, !PT ;  /* 0x0000006d296d7212 */ /* 0x000fe400078e9608 */
[C-C-:B------:R-:W-:Y:S02]  /*345b0*/  SHF.L.W.U32.HI R8, R91.reuse, 0x1f, R80.reuse ;  /* 0x0000001f5b087819 */ /* 0x140fe40000010e50 */
[--C-:B------:R-:W-:Y:S02]  /*345c0*/  SHF.L.W.U32.HI R41, R91, 0x18, R80.reuse ;  /* 0x000000185b297819 */ /* 0x100fe40000010e50 */
[----:B------:R-:W-:Y:S02]  /*345d0*/  SHF.R.U32.HI R118, RZ, 0x7, R80 ;  /* 0x00000007ff767819 */ /* 0x000fe40000011650 */
[----:B------:R-:W-:-:S02]  /*345e0*/  LOP3.LUT R8, R98, R8, R41, 0x96, !PT ;  /* 0x0000000862087212 */ /* 0x000fc400078e9629 */
[C-C-:B------:R-:W-:Y:S02]  /*345f0*/  SHF.L.W.U32.HI R41, R80.reuse, 0x1f, R91.reuse ;  /* 0x0000001f50297819 */ /* 0x140fe40000010e5b */
[----:B------:R-:W-:Y:S02]  /*34600*/  SHF.L.W.U32.HI R98, R80, 0x18, R91 ;  /* 0x0000001850627819 */ /* 0x000fe40000010e5b */
[C---:B------:R-:W-:Y:S02]  /*34610*/  SHF.L.W.U32.HI R119, R7.reuse, 0x1e, R106 ;  /* 0x0000001e07777819 */ /* 0x040fe40000010e6a */
[----:B------:R-:W-:Y:S02]  /*34620*/  LOP3.LUT R41, R118, R41, R98, 0x96, !PT ;  /* 0x0000002976297212 */ /* 0x000fe400078e9662 */
[----:B------:R-:W-:Y:S02]  /*34630*/  SHF.L.W.U32.HI R98, R106, 0x4, R7 ;  /* 0x000000046a627819 */ /* 0x000fe40000010e07 */
[----:B------:R-:W-:-:S02]  /*34640*/  SHF.L.W.U32.HI R118, R7, 0x19, R106 ;  /* 0x0000001907767819 */ /* 0x000fc40000010e6a */
[----:B------:R-:W-:Y:S02]  /*34650*/  PRMT R15, R15, 0x7773, RZ ;  /* 0x000077730f0f7816 */ /* 0x000fe400000000ff */
[----:B------:R-:W-:Y:S02]  /*34660*/  LOP3.LUT R98, R118, R98, R119, 0x96, !PT ;  /* 0x0000006276627212 */ /* 0x000fe400078e9677 */
[----:B------:R-:W-:Y:S02]  /*34670*/  SHF.L.W.U32.HI R118, R7, 0x4, R106 ;  /* 0x0000000407767819 */ /* 0x000fe40000010e6a */
[C-C-:B------:R-:W-:Y:S02]  /*34680*/  SHF.L.W.U32.HI R119, R106.reuse, 0x1e, R7.reuse ;  /* 0x0000001e6a777819 */ /* 0x140fe40000010e07 */
[----:B------:R-:W-:Y:S02]  /*34690*/  SHF.L.W.U32.HI R120, R106, 0x19, R7 ;  /* 0x000000196a787819 */ /* 0x000fe40000010e07 */
[----:B------:R-:W-:-:S02]  /*346a0*/  LOP3.LUT R6, R6, 0xff, R15, 0xf8, !PT ;  /* 0x000000ff06067812 */ /* 0x000fc400078ef80f */
[----:B------:R-:W-:Y:S02]  /*346b0*/  LOP3.LUT R118, R120, R118, R119, 0x96, !PT ;  /* 0x0000007678767212 */ /* 0x000fe400078e9677 */
[----:B------:R-:W-:Y:S02]  /*346c0*/  IADD3 R120, P0, P1, R6, UR6, R117 ;  /* 0x0000000606787c10 */ /* 0x000fe4000f91e075 */
[----:B------:R-:W-:Y:S02]  /*346d0*/  LOP3.LUT R15, R39, R104, R106, 0xe8, !PT ;  /* 0x00000068270f7212 */ /* 0x000fe400078ee86a */
[----:B------:R-:W-:Y:S02]  /*346e0*/  PRMT R43, R43, 0x7773, RZ ;  /* 0x000077732b2b7816 */ /* 0x000fe400000000ff */
[----:B------:R-:W-:Y:S02]  /*346f0*/  IADD3 R15, P3, P4, R120, R98, R15 ;  /* 0x00000062780f7210 */ /* 0x000fe40007c7e00f */
[----:B------:R-:W-:-:S02]  /*34700*/  LOP3.LUT R4, R4, 0xff, R43, 0xf8, !PT ;  /* 0x000000ff04047812 */ /* 0x000fc400078ef82b */
[----:B------:R-:W-:Y:S02]  /*34710*/  IADD3 R98, P2, PT, R120, R95, RZ ;  /* 0x0000005f78627210 */ /* 0x000fe40007f5e0ff */
[----:B------:R-:W-:Y:S01]  /*34720*/  IADD3.X R95, PT, PT, R75, UR7, R112, P0, P1 ;  /* 0x000000074b5f7c10 */ /* 0x000fe200087e2470 */
[----:B------:R-:W1:Y:S01]  /*34730*/  LDCU.128 UR4, c[0x3][0x5040] ;  /* 0x00ca0800ff0477ac */ /* 0x000e620008000c00 */
[----:B------:R-:W-:Y:S02]  /*34740*/  LOP3.LUT R43, R40, R113, R7, 0xe8, !PT ;  /* 0x00000071282b7212 */ /* 0x000fe400078ee807 */
[C---:B------:R-:W-:Y:S02]  /*34750*/  SHF.R.U64 R117, R4.reuse, 0x7, R111 ;  /* 0x0000000704757819 */ /* 0x040fe4000000126f */
[C---:B------:R-:W-:Y:S01]  /*34760*/  IADD3.X R112, PT, PT, R95.reuse, R118, R43, P3, P4 ;  /* 0x000000765f707210 */ /* 0x040fe20001fe842b */
[----:B------:R-:W-:Y:S01]  /*34770*/  IMAD.X R43, R95, 0x1, R100, P2 ;  /* 0x000000015f2b7824 */ /* 0x000fe200010e0664 */
[----:B------:R-:W-:-:S02]  /*34780*/  SHF.L.W.U32.HI R100, R4, 0x1f, R111 ;  /* 0x0000001f04647819 */ /* 0x000fc40000010e6f */
[----:B------:R-:W-:Y:S02]  /*34790*/  SHF.L.W.U32.HI R95, R4, 0x18, R111 ;  /* 0x00000018045f7819 */ /* 0x000fe40000010e6f */
[----:B------:R-:W-:Y:S02]  /*347a0*/  IADD3 R118, P0, P1, R91, R115, R102 ;  /* 0x000000735b767210 */ /* 0x000fe4000791e066 */
[----:B------:R-:W-:Y:S02]  /*347b0*/  LOP3.LUT R100, R117, R100, R95, 0x96, !PT ;  /* 0x0000006475647212 */ /* 0x000fe400078e965f */
[C-C-:B------:R-:W-:Y:S02]  /*347c0*/  SHF.L.W.U32.HI R95, R98.reuse, 0x12, R43.reuse ;  /* 0x00000012625f7819 */ /* 0x140fe40000010e2b */
[----:B------:R-:W-:Y:S02]  /*347d0*/  SHF.L.W.U32.HI R102, R98, 0xe, R43 ;  /* 0x0000000e62667819 */ /* 0x000fe40000010e2b */
[----:B------:R-:W-:-:S02]  /*347e0*/  SHF.L.W.U32.HI R115, R43, 0x17, R98 ;  /* 0x000000172b737819 */ /* 0x000fc40000010e62 */
[----:B------:R-:W-:Y:S02]  /*347f0*/  IADD3.X R93, PT, PT, R80, R116, R93, P0, P1 ;  /* 0x00000074505d7210 */ /* 0x000fe400007e245d */
[----:B------:R-:W-:Y:S02]  /*34800*/  LOP3.LUT R95, R115, R95, R102, 0x96, !PT ;  /* 0x0000005f735f7212 */ /* 0x000fe400078e9666 */
[----:B------:R-:W-:Y:S02]  /*34810*/  IADD3 R11, P0, PT, R118, R11, RZ ;  /* 0x0000000b760b7210 */ /* 0x000fe40007f1e0ff */
[----:B------:R-:W-:-:S03]  /*34820*/  LOP3.LUT R102, R78, R98, R99, 0xb8, !PT ;  /* 0x000000624e667212 */ /* 0x000fc600078eb863 */
[----:B------:R-:W-:Y:S01]  /*34830*/  IMAD.X R82, R93, 0x1, R82, P0 ;  /* 0x000000015d527824 */ /* 0x000fe200000e0652 */
[----:B------:R-:W-:Y:S02]  /*34840*/  IADD3 R95, P2, P3, R95, R102, R51 ;  /* 0x000000665f5f7210 */ /* 0x000fe40007b5e033 */
[C-C-:B------:R-:W-:Y:S02]  /*34850*/  SHF.L.W.U32.HI R51, R111.reuse, 0x1f, R4.reuse ;  /* 0x0000001f6f337819 */ /* 0x140fe40000010e04 */
[----:B------:R-:W-:Y:S02]  /*34860*/  SHF.L.W.U32.HI R102, R111, 0x18, R4 ;  /* 0x000000186f667819 */ /* 0x000fe40000010e04 */
[----:B------:R-:W-:Y:S02]  /*34870*/  SHF.R.U32.HI R93, RZ, 0x7, R111 ;  /* 0x00000007ff5d7819 */ /* 0x000fe4000001166f */
[----:B------:R-:W-:Y:S02]  /*34880*/  SHF.L.W.U32.HI R118, R11, 0xd, R82 ;  /* 0x0000000d0b767819 */ /* 0x000fe40000010e52 */
[----:B------:R-:W-:-:S02]  /*34890*/  LOP3.LUT R51, R93, R51, R102, 0x96, !PT ;  /* 0x000000335d337212 */ /* 0x000fc400078e9666 */
[----:B------:R-:W-:Y:S02]  /*348a0*/  SHF.L.W.U32.HI R93, R82, 0x3, R11 ;  /* 0x00000003525d7819 */ /* 0x000fe40000010e0b */
[C-C-:B------:R-:W-:Y:S02]  /*348b0*/  SHF.R.U64 R102, R11.reuse, 0x6, R82.reuse ;  /* 0x000000060b667819 */ /* 0x140fe40000001252 */
[--C-:B------:R-:W-:Y:S02]  /*348c0*/  SHF.R.U32.HI R115, RZ, 0x6, R82.reuse ;  /* 0x00000006ff737819 */ /* 0x100fe40000011652 */
[----:B------:R-:W-:Y:S02]  /*348d0*/  LOP3.LUT R118, R102, R118, R93, 0x96, !PT ;  /* 0x0000007666767212 */ /* 0x000fe400078e965d */
[----:B------:R-:W-:Y:S02]  /*348e0*/  SHF.L.W.U32.HI R93, R82, 0xd, R11 ;  /* 0x0000000d525d7819 */ /* 0x000fe40000010e0b */
[----:B------:R-:W-:-:S02]  /*348f0*/  SHF.L.W.U32.HI R102, R11, 0x3, R82 ;  /* 0x000000030b667819 */ /* 0x000fc40000010e52 */
[----:B------:R-:W-:Y:S02]  /*34900*/  SHF.R.U64 R116, R11, 0x7, R82 ;  /* 0x000000070b747819 */ /* 0x000fe40000001252 */
[----:B------:R-:W-:Y:S02]  /*34910*/  LOP3.LUT R93, R115, R93, R102, 0x96, !PT ;  /* 0x0000005d735d7212 */ /* 0x000fe400078e9666 */
[C-C-:B------:R-:W-:Y:S02]  /*34920*/  SHF.L.W.U32.HI R102, R11.reuse, 0x1f, R82.reuse ;  /* 0x0000001f0b667819 */ /* 0x140fe40000010e52 */
[----:B------:R-:W-:Y:S02]  /*34930*/  SHF.L.W.U32.HI R115, R11, 0x18, R82 ;  /* 0x000000180b737819 */ /* 0x000fe40000010e52 */
[----:B------:R-:W-:Y:S02]  /*34940*/  IADD3 R120, P0, P1, R4, R103, R77 ;  /* 0x0000006704787210 */ /* 0x000fe4000791e04d */
[----:B------:R-:W-:-:S02]  /*34950*/  LOP3.LUT R102, R116, R102, R115, 0x96, !PT ;  /* 0x0000006674667212 */ /* 0x000fc400078e9673 */
[C-C-:B------:R-:W-:Y:S02]  /*34960*/  SHF.L.W.U32.HI R77, R43.reuse, 0x12, R98.reuse ;  /* 0x000000122b4d7819 */ /* 0x140fe40000010e62 */
[----:B------:R-:W-:Y:S02]  /*34970*/  SHF.L.W.U32.HI R116, R43, 0xe, R98 ;  /* 0x0000000e2b747819 */ /* 0x000fe40000010e62 */
[----:B------:R-:W-:Y:S02]  /*34980*/  SHF.L.W.U32.HI R103, R98, 0x17, R43 ;  /* 0x0000001762677819 */ /* 0x000fe40000010e2b */
[----:B------:R-:W-:Y:S02]  /*34990*/  IADD3.X R109, PT, PT, R111, R109, R114, P0, P1 ;  /* 0x0000006d6f6d7210 */ /* 0x000fe400007e2472 */
[----:B------:R-:W-:Y:S02]  /*349a0*/  LOP3.LUT R116, R103, R77, R116, 0x96, !PT ;  /* 0x0000004d67747212 */ /* 0x000fe400078e9674 */
[----:B------:R-:W-:-:S02]  /*349b0*/  IADD3 R5, P0, PT, R120, R5, RZ ;  /* 0x0000000578057210 */ /* 0x000fc40007f1e0ff */
[----:B------:R-:W-:Y:S02]  /*349c0*/  LOP3.LUT R77, R73, R43, R94, 0xb8, !PT ;  /* 0x0000002b494d7212 */ /* 0x000fe400078eb85e */
[----:B------:R-:W-:Y:S01]  /*349d0*/  SHF.R.U32.HI R103, RZ, 0x7, R82 ;  /* 0x00000007ff677819 */ /* 0x000fe20000011652 */
[----:B------:R-:W-:Y:S01]  /*349e0*/  IMAD.X R36, R109, 0x1, R36, P0 ;  /* 0x000000016d247824 */ /* 0x000fe200000e0624 */
[----:B------:R-:W-:Y:S02]  /*349f0*/  IADD3.X R116, PT, PT, R116, R77, R44, P2, P3 ;  /* 0x0000004d74747210 */ /* 0x000fe400017e642c */
[C-C-:B------:R-:W-:Y:S02]  /*34a00*/  SHF.L.W.U32.HI R77, R82.reuse, 0x1f, R11.reuse ;  /* 0x0000001f524d7819 */ /* 0x140fe40000010e0b */
[----:B------:R-:W-:Y:S02]  /*34a10*/  SHF.L.W.U32.HI R44, R82, 0x18, R11 ;  /* 0x00000018522c7819 */ /* 0x000fe40000010e0b */
[----:B------:R-:W-:-:S02]  /*34a20*/  SHF.L.W.U32.HI R115, R36, 0xd, R5 ;  /* 0x0000000d24737819 */ /* 0x000fc40000010e05 */
[----:B------:R-:W-:Y:S02]  /*34a30*/  LOP3.LUT R77, R103, R77, R44, 0x96, !PT ;  /* 0x0000004d674d7212 */ /* 0x000fe400078e962c */
[--C-:B------:R-:W-:Y:S02]  /*34a40*/  SHF.L.W.U32.HI R44, R5, 0x3, R36.reuse ;  /* 0x00000003052c7819 */ /* 0x100fe40000010e24 */
        /* <DEDUP_REMOVED lines=11> */
[----:B------:R-:W-:Y:S02]  /*34b00*/  IADD3 R103, P0, P1, R87, R109, R38 ;  /* 0x0000006d57677210 */ /* 0x000fe4000791e026 */
[----:B------:R-:W-:Y:S02]  /*34b10*/  SHF.L.W.U32.HI R38, R36, 0x3, R5 ;  /* 0x0000000324267819 */ /* 0x000fe40000010e05 */
[----:B------:R-:W-:Y:S02]  /*34b20*/  SHF.R.U64 R44, R5, 0x6, R36 ;  /* 0x00000006052c7819 */ /* 0x000fe40000001224 */
[----:B------:R-:W-:Y:S02]  /*34b30*/  IADD3.X R114, PT, PT, R90, R114, R107, P0, P1 ;  /* 0x000000725a727210 */ /* 0x000fe400007e246b */
[----:B------:R-:W-:-:S02]  /*34b40*/  LOP3.LUT R117, R44, R117, R38, 0x96, !PT ;  /* 0x000000752c757212 */ /* 0x000fc400078e9626 */
[----:B------:R-:W-:Y:S02]  /*34b50*/  IADD3 R38, P0, PT, R103, R118, RZ ;  /* 0x0000007667267210 */ /* 0x000fe40007f1e0ff */
[C-C-:B------:R-:W-:Y:S02]  /*34b60*/  SHF.L.W.U32.HI R107, R6.reuse, 0x1f, R75.reuse ;  /* 0x0000001f066b7819 */ /* 0x140fe40000010e4b */
[C-C-:B------:R-:W-:Y:S02]  /*34b70*/  SHF.L.W.U32.HI R44, R6.reuse, 0x18, R75.reuse ;  /* 0x00000018062c7819 */ /* 0x140fe40000010e4b */
[----:B------:R-:W-:Y:S01]  /*34b80*/  SHF.R.U64 R103, R6, 0x7, R75 ;  /* 0x0000000706677819 */ /* 0x000fe2000000124b */
[----:B------:R-:W-:Y:S01]  /*34b90*/  IMAD.X R93, R114, 0x1, R93, P0 ;  /* 0x00000001725d7824 */ /* 0x000fe200000e065d */
[----:B------:R-:W-:Y:S02]  /*34ba0*/  SHF.L.W.U32.HI R118, R75, 0x1f, R6 ;  /* 0x0000001f4b767819 */ /* 0x000fe40000010e06 */
[----:B------:R-:W-:-:S02]  /*34bb0*/  LOP3.LUT R107, R103, R107, R44, 0x96, !PT ;  /* 0x0000006b676b7212 */ /* 0x000fc400078e962c */
[----:B------:R-:W-:Y:S02]  /*34bc0*/  SHF.L.W.U32.HI R103, R75, 0x18, R6 ;  /* 0x000000184b677819 */ /* 0x000fe40000010e06 */
[----:B------:R-:W-:Y:S02]  /*34bd0*/  SHF.R.U32.HI R44, RZ, 0x7, R75 ;  /* 0x00000007ff2c7819 */ /* 0x000fe4000001164b */
[----:B------:R-:W-:Y:S02]  /*34be0*/  SHF.L.W.U32.HI R114, R38, 0xd, R93 ;  /* 0x0000000d26727819 */ /* 0x000fe40000010e5d */
[----:B------:R-:W-:Y:S02]  /*34bf0*/  LOP3.LUT R118, R44, R118, R103, 0x96, !PT ;  /* 0x000000762c767212 */ /* 0x000fe400078e9667 */
[----:B------:R-:W-:Y:S02]  /*34c00*/  SHF.L.W.U32.HI R103, R93, 0x3, R38 ;  /* 0x000000035d677819 */ /* 0x000fe40000010e26 */
[----:B------:R-:W-:-:S02]  /*34c10*/  SHF.R.U64 R44, R38, 0x6, R93 ;  /* 0x00000006262c7819 */ /* 0x000fc4000000125d */
[----:B------:R-:W-:Y:S02]  /*34c20*/  SHF.L.W.U32.HI R109, R93, 0xd, R38 ;  /* 0x0000000d5d6d7819 */ /* 0x000fe40000010e26 */
[----:B------:R-:W-:Y:S02]  /*34c30*/  LOP3.LUT R114, R44, R114, R103, 0x96, !PT ;  /* 0x000000722c727212 */ /* 0x000fe400078e9667 */
[--C-:B------:R-:W-:Y:S02]  /*34c40*/  SHF.L.W.U32.HI R44, R38, 0x3, R93.reuse ;  /* 0x00000003262c7819 */ /* 0x100fe40000010e5d */
[----:B------:R-:W-:Y:S02]  /*34c50*/  SHF.R.U32.HI R103, RZ, 0x6, R93 ;  /* 0x00000006ff677819 */ /* 0x000fe4000001165d */
[----:B------:R-:W-:Y:S02]  /*34c60*/  SHF.L.W.U32.HI R119, R112, 0x19, R15 ;  /* 0x0000001970777819 */ /* 0x000fe40000010e0f */
[----:B------:R-:W-:-:S02]  /*34c70*/  LOP3.LUT R109, R103, R109, R44, 0x96, !PT ;  /* 0x0000006d676d7212 */ /* 0x000fc400078e962c */
[----:B------:R-:W-:Y:S02]  /*34c80*/  SHF.L.W.U32.HI R44, R15, 0x4, R112 ;  /* 0x000000040f2c7819 */ /* 0x000fe40000010e70 */
[----:B------:R-:W-:-:S04]  /*34c90*/  SHF.L.W.U32.HI R103, R112, 0x1e, R15 ;  /* 0x0000001e70677819 */ /* 0x000fc80000010e0f */
[----:B------:R-:W-:Y:S02]  /*34ca0*/  LOP3.LUT R121, R119, R44, R103, 0x96, !PT ;  /* 0x0000002c77797212 */ /* 0x000fe400078e9667 */
[----:B------:R-:W-:Y:S02]  /*34cb0*/  SHF.L.W.U32.HI R44, R112, 0x4, R15 ;  /* 0x00000004702c7819 */ /* 0x000fe40000010e0f */
[C-C-:B------:R-:W-:Y:S02]  /*34cc0*/  SHF.L.W.U32.HI R103, R15.reuse, 0x1e, R112.reuse ;  /* 0x0000001e0f677819 */ /* 0x140fe40000010e70 */
[----:B------:R-:W-:Y:S02]  /*34cd0*/  SHF.L.W.U32.HI R119, R15, 0x19, R112 ;  /* 0x000000190f777819 */ /* 0x000fe40000010e70 */
[----:B-1----:R-:W-:Y:S02]  /*34ce0*/  IADD3 R95, P0, P1, R48, UR4, R95 ;  /* 0x00000004305f7c10 */ /* 0x002fe4000f91e05f */
[----:B------:R-:W-:-:S02]  /*34cf0*/  LOP3.LUT R120, R119, R44, R103, 0x96, !PT ;  /* 0x0000002c77787212 */ /* 0x000fc400078e9667 */
[----:B------:R-:W-:Y:S02]  /*34d00*/  LOP3.LUT R44, R106, R39, R15, 0xe8, !PT ;  /* 0x000000276a2c7212 */ /* 0x000fe400078ee80f */
[----:B------:R-:W-:Y:S02]  /*34d10*/  IADD3.X R116, PT, PT, R45, UR5, R116, P0, P1 ;  /* 0x000000052d747c10 */ /* 0x000fe400087e2474 */
[C---:B------:R-:W-:Y:S02]  /*34d20*/  IADD3 R44, P3, P4, R95.reuse, R121, R44 ;  /* 0x000000795f2c7210 */ /* 0x040fe40007c7e02c */
[----:B------:R-:W-:Y:S02]  /*34d30*/  IADD3 R95, P2, PT, R95, R104, RZ ;  /* 0x000000685f5f7210 */ /* 0x000fe40007f5e0ff */
[----:B------:R-:W-:-:S03]  /*34d40*/  LOP3.LUT R103, R7, R40, R112, 0xe8, !PT ;  /* 0x0000002807677212 */ /* 0x000fc600078ee870 */
[C---:B------:R-:W-:Y:S01]  /*34d50*/  IMAD.X R104, R116.reuse, 0x1, R113, P2 ;  /* 0x0000000174687824 */ /* 0x040fe200010e0671 */
[----:B------:R-:W-:-:S04]  /*34d60*/  IADD3.X R103, PT, PT, R116, R120, R103, P3, P4 ;  /* 0x0000007874677210 */ /* 0x000fc80001fe8467 */
[C-C-:B------:R-:W-:Y:S02]  /*34d70*/  SHF.L.W.U32.HI R113, R95.reuse, 0x12, R104.reuse ;  /* 0x000000125f717819 */ /* 0x140fe40000010e68 */
[----:B------:R-:W-:Y:S02]  /*34d80*/  SHF.L.W.U32.HI R116, R95, 0xe, R104 ;  /* 0x0000000e5f747819 */ /* 0x000fe40000010e68 */
[----:B------:R-:W-:-:S04]  /*34d90*/  SHF.L.W.U32.HI R119, R104, 0x17, R95 ;  /* 0x0000001768777819 */ /* 0x000fc80000010e5f */
[----:B------:R-:W-:Y:S02]  /*34da0*/  LOP3.LUT R116, R119, R113, R116, 0x96, !PT ;  /* 0x0000007177747212 */ /* 0x000fe400078e9674 */
[----:B------:R-:W-:Y:S02]  /*34db0*/  LOP3.LUT R113, R99, R95, R98, 0xb8, !PT ;  /* 0x0000005f63717212 */ /* 0x000fe400078eb862 */
[----:B------:R-:W-:Y:S02]  /*34dc0*/  SHF.L.W.U32.HI R119, R95, 0x17, R104 ;  /* 0x000000175f777819 */ /* 0x000fe40000010e68 */
[----:B------:R-:W-:Y:S02]  /*34dd0*/  IADD3 R116, P0, P1, R116, R113, R78 ;  /* 0x0000007174747210 */ /* 0x000fe4000791e04e */
[C-C-:B------:R-:W-:Y:S02]  /*34de0*/  SHF.L.W.U32.HI R78, R104.reuse, 0x12, R95.reuse ;  /* 0x00000012684e7819 */ /* 0x140fe40000010e5f */
[----:B------:R-:W-:-:S04]  /*34df0*/  SHF.L.W.U32.HI R113, R104, 0xe, R95 ;  /* 0x0000000e68717819 */ /* 0x000fc80000010e5f */
[----:B------:R-:W-:Y:S02]  /*34e00*/  LOP3.LUT R113, R119, R78, R113, 0x96, !PT ;  /* 0x0000004e77717212 */ /* 0x000fe400078e9671 */
[----:B------:R-:W-:Y:S02]  /*34e10*/  LOP3.LUT R78, R94, R104, R43, 0xb8, !PT ;  /* 0x000000685e4e7212 */ /* 0x000fe400078eb82b */
[--C-:B------:R-:W-:Y:S02]  /*34e20*/  SHF.R.U64 R119, R5, 0x7, R36.reuse ;  /* 0x0000000705777819 */ /* 0x100fe40000001224 */
[----:B------:R-:W-:Y:S02]  /*34e30*/  IADD3.X R113, PT, PT, R113, R78, R73, P0, P1 ;  /* 0x0000004e71717210 */ /* 0x000fe400007e2449 */
[C-C-:B------:R-:W-:Y:S02]  /*34e40*/  SHF.L.W.U32.HI R78, R5.reuse, 0x1f, R36.reuse ;  /* 0x0000001f054e7819 */ /* 0x140fe40000010e24 */
[----:B------:R-:W-:-:S02]  /*34e50*/  SHF.L.W.U32.HI R73, R5, 0x18, R36 ;  /* 0x0000001805497819 */ /* 0x000fc40000010e24 */
[C---:B------:R-:W-:Y:S02]  /*34e60*/  SHF.L.W.U32.HI R120, R36.reuse, 0x18, R5 ;  /* 0x0000001824787819 */ /* 0x040fe40000010e05 */
[----:B------:R-:W-:Y:S02]  /*34e70*/  LOP3.LUT R78, R119, R78, R73, 0x96, !PT ;  /* 0x0000004e774e7212 */ /* 0x000fe400078e9649 */
[----:B------:R-:W-:Y:S02]  /*34e80*/  SHF.L.W.U32.HI R73, R36, 0x1f, R5 ;  /* 0x0000001f24497819 */ /* 0x000fe40000010e05 */
[----:B------:R-:W-:Y:S02]  /*34e90*/  SHF.R.U32.HI R119, RZ, 0x7, R36 ;  /* 0x00000007ff777819 */ /* 0x000fe40000011624 */
[----:B------:R-:W-:Y:S02]  /*34ea0*/  SHF.L.W.U32.HI R121, R103, 0x19, R44 ;  /* 0x0000001967797819 */ /* 0x000fe40000010e2c */
[----:B------:R-:W-:-:S02]  /*34eb0*/  LOP3.LUT R73, R119, R73, R120, 0x96, !PT ;  /* 0x0000004977497212 */ /* 0x000fc400078e9678 */
[----:B------:R-:W-:Y:S02]  /*34ec0*/  SHF.L.W.U32.HI R119, R44, 0x4, R103 ;  /* 0x000000042c777819 */ /* 0x000fe40000010e67 */
[----:B------:R-:W-:-:S04]  /*34ed0*/  SHF.L.W.U32.HI R120, R103, 0x1e, R44 ;  /* 0x0000001e67787819 */ /* 0x000fc80000010e2c */
[----:B------:R-:W-:Y:S02]  /*34ee0*/  LOP3.LUT R119, R121, R119, R120, 0x96, !PT ;  /* 0x0000007779777212 */ /* 0x000fe400078e9678 */
[----:B------:R-:W-:Y:S02]  /*34ef0*/  IADD3 R120, P0, P1, R89, R107, R12 ;  /* 0x0000006b59787210 */ /* 0x000fe4000791e00c */
[----:B------:R-:W-:Y:S02]  /*34f00*/  SHF.L.W.U32.HI R121, R103, 0x4, R44 ;  /* 0x0000000467797819 */ /* 0x000fe40000010e2c */
[C-C-:B------:R-:W-:Y:S02]  /*34f10*/  SHF.L.W.U32.HI R12, R44.reuse, 0x1e, R103.reuse ;  /* 0x0000001e2c0c7819 */ /* 0x140fe40000010e67 */
[----:B------:R-:W-:Y:S02]  /*34f20*/  SHF.L.W.U32.HI R107, R44, 0x19, R103 ;  /* 0x000000192c6b7819 */ /* 0x000fe40000010e67 */
[----:B------:R-:W-:-:S02]  /*34f30*/  IADD3 R116, P2, P3, R47, UR6, R116 ;  /* 0x000000062f747c10 */ /* 0x000fc4000fb5e074 */
[----:B------:R-:W-:Y:S02]  /*34f40*/  LOP3.LUT R121, R107, R121, R12, 0x96, !PT ;  /* 0x000000796b797212 */ /* 0x000fe400078e960c */
[----:B------:R-:W-:Y:S02]  /*34f50*/  LOP3.LUT R12, R15, R106, R44, 0xe8, !PT ;  /* 0x0000006a0f0c7212 */ /* 0x000fe400078ee82c */
[----:B------:R-:W-:Y:S01]  /*34f60*/  IADD3.X R113, PT, PT, R46, UR7, R113, P2, P3 ;  /* 0x000000072e717c10 */ /* 0x000fe200097e6471 */
[----:B------:R-:W1:Y:S01]  /*34f70*/  LDCU.128 UR4, c[0x3][0x5050] ;  /* 0x00ca0a00ff0477ac */ /* 0x000e620008000c00 */
[C---:B------:R-:W-:Y:S02]  /*34f80*/  IADD3 R107, P5, P6, R116.reuse, R119, R12 ;  /* 0x00000077746b7210 */ /* 0x040fe40007ebe00c */
[----:B------:R-:W-:-:S05]  /*34f90*/  IADD3 R12, P4, PT, R116, R39, RZ ;  /* 0x00000027740c7210 */ /* 0x000fca0007f9e0ff */
[----:B------:R-:W-:Y:S01]  /*34fa0*/  IMAD.X R39, R113, 0x1, R40, P4 ;  /* 0x0000000171277824 */ /* 0x000fe200020e0628 */
[----:B------:R-:W-:-:S04]  /*34fb0*/  LOP3.LUT R40, R112, R7, R103, 0xe8, !PT ;  /* 0x0000000770287212 */ /* 0x000fc800078ee867 */
[----:B------:R-:W-:Y:S02]  /*34fc0*/  IADD3.X R40, PT, PT, R113, R121, R40, P5, P6 ;  /* 0x0000007971287210 */ /* 0x000fe40002fec428 */
[C-C-:B------:R-:W-:Y:S02]  /*34fd0*/  SHF.L.W.U32.HI R113, R12.reuse, 0x12, R39.reuse ;  /* 0x000000120c717819 */ /* 0x140fe40000010e27 */
[----:B------:R-:W-:Y:S02]  /*34fe0*/  SHF.L.W.U32.HI R116, R12, 0xe, R39 ;  /* 0x0000000e0c747819 */ /* 0x000fe40000010e27 */
[----:B------:R-:W-:-:S04]  /*34ff0*/  SHF.L.W.U32.HI R119, R39, 0x17, R12 ;  /* 0x0000001727777819 */ /* 0x000fc80000010e0c */
[----:B------:R-:W-:Y:S02]  /*35000*/  LOP3.LUT R121, R119, R113, R116, 0x96, !PT ;  /* 0x0000007177797212 */ /* 0x000fe400078e9674 */
[C-C-:B------:R-:W-:Y:S02]  /*35010*/  SHF.L.W.U32.HI R113, R39.reuse, 0x12, R12.reuse ;  /* 0x0000001227717819 */ /* 0x140fe40000010e0c */
[----:B------:R-:W-:Y:S02]  /*35020*/  SHF.L.W.U32.HI R116, R39, 0xe, R12 ;  /* 0x0000000e27747819 */ /* 0x000fe40000010e0c */
[----:B------:R-:W-:-:S04]  /*35030*/  SHF.L.W.U32.HI R119, R12, 0x17, R39 ;  /* 0x000000170c777819 */ /* 0x000fc80000010e27 */
[----:B------:R-:W-:Y:S02]  /*35040*/  LOP3.LUT R113, R119, R113, R116, 0x96, !PT ;  /* 0x0000007177717212 */ /* 0x000fe400078e9674 */
[----:B------:R-:W-:Y:S02]  /*35050*/  LOP3.LUT R116, R98, R12, R95, 0xb8, !PT ;  /* 0x0000000c62747212 */ /* 0x000fe400078eb85f */
[----:B------:R-:W-:Y:S02]  /*35060*/  LOP3.LUT R119, R43, R39, R104, 0xb8, !PT ;  /* 0x000000272b777212 */ /* 0x000fe400078eb868 */
[----:B------:R-:W-:Y:S02]  /*35070*/  IADD3 R116, P2, P3, R121, R116, R99 ;  /* 0x0000007479747210 */ /* 0x000fe40007b5e063 */
[----:B------:R-:W-:Y:S02]  /*35080*/  IADD3.X R118, PT, PT, R88, R118, R37, P0, P1 ;  /* 0x0000007658767210 */ /* 0x000fe400007e2425 */
[----:B------:R-:W-:-:S02]  /*35090*/  IADD3.X R119, PT, PT, R113, R119, R94, P2, P3 ;  /* 0x0000007771777210 */ /* 0x000fc400017e645e */
[----:B------:R-:W-:Y:S02]  /*350a0*/  IADD3 R37, P0, PT, R120, R117, RZ ;  /* 0x0000007578257210 */ /* 0x000fe40007f1e0ff */
[C-C-:B------:R-:W-:Y:S02]  /*350b0*/  SHF.L.W.U32.HI R94, R38.reuse, 0x1f, R93.reuse ;  /* 0x0000001f265e7819 */ /* 0x140fe40000010e5d */
[C-C-:B------:R-:W-:Y:S02]  /*350c0*/  SHF.L.W.U32.HI R99, R38.reuse, 0x18, R93.reuse ;  /* 0x0000001826637819 */ /* 0x140fe40000010e5d */
[----:B------:R-:W-:Y:S02]  /*350d0*/  SHF.R.U64 R113, R38, 0x7, R93 ;  /* 0x0000000726717819 */ /* 0x000fe4000000125d */
[----:B------:R-:W-:Y:S01]  /*350e0*/  IADD3 R117, P1, P2, R97, R84, R6 ;  /* 0x0000005461757210 */ /* 0x000fe20007a3e006 */
[----:B------:R-:W-:Y:S01]  /*350f0*/  IMAD.X R6, R118, 0x1, R115, P0 ;  /* 0x0000000176067824 */ /* 0x000fe200000e0673 */
[----:B------:R-:W-:-:S02]  /*35100*/  LOP3.LUT R94, R113, R94, R99, 0x96, !PT ;  /* 0x0000005e715e7212 */ /* 0x000fc400078e9663 */
[C-C-:B------:R-:W-:Y:S02]  /*35110*/  SHF.L.W.U32.HI R99, R93.reuse, 0x1f, R38.reuse ;  /* 0x0000001f5d637819 */ /* 0x140fe40000010e26 */
[----:B------:R-:W-:Y:S02]  /*35120*/  SHF.L.W.U32.HI R84, R93, 0x18, R38 ;  /* 0x000000185d547819 */ /* 0x000fe40000010e26 */
[----:B------:R-:W-:Y:S02]  /*35130*/  SHF.R.U32.HI R113, RZ, 0x7, R93 ;  /* 0x00000007ff717819 */ /* 0x000fe4000001165d */
[----:B------:R-:W-:Y:S02]  /*35140*/  IADD3.X R118, PT, PT, R42, R85, R75, P1, P2 ;  /* 0x000000552a767210 */ /* 0x000fe40000fe444b */
[----:B------:R-:W-:Y:S02]  /*35150*/  LOP3.LUT R99, R113, R99, R84, 0x96, !PT ;  /* 0x0000006371637212 */ /* 0x000fe400078e9654 */
        /* <DEDUP_REMOVED lines=8> */
[----:B------:R-:W-:Y:S02]  /*351e0*/  SHF.R.U32.HI R75, RZ, 0x6, R6 ;  /* 0x00000006ff4b7819 */ /* 0x000fe40000011606 */
[C-C-:B------:R-:W-:Y:S02]  /*351f0*/  SHF.L.W.U32.HI R109, R114.reuse, 0xd, R85.reuse ;  /* 0x0000000d726d7819 */ /* 0x140fe40000010e55 */
[----:B------:R-:W-:Y:S02]  /*35200*/  LOP3.LUT R113, R75, R113, R84, 0x96, !PT ;  /* 0x000000714b717212 */ /* 0x000fe400078e9654 */
[----:B------:R-:W-:Y:S02]  /*35210*/  SHF.L.W.U32.HI R84, R85, 0x3, R114 ;  /* 0x0000000355547819 */ /* 0x000fe40000010e72 */
[--C-:B------:R-:W-:Y:S02]  /*35220*/  SHF.R.U64 R75, R114, 0x6, R85.reuse ;  /* 0x00000006724b7819 */ /* 0x100fe40000001255 */
[----:B------:R-:W-:-:S02]  /*35230*/  SHF.R.U32.HI R117, RZ, 0x6, R85 ;  /* 0x00000006ff757819 */ /* 0x000fc40000011655 */
[----:B------:R-:W-:Y:S02]  /*35240*/  LOP3.LUT R109, R75, R109, R84, 0x96, !PT ;  /* 0x0000006d4b6d7212 */ /* 0x000fe400078e9654 */
[----:B------:R-:W-:Y:S02]  /*35250*/  SHF.L.W.U32.HI R75, R85, 0xd, R114 ;  /* 0x0000000d554b7819 */ /* 0x000fe40000010e72 */
[----:B------:R-:W-:Y:S02]  /*35260*/  SHF.L.W.U32.HI R84, R114, 0x3, R85 ;  /* 0x0000000372547819 */ /* 0x000fe40000010e55 */
[----:B------:R-:W-:Y:S02]  /*35270*/  SHF.L.W.U32.HI R118, R40, 0x19, R107 ;  /* 0x0000001928767819 */ /* 0x000fe40000010e6b */
[----:B------:R-:W-:Y:S02]  /*35280*/  LOP3.LUT R75, R117, R75, R84, 0x96, !PT ;  /* 0x0000004b754b7212 */ /* 0x000fe400078e9654 */
[----:B------:R-:W-:-:S02]  /*35290*/  SHF.L.W.U32.HI R84, R107, 0x4, R40 ;  /* 0x000000046b547819 */ /* 0x000fc40000010e28 */
[----:B------:R-:W-:-:S04]  /*352a0*/  SHF.L.W.U32.HI R117, R40, 0x1e, R107 ;  /* 0x0000001e28757819 */ /* 0x000fc80000010e6b */
[----:B------:R-:W-:Y:S02]  /*352b0*/  LOP3.LUT R121, R118, R84, R117, 0x96, !PT ;  /* 0x0000005476797212 */ /* 0x000fe400078e9675 */
[----:B------:R-:W-:Y:S02]  /*352c0*/  SHF.L.W.U32.HI R84, R40, 0x4, R107 ;  /* 0x0000000428547819 */ /* 0x000fe40000010e6b */
[C-C-:B------:R-:W-:Y:S02]  /*352d0*/  SHF.L.W.U32.HI R117, R107.reuse, 0x1e, R40.reuse ;  /* 0x0000001e6b757819 */ /* 0x140fe40000010e28 */
[----:B------:R-:W-:-:S04]  /*352e0*/  SHF.L.W.U32.HI R118, R107, 0x19, R40 ;  /* 0x000000196b767819 */ /* 0x000fc80000010e28 */
[----:B------:R-:W-:Y:S02]  /*352f0*/  LOP3.LUT R118, R118, R84, R117, 0x96, !PT ;  /* 0x0000005476767212 */ /* 0x000fe400078e9675 */
[----:B-1----:R-:W-:Y:S02]  /*35300*/  IADD3 R117, P0, P1, R17, UR4, R116 ;  /* 0x0000000411757c10 */ /* 0x002fe4000f91e074 */
[----:B------:R-:W-:Y:S02]  /*35310*/  LOP3.LUT R84, R44, R15, R107, 0xe8, !PT ;  /* 0x0000000f2c547212 */ /* 0x000fe400078ee86b */
[----:B------:R-:W-:Y:S02]  /*35320*/  IADD3.X R116, PT, PT, R110, UR5, R119, P0, P1 ;  /* 0x000000056e747c10 */ /* 0x000fe400087e2477 */
        /* <DEDUP_REMOVED lines=20> */
[--C-:B------:R-:W-:Y:S02]  /*35470*/  SHF.L.W.U32.HI R121, R6, 0x18, R37.reuse ;  /* 0x0000001806797819 */ /* 0x100fe40000010e25 */
[----:B------:R-:W-:Y:S02]  /*35480*/  LOP3.LUT R43, R118, R43, R98, 0x96, !PT ;  /* 0x0000002b762b7212 */ /* 0x000fe400078e9662 */
[----:B------:R-:W-:Y:S02]  /*35490*/  SHF.L.W.U32.HI R98, R6, 0x1f, R37 ;  /* 0x0000001f06627819 */ /* 0x000fe40000010e25 */
[----:B------:R-:W-:Y:S02]  /*354a0*/  SHF.R.U32.HI R118, RZ, 0x7, R6 ;  /* 0x00000007ff767819 */ /* 0x000fe40000011606 */
[----:B------:R-:W-:Y:S02]  /*354b0*/  SHF.L.W.U32.HI R120, R84, 0x4, R7 ;  /* 0x0000000454787819 */ /* 0x000fe40000010e07 */
[----:B------:R-:W-:-:S02]  /*354c0*/  LOP3.LUT R98, R118, R98, R121, 0x96, !PT ;  /* 0x0000006276627212 */ /* 0x000fc400078e9679 */
[C-C-:B------:R-:W-:Y:S02]  /*354d0*/  SHF.L.W.U32.HI R121, R7.reuse, 0x1e, R84.reuse ;  /* 0x0000001e07797819 */ /* 0x140fe40000010e54 */
        /* <DEDUP_REMOVED lines=8> */
[----:B------:R-:W-:Y:S02]  /*35560*/  IADD3 R48, P4, PT, R116, R15, RZ ;  /* 0x0000000f74307210 */ /* 0x000fe40007f9e0ff */
[----:B------:R-:W-:Y:S01]  /*35570*/  IADD3.X R119, PT, PT, R108, UR7, R119, P2, P3 ;  /* 0x000000076c777c10 */ /* 0x000fe200097e6477 */
[----:B------:R-:W1:Y:S01]  /*35580*/  LDCU.128 UR4, c[0x3][0x5060] ;  /* 0x00ca0c00ff0477ac */ /* 0x000e620008000c00 */
[----:B------:R-:W-:-:S03]  /*35590*/  LOP3.LUT R83, R107, R44, R84, 0xe8, !PT ;  /* 0x0000002c6b537212 */ /* 0x000fc600078ee854 */
[C---:B------:R-:W-:Y:S01]  /*355a0*/  IMAD.X R15, R119.reuse, 0x1, R112, P4 ;  /* 0x00000001770f7824 */ /* 0x040fe200020e0670 */
[----:B------:R-:W-:Y:S02]  /*355b0*/  IADD3 R83, P5, P6, R116, R120, R83 ;  /* 0x0000007874537210 */ /* 0x000fe40007ebe053 */
[----:B------:R-:W-:Y:S02]  /*355c0*/  LOP3.LUT R112, R40, R103, R7, 0xe8, !PT ;  /* 0x0000006728707212 */ /* 0x000fe400078ee807 */
[C-C-:B------:R-:W-:Y:S02]  /*355d0*/  SHF.L.W.U32.HI R116, R48.reuse, 0x12, R15.reuse ;  /* 0x0000001230747819 */ /* 0x140fe40000010e0f */
[----:B------:R-:W-:Y:S02]  /*355e0*/  IADD3.X R112, PT, PT, R119, R121, R112, P5, P6 ;  /* 0x0000007977707210 */ /* 0x000fe40002fec470 */
[----:B------:R-:W-:Y:S02]  /*355f0*/  SHF.L.W.U32.HI R119, R48, 0xe, R15 ;  /* 0x0000000e30777819 */ /* 0x000fe40000010e0f */
[----:B------:R-:W-:-:S04]  /*35600*/  SHF.L.W.U32.HI R120, R15, 0x17, R48 ;  /* 0x000000170f787819 */ /* 0x000fc80000010e30 */
[----:B------:R-:W-:Y:S02]  /*35610*/  LOP3.LUT R121, R120, R116, R119, 0x96, !PT ;  /* 0x0000007478797212 */ /* 0x000fe400078e9677 */
[C-C-:B------:R-:W-:Y:S02]  /*35620*/  SHF.L.W.U32.HI R116, R15.reuse, 0x12, R48.reuse ;  /* 0x000000120f747819 */ /* 0x140fe40000010e30 */
[----:B------:R-:W-:Y:S02]  /*35630*/  SHF.L.W.U32.HI R119, R15, 0xe, R48 ;  /* 0x0000000e0f777819 */ /* 0x000fe40000010e30 */
[----:B------:R-:W-:-:S04]  /*35640*/  SHF.L.W.U32.HI R120, R48, 0x17, R15 ;  /* 0x0000001730787819 */ /* 0x000fc80000010e0f */
[----:B------:R-:W-:Y:S02]  /*35650*/  LOP3.LUT R119, R120, R116, R119, 0x96, !PT ;  /* 0x0000007478777212 */ /* 0x000fe400078e9677 */
[----:B------:R-:W-:-:S04]  /*35660*/  LOP3.LUT R116, R12, R48, R117, 0xb8, !PT ;  /* 0x000000300c747212 */ /* 0x000fc800078eb875 */
[----:B------:R-:W-:Y:S02]  /*35670*/  IADD3 R116, P2, P3, R121, R116, R95 ;  /* 0x0000007479747210 */ /* 0x000fe40007b5e05f */
[----:B------:R-:W-:Y:S02]  /*35680*/  LOP3.LUT R95, R39, R15, R106, 0xb8, !PT ;  /* 0x0000000f275f7212 */ /* 0x000fe400078eb86a */
[----:B------:R-:W-:Y:S02]  /*35690*/  IADD3.X R120, PT, PT, R101, R86, R45, P0, P1 ;  /* 0x0000005665787210 */ /* 0x000fe400007e242d */
[----:B------:R-:W-:Y:S02]  /*356a0*/  IADD3.X R95, PT, PT, R119, R95, R104, P2, P3 ;  /* 0x0000005f775f7210 */ /* 0x000fe400017e6468 */
[C-C-:B------:R-:W-:Y:S02]  /*356b0*/  SHF.L.W.U32.HI R86, R114.reuse, 0x1f, R85.reuse ;  /* 0x0000001f72567819 */ /* 0x140fe40000010e55 */
[----:B------:R-:W-:-:S02]  /*356c0*/  SHF.L.W.U32.HI R45, R114, 0x18, R85 ;  /* 0x00000018722d7819 */ /* 0x000fc40000010e55 */
[----:B------:R-:W-:Y:S02]  /*356d0*/  SHF.R.U64 R104, R114, 0x7, R85 ;  /* 0x0000000772687819 */ /* 0x000fe40000001255 */
[----:B------:R-:W-:Y:S02]  /*356e0*/  IADD3 R115, P0, PT, R118, R115, RZ ;  /* 0x0000007376737210 */ /* 0x000fe40007f1e0ff */
[----:B------:R-:W-:Y:S02]  /*356f0*/  LOP3.LUT R86, R104, R86, R45, 0x96, !PT ;  /* 0x0000005668567212 */ /* 0x000fe400078e962d */
[----:B------:R-:W-:Y:S01]  /*35700*/  IADD3 R118, P1, P2, R49, R76, R47 ;  /* 0x0000004c31767210 */ /* 0x000fe20007a3e02f */
[----:B------:R-:W-:Y:S01]  /*35710*/  IMAD.X R76, R120, 0x1, R113, P0 ;  /* 0x00000001784c7824 */ /* 0x000fe200000e0671 */
[C-C-:B------:R-:W-:Y:S02]  /*35720*/  SHF.L.W.U32.HI R45, R85.reuse, 0x1f, R114.reuse ;  /* 0x0000001f552d7819 */ /* 0x140fe40000010e72 */
[----:B------:R-:W-:-:S02]  /*35730*/  SHF.L.W.U32.HI R104, R85, 0x18, R114 ;  /* 0x0000001855687819 */ /* 0x000fc40000010e72 */
[----:B------:R-:W-:Y:S02]  /*35740*/  SHF.R.U32.HI R47, RZ, 0x7, R85 ;  /* 0x00000007ff2f7819 */ /* 0x000fe40000011655 */
[----:B------:R-:W-:Y:S02]  /*35750*/  IADD3 R109, P0, PT, R118, R109, RZ ;  /* 0x0000006d766d7210 */ /* 0x000fe40007f1e0ff */
[----:B------:R-:W-:Y:S02]  /*35760*/  LOP3.LUT R45, R47, R45, R104, 0x96, !PT ;  /* 0x0000002d2f2d7212 */ /* 0x000fe400078e9668 */
[----:B------:R-:W-:Y:S02]  /*35770*/  IADD3.X R104, PT, PT, R74, R79, R46, P1, P2 ;  /* 0x0000004f4a687210 */ /* 0x000fe40000fe442e */
[----:B------:R-:W-:Y:S02]  /*35780*/  SHF.L.W.U32.HI R46, R115, 0xd, R76 ;  /* 0x0000000d732e7819 */ /* 0x000fe40000010e4c */
[----:B------:R-:W-:-:S02]  /*35790*/  SHF.L.W.U32.HI R47, R76, 0x3, R115 ;  /* 0x000000034c2f7819 */ /* 0x000fc40000010e73 */
[C-C-:B------:R-:W-:Y:S01]  /*357a0*/  SHF.R.U64 R79, R115.reuse, 0x6, R76.reuse ;  /* 0x00000006734f7819 */ /* 0x140fe2000000124c */
[----:B------:R-:W-:Y:S01]  /*357b0*/  IMAD.X R104, R104, 0x1, R75, P0 ;  /* 0x0000000168687824 */ /* 0x000fe200000e064b */
[--C-:B------:R-:W-:Y:S02]  /*357c0*/  SHF.L.W.U32.HI R118, R115, 0x3, R76.reuse ;  /* 0x0000000373767819 */ /* 0x100fe40000010e4c */
[----:B------:R-:W-:Y:S02]  /*357d0*/  LOP3.LUT R46, R79, R46, R47, 0x96, !PT ;  /* 0x0000002e4f2e7212 */ /* 0x000fe400078e962f */
[----:B------:R-:W-:Y:S02]  /*357e0*/  SHF.L.W.U32.HI R79, R76, 0xd, R115 ;  /* 0x0000000d4c4f7819 */ /* 0x000fe40000010e73 */
[----:B------:R-:W-:Y:S02]  /*357f0*/  SHF.R.U32.HI R47, RZ, 0x6, R76 ;  /* 0x00000006ff2f7819 */ /* 0x000fe4000001164c */
[----:B------:R-:W-:-:S02]  /*35800*/  SHF.R.U64 R75, R109, 0x6, R104 ;  /* 0x000000066d4b7819 */ /* 0x000fc40000001268 */
[----:B------:R-:W-:Y:S02]  /*35810*/  LOP3.LUT R79, R47, R79, R118, 0x96, !PT ;  /* 0x0000004f2f4f7212 */ /* 0x000fe400078e9676 */
[--C-:B------:R-:W-:Y:S02]  /*35820*/  SHF.L.W.U32.HI R47, R109, 0xd, R104.reuse ;  /* 0x0000000d6d2f7819 */ /* 0x100fe40000010e68 */
[C-C-:B------:R-:W-:Y:S02]  /*35830*/  SHF.L.W.U32.HI R118, R104.reuse, 0x3, R109.reuse ;  /* 0x0000000368767819 */ /* 0x140fe40000010e6d */
[----:B------:R-:W-:Y:S02]  /*35840*/  SHF.R.U32.HI R113, RZ, 0x6, R104 ;  /* 0x00000006ff717819 */ /* 0x000fe40000011668 */
[----:B------:R-:W-:Y:S02]  /*35850*/  LOP3.LUT R47, R75, R47, R118, 0x96, !PT ;  /* 0x0000002f4b2f7212 */ /* 0x000fe400078e9676 */
[----:B------:R-:W-:-:S02]  /*35860*/  SHF.L.W.U32.HI R75, R104, 0xd, R109 ;  /* 0x0000000d684b7819 */ /* 0x000fc40000010e6d */
[----:B------:R-:W-:Y:S02]  /*35870*/  SHF.L.W.U32.HI R118, R109, 0x3, R104 ;  /* 0x000000036d767819 */ /* 0x000fe40000010e68 */
[C-C-:B------:R-:W-:Y:S02]  /*35880*/  SHF.L.W.U32.HI R119, R112.reuse, 0x19, R83.reuse ;  /* 0x0000001970777819 */ /* 0x140fe40000010e53 */
[----:B------:R-:W-:Y:S02]  /*35890*/  LOP3.LUT R75, R113, R75, R118, 0x96, !PT ;  /* 0x0000004b714b7212 */ /* 0x000fe400078e9676 */
[----:B------:R-:W-:Y:S02]  /*358a0*/  SHF.L.W.U32.HI R113, R83, 0x4, R112 ;  /* 0x0000000453717819 */ /* 0x000fe40000010e70 */
        /* <DEDUP_REMOVED lines=10> */
[----:B------:R-:W-:-:S02]  /*35950*/  IADD3 R113, P2, PT, R113, R44, RZ ;  /* 0x0000002c71717210 */ /* 0x000fc40007f5e0ff */
        /* <DEDUP_REMOVED lines=8> */
[--C-:B------:R-:W-:Y:S02]  /*359e0*/  SHF.L.W.U32.HI R119, R44, 0xe, R113.reuse ;  /* 0x0000000e2c777819 */ /* 0x100fe40000010e71 */
[----:B------:R-:W-:Y:S02]  /*359f0*/  IADD3 R103, P0, P1, R118, R103, R12 ;  /* 0x0000006776677210 */ /* 0x000fe4000791e00c */
[----:B------:R-:W-:Y:S02]  /*35a00*/  SHF.L.W.U32.HI R12, R44, 0x12, R113 ;  /* 0x000000122c0c7819 */ /* 0x000fe40000010e71 */
[----:B------:R-:W-:-:S04]  /*35a10*/  SHF.L.W.U32.HI R118, R113, 0x17, R44 ;  /* 0x0000001771767819 */ /* 0x000fc80000010e2c */
[----:B------:R-:W-:Y:S02]  /*35a20*/  LOP3.LUT R12, R118, R12, R119, 0x96, !PT ;  /* 0x0000000c760c7212 */ /* 0x000fe400078e9677 */
[----:B------:R-:W-:Y:S02]  /*35a30*/  LOP3.LUT R118, R106, R44, R15, 0xb8, !PT ;  /* 0x0000002c6a767212 */ /* 0x000fe400078eb80f */
[C-C-:B------:R-:W-:Y:S02]  /*35a40*/  SHF.R.U64 R119, R115.reuse, 0x7, R76.reuse ;  /* 0x0000000773777819 */ /* 0x140fe4000000124c */
[----:B------:R-:W-:Y:S02]  /*35a50*/  IADD3.X R118, PT, PT, R12, R118, R39, P0, P1 ;  /* 0x000000760c767210 */ /* 0x000fe400007e2427 */
[C-C-:B------:R-:W-:Y:S02]  /*35a60*/  SHF.L.W.U32.HI R39, R115.reuse, 0x1f, R76.reuse ;  /* 0x0000001f73277819 */ /* 0x140fe40000010e4c */
[----:B------:R-:W-:-:S02]  /*35a70*/  SHF.L.W.U32.HI R12, R115, 0x18, R76 ;  /* 0x00000018730c7819 */ /* 0x000fc40000010e4c */
[----:B------:R-:W-:Y:S02]  /*35a80*/  SHF.R.U32.HI R120, RZ, 0x7, R76 ;  /* 0x00000007ff787819 */ /* 0x000fe4000001164c */
[----:B------:R-:W-:Y:S02]  /*35a90*/  LOP3.LUT R39, R119, R39, R12, 0x96, !PT ;  /* 0x0000002777277212 */ /* 0x000fe400078e960c */
[C-C-:B------:R-:W-:Y:S02]  /*35aa0*/  SHF.L.W.U32.HI R12, R76.reuse, 0x1f, R115.reuse ;  /* 0x0000001f4c0c7819 */ /* 0x140fe40000010e73 */
[----:B------:R-:W-:Y:S02]  /*35ab0*/  SHF.L.W.U32.HI R119, R76, 0x18, R115 ;  /* 0x000000184c777819 */ /* 0x000fe40000010e73 */
        /* <DEDUP_REMOVED lines=8> */
[----:B------:R-:W-:-:S04]  /*35b40*/  SHF.L.W.U32.HI R17, R116, 0x19, R95 ;  /* 0x0000001974117819 */ /* 0x000fc80000010e5f */
[----:B------:R-:W-:Y:S02]  /*35b50*/  LOP3.LUT R121, R17, R121, R50, 0x96, !PT ;  /* 0x0000007911797212 */ /* 0x000fe400078e9632 */
[----:B------:R-:W-:Y:S02]  /*35b60*/  IADD3 R50, P2, P3, R4, UR6, R103 ;  /* 0x0000000604327c10 */ /* 0x000fe4000fb5e067 */
[----:B------:R-:W-:-:S04]  /*35b70*/  LOP3.LUT R17, R83, R84, R116, 0xe8, !PT ;  /* 0x0000005453117212 */ /* 0x000fc800078ee874 */
[C---:B------:R-:W-:Y:S02]  /*35b80*/  IADD3 R17, P5, P6, R50.reuse, R120, R17 ;  /* 0x0000007832117210 */ /* 0x040fe40007ebe011 */
[----:B------:R-:W-:Y:S02]  /*35b90*/  IADD3 R50, P4, PT, R50, R107, RZ ;  /* 0x0000006b32327210 */ /* 0x000fe40007f9e0ff */
[----:B------:R-:W-:Y:S01]  /*35ba0*/  IADD3.X R107, PT, PT, R111, UR7, R118, P2, P3 ;  /* 0x000000076f6b7c10 */ /* 0x000fe200097e6476 */
[----:B------:R-:W1:Y:S04]  /*35bb0*/  LDCU.128 UR4, c[0x3][0x5070] ;  /* 0x00ca0e00ff0477ac */ /* 0x000e680008000c00 */
        /* <DEDUP_REMOVED lines=13> */
[----:B------:R-:W-:-:S04]  /*35c90*/  IADD3 R118, P2, P3, R121, R118, R117 ;  /* 0x0000007679767210 */ /* 0x000fc80007b5e075 */
[----:B------:R-:W-:Y:S02]  /*35ca0*/  IADD3.X R107, PT, PT, R120, R107, R106, P2, P3 ;  /* 0x0000006b786b7210 */ /* 0x000fe400017e646a */
[----:B------:R-:W-:Y:S02]  /*35cb0*/  IADD3.X R120, PT, PT, R82, R81, R110, P0, P1 ;  /* 0x0000005152787210 */ /* 0x000fe400007e246e */
[----:B------:R-:W-:Y:S02]  /*35cc0*/  IADD3 R81, P0, PT, R119, R46, RZ ;  /* 0x0000002e77517210 */ /* 0x000fe40007f1e0ff */
[C-C-:B------:R-:W-:Y:S02]  /*35cd0*/  SHF.L.W.U32.HI R46, R109.reuse, 0x1f, R104.reuse ;  /* 0x0000001f6d2e7819 */ /* 0x140fe40000010e68 */
[C-C-:B------:R-:W-:Y:S02]  /*35ce0*/  SHF.L.W.U32.HI R117, R109.reuse, 0x18, R104.reuse ;  /* 0x000000186d757819 */ /* 0x140fe40000010e68 */
[----:B------:R-:W-:-:S02]  /*35cf0*/  SHF.R.U64 R106, R109, 0x7, R104 ;  /* 0x000000076d6a7819 */ /* 0x000fc40000001268 */
[----:B------:R-:W-:Y:S01]  /*35d00*/  IADD3 R110, P1, P2, R5, R8, R19 ;  /* 0x00000008056e7210 */ /* 0x000fe20007a3e013 */
[----:B------:R-:W-:Y:S01]  /*35d10*/  IMAD.X R8, R120, 0x1, R79, P0 ;  /* 0x0000000178087824 */ /* 0x000fe200000e064f */
[----:B------:R-:W-:Y:S02]  /*35d20*/  LOP3.LUT R46, R106, R46, R117, 0x96, !PT ;  /* 0x0000002e6a2e7212 */ /* 0x000fe400078e9675 */
[C-C-:B------:R-:W-:Y:S02]  /*35d30*/  SHF.L.W.U32.HI R19, R104.reuse, 0x1f, R109.reuse ;  /* 0x0000001f68137819 */ /* 0x140fe40000010e6d */
[----:B------:R-:W-:Y:S02]  /*35d40*/  SHF.L.W.U32.HI R106, R104, 0x18, R109 ;  /* 0x00000018686a7819 */ /* 0x000fe40000010e6d */
[----:B------:R-:W-:Y:S02]  /*35d50*/  SHF.R.U32.HI R79, RZ, 0x7, R104 ;  /* 0x00000007ff4f7819 */ /* 0x000fe40000011668 */
[----:B------:R-:W-:-:S02]  /*35d60*/  IADD3.X R108, PT, PT, R36, R41, R108, P1, P2 ;  /* 0x00000029246c7210 */ /* 0x000fc40000fe446c */
[----:B------:R-:W-:Y:S02]  /*35d70*/  LOP3.LUT R19, R79, R19, R106, 0x96, !PT ;  /* 0x000000134f137212 */ /* 0x000fe400078e966a */
[----:B------:R-:W-:Y:S02]  /*35d80*/  IADD3 R47, P0, PT, R110, R47, RZ ;  /* 0x0000002f6e2f7210 */ /* 0x000fe40007f1e0ff */
[C-C-:B------:R-:W-:Y:S02]  /*35d90*/  SHF.L.W.U32.HI R41, R81.reuse, 0xd, R8.reuse ;  /* 0x0000000d51297819 */ /* 0x140fe40000010e08 */
[----:B------:R-:W-:Y:S02]  /*35da0*/  SHF.L.W.U32.HI R106, R8, 0x3, R81 ;  /* 0x00000003086a7819 */ /* 0x000fe40000010e51 */
[----:B------:R-:W-:-:S04]  /*35db0*/  SHF.R.U64 R79, R81, 0x6, R8 ;  /* 0x00000006514f7819 */ /* 0x000fc80000001208 */
[----:B------:R-:W-:Y:S01]  /*35dc0*/  LOP3.LUT R41, R79, R41, R106, 0x96, !PT ;  /* 0x000000294f297212 */ /* 0x000fe200078e966a */
[----:B------:R-:W-:Y:S01]  /*35dd0*/  IMAD.X R106, R108, 0x1, R75, P0 ;  /* 0x000000016c6a7824 */ /* 0x000fe200000e064b */
[----:B------:R-:W-:Y:S02]  /*35de0*/  SHF.L.W.U32.HI R108, R8, 0xd, R81 ;  /* 0x0000000d086c7819 */ /* 0x000fe40000010e51 */
[--C-:B------:R-:W-:Y:S02]  /*35df0*/  SHF.L.W.U32.HI R75, R81, 0x3, R8.reuse ;  /* 0x00000003514b7819 */ /* 0x100fe40000010e08 */
[----:B------:R-:W-:Y:S02]  /*35e00*/  SHF.R.U32.HI R79, RZ, 0x6, R8 ;  /* 0x00000006ff4f7819 */ /* 0x000fe40000011608 */
[----:B------:R-:W-:Y:S02]  /*35e10*/  SHF.L.W.U32.HI R110, R106, 0x3, R47 ;  /* 0x000000036a6e7819 */ /* 0x000fe40000010e2f */
[----:B------:R-:W-:-:S02]  /*35e20*/  LOP3.LUT R108, R79, R108, R75, 0x96, !PT ;  /* 0x0000006c4f6c7212 */ /* 0x000fc400078e964b */
[C-C-:B------:R-:W-:Y:S02]  /*35e30*/  SHF.L.W.U32.HI R79, R47.reuse, 0xd, R106.reuse ;  /* 0x0000000d2f4f7819 */ /* 0x140fe40000010e6a */
[--C-:B------:R-:W-:Y:S02]  /*35e40*/  SHF.R.U64 R75, R47, 0x6, R106.reuse ;  /* 0x000000062f4b7819 */ /* 0x100fe4000000126a */
[----:B------:R-:W-:Y:S02]  /*35e50*/  SHF.R.U32.HI R117, RZ, 0x6, R106 ;  /* 0x00000006ff757819 */ /* 0x000fe4000001166a */
[----:B------:R-:W-:Y:S02]  /*35e60*/  LOP3.LUT R79, R75, R79, R110, 0x96, !PT ;  /* 0x0000004f4b4f7212 */ /* 0x000fe400078e966e */
[----:B------:R-:W-:Y:S02]  /*35e70*/  SHF.L.W.U32.HI R75, R106, 0xd, R47 ;  /* 0x0000000d6a4b7819 */ /* 0x000fe40000010e2f */
[----:B------:R-:W-:-:S02]  /*35e80*/  SHF.L.W.U32.HI R110, R47, 0x3, R106 ;  /* 0x000000032f6e7819 */ /* 0x000fc40000010e6a */
        /* <DEDUP_REMOVED lines=68> */
[C-C-:B------:R-:W-:Y:S02]  /*362d0*/  SHF.L.W.U32.HI R44, R47.reuse, 0x1f, R106.reuse ;  /* 0x0000001f2f2c7819 */ /* 0x140fe40000010e6a */
[C-C-:B------:R-:W-:Y:S02]  /*362e0*/  SHF.L.W.U32.HI R51, R47.reuse, 0x18, R106.reuse ;  /* 0x000000182f337819 */ /* 0x140fe40000010e6a */
[----:B------:R-:W-:Y:S02]  /*362f0*/  SHF.R.U64 R80, R47, 0x7, R106 ;  /* 0x000000072f507819 */ /* 0x000fe4000000126a */
[----:B------:R-:W-:Y:S02]  /*36300*/  IADD3 R41, P0, PT, R120, R41, RZ ;  /* 0x0000002978297210 */ /* 0x000fe40007f1e0ff */
[----:B------:R-:W-:Y:S02]  /*36310*/  LOP3.LUT R44, R80, R44, R51, 0x96, !PT ;  /* 0x0000002c502c7212 */ /* 0x000fe400078e9633 */
[----:B------:R-:W-:Y:S01]  /*36320*/  IADD3 R80, P1, P2, R37, R18, R4 ;  /* 0x0000001225507210 */ /* 0x000fe20007a3e004 */
[----:B------:R-:W-:Y:S01]  /*36330*/  IMAD.X R108, R113, 0x1, R108, P0 ;  /* 0x00000001716c7824 */ /* 0x000fe200000e066c */
[----:B------:R-:W-:-:S02]  /*36340*/  SHF.L.W.U32.HI R51, R106, 0x1f, R47 ;  /* 0x0000001f6a337819 */ /* 0x000fc40000010e2f */
[----:B------:R-:W-:Y:S02]  /*36350*/  SHF.L.W.U32.HI R4, R106, 0x18, R47 ;  /* 0x000000186a047819 */ /* 0x000fe40000010e2f */
[----:B------:R-:W-:Y:S02]  /*36360*/  SHF.R.U32.HI R18, RZ, 0x7, R106 ;  /* 0x00000007ff127819 */ /* 0x000fe4000001166a */
[----:B------:R-:W-:Y:S02]  /*36370*/  IADD3 R79, P0, PT, R80, R79, RZ ;  /* 0x0000004f504f7210 */ /* 0x000fe40007f1e0ff */
[----:B------:R-:W-:Y:S02]  /*36380*/  LOP3.LUT R51, R18, R51, R4, 0x96, !PT ;  /* 0x0000003312337212 */ /* 0x000fe400078e9604 */
[----:B------:R-:W-:Y:S02]  /*36390*/  IADD3.X R18, PT, PT, R6, R14, R111, P1, P2 ;  /* 0x0000000e06127210 */ /* 0x000fe40000fe446f */
[----:B------:R-:W-:-:S02]  /*363a0*/  SHF.L.W.U32.HI R4, R41, 0xd, R108 ;  /* 0x0000000d29047819 */ /* 0x000fc40000010e6c */
[----:B------:R-:W-:Y:S02]  /*363b0*/  SHF.L.W.U32.HI R111, R108, 0x3, R41 ;  /* 0x000000036c6f7819 */ /* 0x000fe40000010e29 */
[C-C-:B------:R-:W-:Y:S01]  /*363c0*/  SHF.R.U64 R14, R41.reuse, 0x6, R108.reuse ;  /* 0x00000006290e7819 */ /* 0x140fe2000000126c */
[----:B------:R-:W-:Y:S01]  /*363d0*/  IMAD.X R18, R18, 0x1, R75, P0 ;  /* 0x0000000112127824 */ /* 0x000fe200000e064b */
[----:B------:R-:W-:Y:S02]  /*363e0*/  SHF.L.W.U32.HI R80, R108, 0xd, R41 ;  /* 0x0000000d6c507819 */ /* 0x000fe40000010e29 */
[----:B------:R-:W-:Y:S02]  /*363f0*/  LOP3.LUT R4, R14, R4, R111, 0x96, !PT ;  /* 0x000000040e047212 */ /* 0x000fe400078e966f */
        /* <DEDUP_REMOVED lines=8> */
[----:B------:R-:W-:Y:S02]  /*36480*/  SHF.L.W.U32.HI R75, R18, 0xd, R79 ;  /* 0x0000000d124b7819 */ /* 0x000fe40000010e4f */
[----:B------:R-:W-:Y:S02]  /*36490*/  SHF.R.U32.HI R111, RZ, 0x6, R18 ;  /* 0x00000006ff6f7819 */ /* 0x000fe40000011612 */
        /* <DEDUP_REMOVED lines=25> */
[----:B------:R-:W-:-:S02]  /*36630*/  SHF.L.W.U32.HI R113, R116, 0xe, R111 ;  /* 0x0000000e74717819 */ /* 0x000fc40000010e6f */
[----:B------:R-:W-:Y:S02]  /*36640*/  LOP3.LUT R120, R84, R116, R83, 0xb8, !PT ;  /* 0x0000007454787212 */ /* 0x000fe400078eb853 */
[----:B------:R-:W-:Y:S02]  /*36650*/  LOP3.LUT R50, R119, R50, R113, 0x96, !PT ;  /* 0x0000003277327212 */ /* 0x000fe400078e9671 */
[C-C-:B------:R-:W-:Y:S02]  /*36660*/  SHF.R.U64 R113, R41.reuse, 0x7, R108.reuse ;  /* 0x0000000729717819 */ /* 0x140fe4000000126c */
        /* <DEDUP_REMOVED lines=9> */
[C-C-:B------:R-:W-:Y:S02]  /*36700*/  SHF.L.W.U32.HI R122, R95.reuse, 0x1e, R118.reuse ;  /* 0x0000001e5f7a7819 */ /* 0x140fe40000010e76 */
[C-C-:B------:R-:W-:Y:S02]  /*36710*/  SHF.L.W.U32.HI R113, R95.reuse, 0x19, R118.reuse ;  /* 0x000000195f717819 */ /* 0x140fe40000010e76 */
[----:B------:R-:W-:Y:S02]  /*36720*/  SHF.L.W.U32.HI R121, R95, 0x4, R118 ;  /* 0x000000045f797819 */ /* 0x000fe40000010e76 */
[----:B------:R-:W-:Y:S02]  /*36730*/  LOP3.LUT R119, R113, R119, R122, 0x96, !PT ;  /* 0x0000007771777212 */ /* 0x000fe400078e967a */
[----:B------:R-:W-:Y:S02]  /*36740*/  IADD3 R113, P0, P1, R114, R16, R87 ;  /* 0x0000001072717210 */ /* 0x000fe4000791e057 */
[----:B------:R-:W-:-:S02]  /*36750*/  SHF.L.W.U32.HI R16, R118, 0x1e, R95 ;  /* 0x0000001e76107819 */ /* 0x000fc40000010e5f */
[----:B------:R-:W-:Y:S02]  /*36760*/  SHF.L.W.U32.HI R87, R118, 0x19, R95 ;  /* 0x0000001976577819 */ /* 0x000fe40000010e5f */
[----:B------:R-:W-:Y:S02]  /*36770*/  IADD3 R122, P2, P3, R10, UR6, R107 ;  /* 0x000000060a7a7c10 */ /* 0x000fe4000fb5e06b */
[----:B------:R-:W-:Y:S02]  /*36780*/  LOP3.LUT R121, R87, R121, R16, 0x96, !PT ;  /* 0x0000007957797212 */ /* 0x000fe400078e9610 */
[----:B------:R-:W-:Y:S02]  /*36790*/  LOP3.LUT R16, R91, R110, R118, 0xe8, !PT ;  /* 0x0000006e5b107212 */ /* 0x000fe400078ee876 */
[----:B------:R-:W-:Y:S01]  /*367a0*/  IADD3.X R107, PT, PT, R101, UR7, R120, P2, P3 ;  /* 0x00000007656b7c10 */ /* 0x000fe200097e6478 */
[----:B------:R-:W1:Y:S01]  /*367b0*/  LDCU.128 UR4, c[0x3][0x5090] ;  /* 0x00ca1200ff0477ac */ /* 0x000e620008000c00 */
[----:B------:R-:W-:-:S02]  /*367c0*/  IADD3 R87, P5, P6, R122, R119, R16 ;  /* 0x000000777a577210 */ /* 0x000fc40007ebe010 */
        /* <DEDUP_REMOVED lines=20> */
[----:B------:R-:W-:Y:S01]  /*36910*/  SHF.R.U64 R84, R79, 0x7, R18 ;  /* 0x000000074f547819 */ /* 0x000fe20000001212 */
[----:B------:R-:W-:-:S03]  /*36920*/  IMAD.X R80, R117, 0x1, R80, P0 ;  /* 0x0000000175507824 */ /* 0x000fc600000e0650 */
[----:B------:R-:W-:Y:S02]  /*36930*/  LOP3.LUT R4, R84, R4, R113, 0x96, !PT ;  /* 0x0000000454047212 */ /* 0x000fe400078e9671 */
[----:B------:R-:W-:Y:S02]  /*36940*/  IADD3 R113, P1, P2, R115, R72, R89 ;  /* 0x0000004873717210 */ /* 0x000fe40007a3e059 */
        /* <DEDUP_REMOVED lines=14> */
[----:B------:R-:W-:Y:S02]  /*36a30*/  SHF.R.U64 R84, R14, 0x6, R75 ;  /* 0x000000060e547819 */ /* 0x000fe4000000124b */
[----:B------:R-:W-:Y:S02]  /*36a40*/  LOP3.LUT R88, R72, R88, R113, 0x96, !PT ;  /* 0x0000005848587212 */ /* 0x000fe400078e9671 */
[----:B------:R-:W-:-:S02]  /*36a50*/  SHF.L.W.U32.HI R72, R14, 0xd, R75 ;  /* 0x0000000d0e487819 */ /* 0x000fc40000010e4b */
[C-C-:B------:R-:W-:Y:S02]  /*36a60*/  SHF.L.W.U32.HI R113, R75.reuse, 0x3, R14.reuse ;  /* 0x000000034b717819 */ /* 0x140fe40000010e0e */
[----:B------:R-:W-:Y:S02]  /*36a70*/  SHF.R.U32.HI R90, RZ, 0x6, R75 ;  /* 0x00000006ff5a7819 */ /* 0x000fe4000001164b */
[----:B------:R-:W-:Y:S02]  /*36a80*/  LOP3.LUT R72, R84, R72, R113, 0x96, !PT ;  /* 0x0000004854487212 */ /* 0x000fe400078e9671 */
[----:B------:R-:W-:Y:S02]  /*36a90*/  SHF.L.W.U32.HI R84, R75, 0xd, R14 ;  /* 0x0000000d4b547819 */ /* 0x000fe40000010e0e */
[----:B------:R-:W-:Y:S02]  /*36aa0*/  SHF.L.W.U32.HI R113, R14, 0x3, R75 ;  /* 0x000000030e717819 */ /* 0x000fe40000010e4b */
[----:B------:R-:W-:-:S02]  /*36ab0*/  SHF.L.W.U32.HI R117, R40, 0x19, R87 ;  /* 0x0000001928757819 */ /* 0x000fc40000010e57 */
        /* <DEDUP_REMOVED lines=65> */
[----:B------:R-:W-:Y:S02]  /*36ed0*/  SHF.R.U64 R111, R14, 0x7, R75 ;  /* 0x000000070e6f7819 */ /* 0x000fe4000000124b */
[----:B------:R-:W-:-:S02]  /*36ee0*/  IADD3.X R107, PT, PT, R117, R107, R116, P2, P3 ;  /* 0x0000006b756b7210 */ /* 0x000fc400017e6474 */
[----:B------:R-:W-:Y:S02]  /*36ef0*/  IADD3.X R117, PT, PT, R104, R105, R42, P0, P1 ;  /* 0x0000006968757210 */ /* 0x000fe400007e242a */
[C-C-:B------:R-:W-:Y:S02]  /*36f00*/  SHF.L.W.U32.HI R42, R14.reuse, 0x1f, R75.reuse ;  /* 0x0000001f0e2a7819 */ /* 0x140fe40000010e4b */
[----:B------:R-:W-:Y:S02]  /*36f10*/  SHF.L.W.U32.HI R105, R14, 0x18, R75 ;  /* 0x000000180e697819 */ /* 0x000fe40000010e4b */
        /* <DEDUP_REMOVED lines=26> */
[----:B------:R-:W-:Y:S02]  /*370c0*/  SHF.L.W.U32.HI R117, R112, 0x19, R97 ;  /* 0x0000001970757819 */ /* 0x000fe40000010e61 */
        /* <DEDUP_REMOVED lines=37> */
[C---:B------:R-:W-:Y:S02]  /*37320*/  SHF.L.W.U32.HI R119, R116.reuse, 0x4, R95 ;  /* 0x0000000474777819 */ /* 0x040fe40000010e5f */
        /* <DEDUP_REMOVED lines=33> */
[----:B------:R-:W-:Y:S01]  /*37540*/  IMAD.X R105, R122, 0x1, R105, P0 ;  /* 0x000000017a697824 */ /* 0x000fe200000e0669 */
[----:B------:R-:W-:Y:S02]  /*37550*/  IADD3 R113, P1, P2, R41, R78, R11 ;  /* 0x0000004e29717210 */ /* 0x000fe40007a3e00b */
        /* <DEDUP_REMOVED lines=9> */
[C-C-:B------:R-:W-:Y:S02]  /*375f0*/  SHF.R.U64 R77, R74.reuse, 0x6, R105.reuse ;  /* 0x000000064a4d7819 */ /* 0x140fe40000001269 */
[----:B------:R-:W-:Y:S02]  /*37600*/  SHF.L.W.U32.HI R113, R74, 0x3, R105 ;  /* 0x000000034a717819 */ /* 0x000fe40000010e69 */
[----:B------:R-:W-:Y:S01]  /*37610*/  LOP3.LUT R73, R77, R73, R78, 0x96, !PT ;  /* 0x000000494d497212 */ /* 0x000fe200078e964e */
[----:B------:R-:W-:Y:S01]  /*37620*/  IMAD.X R77, R117, 0x1, R84, P0 ;  /* 0x00000001754d7824 */ /* 0x000fe200000e0654 */
[----:B------:R-:W-:-:S02]  /*37630*/  SHF.L.W.U32.HI R84, R105, 0xd, R74 ;  /* 0x0000000d69547819 */ /* 0x000fc40000010e4a */
[----:B------:R-:W-:Y:S02]  /*37640*/  SHF.R.U32.HI R78, RZ, 0x6, R105 ;  /* 0x00000006ff4e7819 */ /* 0x000fe40000011669 */
[----:B------:R-:W-:Y:S02]  /*37650*/  SHF.R.U64 R82, R96, 0x6, R77 ;  /* 0x0000000660527819 */ /* 0x000fe4000000124d */
[----:B------:R-:W-:Y:S02]  /*37660*/  LOP3.LUT R84, R78, R84, R113, 0x96, !PT ;  /* 0x000000544e547212 */ /* 0x000fe400078e9671 */
[--C-:B------:R-:W-:Y:S02]  /*37670*/  SHF.L.W.U32.HI R78, R96, 0xd, R77.reuse ;  /* 0x0000000d604e7819 */ /* 0x100fe40000010e4d */
[----:B------:R-:W-:Y:S02]  /*37680*/  SHF.L.W.U32.HI R113, R77, 0x3, R96 ;  /* 0x000000034d717819 */ /* 0x000fe40000010e60 */
        /* <DEDUP_REMOVED lines=32> */
[----:B------:R-:W-:Y:S02]  /*37890*/  SHF.R.U64 R117, R74, 0x7, R105 ;  /* 0x000000074a757819 */ /* 0x000fe40000001269 */
        /* <DEDUP_REMOVED lines=49> */
[----:B------:R-:W-:-:S02]  /*37bb0*/  IADD3 R78, P0, PT, R111, R78, RZ ;  /* 0x0000004e6f4e7210 */ /* 0x000fc40007f1e0ff */
[----:B------:R-:W-:Y:S02]  /*37bc0*/  LOP3.LUT R38, R84, R38, R99, 0x96, !PT ;  /* 0x0000002654267212 */ /* 0x000fe400078e9663 */
[----:B------:R-:W-:Y:S02]  /*37bd0*/  IADD3.X R99, PT, PT, R80, R98, R93, P1, P2 ;  /* 0x0000006250637210 */ /* 0x000fe40000fe445d */
        /* <DEDUP_REMOVED lines=8> */
[----:B------:R-:W-:Y:S02]  /*37c60*/  SHF.R.U64 R111, R78, 0x6, R99 ;  /* 0x000000064e6f7819 */ /* 0x000fe40000001263 */
[----:B------:R-:W-:Y:S02]  /*37c70*/  LOP3.LUT R98, R82, R98, R93, 0x96, !PT ;  /* 0x0000006252627212 */ /* 0x000fe400078e965d */
[----:B------:R-:W-:-:S02]  /*37c80*/  SHF.L.W.U32.HI R82, R78, 0xd, R99 ;  /* 0x0000000d4e527819 */ /* 0x000fc40000010e63 */
[--C-:B------:R-:W-:Y:S02]  /*37c90*/  SHF.L.W.U32.HI R93, R99, 0x3, R78.reuse ;  /* 0x00000003635d7819 */ /* 0x100fe40000010e4e */
[----:B------:R-:W-:Y:S02]  /*37ca0*/  SHF.L.W.U32.HI R118, R78, 0x3, R99 ;  /* 0x000000034e767819 */ /* 0x000fe40000010e63 */
[----:B------:R-:W-:Y:S02]  /*37cb0*/  LOP3.LUT R82, R111, R82, R93, 0x96, !PT ;  /* 0x000000526f527212 */ /* 0x000fe400078e965d */
[----:B------:R-:W-:Y:S02]  /*37cc0*/  SHF.L.W.U32.HI R93, R99, 0xd, R78 ;  /* 0x0000000d635d7819 */ /* 0x000fe40000010e4e */
[----:B------:R-:W-:Y:S02]  /*37cd0*/  SHF.R.U32.HI R111, RZ, 0x6, R99 ;  /* 0x00000006ff6f7819 */ /* 0x000fe40000011663 */
        /* <DEDUP_REMOVED lines=28> */
[C---:B------:R-:W-:Y:S02]  /*37ea0*/  SHF.R.U64 R117, R36.reuse, 0x7, R43 ;  /* 0x0000000724757819 */ /* 0x040fe4000000122b */
        /* <DEDUP_REMOVED lines=53> */
[C-C-:B------:R-:W-:Y:S02]  /*38200*/  SHF.L.W.U32.HI R85, R39.reuse, 0x3, R84.reuse ;  /* 0x0000000327557819 */ /* 0x140fe40000010e54 */
[----:B------:R-:W-:Y:S01]  /*38210*/  SHF.R.U64 R90, R84, 0x6, R39 ;  /* 0x00000006545a7819 */ /* 0x000fe20000001227 */
[----:B------:R-:W-:Y:S01]  /*38220*/  IMAD.X R93, R98, 0x1, R93, P0 ;  /* 0x00000001625d7824 */ /* 0x000fe200000e065d */
[----:B------:R-:W-:Y:S02]  /*38230*/  SHF.L.W.U32.HI R98, R39, 0xd, R84 ;  /* 0x0000000d27627819 */ /* 0x000fe40000010e54 */
[----:B------:R-:W-:Y:S02]  /*38240*/  LOP3.LUT R12, R90, R12, R85, 0x96, !PT ;  /* 0x0000000c5a0c7212 */ /* 0x000fe400078e9655 */
        /* <DEDUP_REMOVED lines=49> */
[----:B------:R-:W-:Y:S02]  /*38560*/  SHF.L.W.U32.HI R119, R7, 0x19, R114 ;  /* 0x0000001907777819 */ /* 0x000fe40000010e72 */
[----:B------:R-:W-:Y:S02]  /*38570*/  IADD3 R115, P0, P1, R72, R46, R115 ;  /* 0x0000002e48737210 */ /* 0x000fe4000791e073 */
[----:B------:R-:W-:Y:S02]  /*38580*/  LOP3.LUT R107, R119, R107, R122, 0x96, !PT ;  /* 0x0000006b776b7212 */ /* 0x000fe400078e967a */
[----:B------:R-:W-:Y:S02]  /*38590*/  SHF.L.W.U32.HI R119, R7, 0x4, R114 ;  /* 0x0000000407777819 */ /* 0x000fe40000010e72 */
        /* <DEDUP_REMOVED lines=22> */
[----:B------:R-:W-:-:S04]  /*38700*/  LOP3.LUT R111, R49, R5, R110, 0xb8, !PT ;  /* 0x00000005316f7212 */ /* 0x000fc800078eb86e */
[----:B------:R-:W-:Y:S02]  /*38710*/  IADD3.X R111, PT, PT, R117, R111, R116, P2, P3 ;  /* 0x0000006f756f7210 */ /* 0x000fe400017e6474 */
[----:B------:R-:W-:Y:S02]  /*38720*/  IADD3.X R117, PT, PT, R101, R19, R76, P0, P1 ;  /* 0x0000001365757210 */ /* 0x000fe400007e244c */
[----:B------:R-:W-:Y:S02]  /*38730*/  IADD3 R12, P0, PT, R115, R12, RZ ;  /* 0x0000000c730c7210 */ /* 0x000fe40007f1e0ff */
[C-C-:B------:R-:W-:Y:S02]  /*38740*/  SHF.L.W.U32.HI R19, R82.reuse, 0x1f, R93.reuse ;  /* 0x0000001f52137819 */ /* 0x140fe40000010e5d */
[C-C-:B------:R-:W-:Y:S02]  /*38750*/  SHF.L.W.U32.HI R76, R82.reuse, 0x18, R93.reuse ;  /* 0x00000018524c7819 */ /* 0x140fe40000010e5d */
[----:B------:R-:W-:-:S02]  /*38760*/  SHF.R.U64 R115, R82, 0x7, R93 ;  /* 0x0000000752737819 */ /* 0x000fc4000000125d */
[----:B------:R-:W-:Y:S02]  /*38770*/  IADD3 R116, P1, P2, R74, R48, R109 ;  /* 0x000000304a747210 */ /* 0x000fe40007a3e06d */
[----:B------:R-:W-:Y:S01]  /*38780*/  LOP3.LUT R19, R115, R19, R76, 0x96, !PT ;  /* 0x0000001373137212 */ /* 0x000fe200078e964c */
[----:B------:R-:W-:Y:S01]  /*38790*/  IMAD.X R109, R117, 0x1, R98, P0 ;  /* 0x00000001756d7824 */ /* 0x000fe200000e0662 */
        /* <DEDUP_REMOVED lines=14> */
[C-C-:B------:R-:W-:Y:S02]  /*38880*/  SHF.R.U64 R98, R85.reuse, 0x6, R90.reuse ;  /* 0x0000000655627819 */ /* 0x140fe4000000125a */
[----:B------:R-:W-:Y:S02]  /*38890*/  LOP3.LUT R104, R76, R104, R115, 0x96, !PT ;  /* 0x000000684c687212 */ /* 0x000fe400078e9673 */
[----:B------:R-:W-:-:S02]  /*388a0*/  SHF.L.W.U32.HI R76, R85, 0xd, R90 ;  /* 0x0000000d554c7819 */ /* 0x000fc40000010e5a */
[----:B------:R-:W-:Y:S02]  /*388b0*/  SHF.L.W.U32.HI R115, R90, 0x3, R85 ;  /* 0x000000035a737819 */ /* 0x000fe40000010e55 */
[--C-:B------:R-:W-:Y:S02]  /*388c0*/  SHF.R.U32.HI R116, RZ, 0x6, R90.reuse ;  /* 0x00000006ff747819 */ /* 0x100fe4000001165a */
        /* <DEDUP_REMOVED lines=95> */
[C---:B------:R-:W-:Y:S02]  /*38ec0*/  SHF.L.W.U32.HI R98, R113.reuse, 0x3, R76 ;  /* 0x0000000371627819 */ /* 0x040fe40000010e4c */
[--C-:B------:R-:W-:Y:S02]  /*38ed0*/  SHF.L.W.U32.HI R117, R76, 0x3, R113.reuse ;  /* 0x000000034c757819 */ /* 0x100fe40000010e71 */
        /* <DEDUP_REMOVED lines=13> */
[----:B------:R-:W-:-:S04]  /*38fb0*/  LOP3.LUT R106, R116, R107, R81, 0xe8, !PT ;  /* 0x0000006b746a7212 */ /* 0x000fc800078ee851 */
[C---:B------:R-:W-:Y:S02]  /*38fc0*/  IADD3 R106, P3, P4, R117.reuse, R119, R106 ;  /* 0x00000077756a7210 */ /* 0x040fe40007c7e06a */
[----:B------:R-:W-:Y:S02]  /*38fd0*/  IADD3 R117, P2, PT, R117, R114, RZ ;  /* 0x0000007275757210 */ /* 0x000fe40007f5e0ff */
[----:B------:R-:W-:-:S05]  /*38fe0*/  IADD3.X R114, PT, PT, R80, UR5, R111, P0, P1 ;  /* 0x0000000550727c10 */ /* 0x000fca00087e246f */
        /* <DEDUP_REMOVED lines=14> */
[----:B------:R-:W-:Y:S02]  /*390d0*/  SHF.R.U64 R119, R8, 0x7, R47 ;  /* 0x0000000708777819 */ /* 0x000fe4000000122f */
        /* <DEDUP_REMOVED lines=40> */
[----:B------:R-:W-:Y:S02]  /*39360*/  IADD3 R51, P0, PT, R120, R51, RZ ;  /* 0x0000003378337210 */ /* 0x000fe40007f1e0ff */
[C-C-:B------:R-:W-:Y:S02]  /*39370*/  SHF.L.W.U32.HI R89, R76.reuse, 0x1f, R113.reuse ;  /* 0x0000001f4c597819 */ /* 0x140fe40000010e71 */
[----:B------:R-:W-:Y:S01]  /*39380*/  SHF.L.W.U32.HI R108, R76, 0x18, R113 ;  /* 0x000000184c6c7819 */ /* 0x000fe20000010e71 */
        /* <DEDUP_REMOVED lines=17> */
[----:B------:R-:W-:Y:S02]  /*394a0*/  SHF.L.W.U32.HI R118, R98, 0x3, R103 ;  /* 0x0000000362767819 */ /* 0x000fe40000010e67 */
[----:B------:R-:W-:Y:S02]  /*394b0*/  LOP3.LUT R108, R83, R108, R79, 0x96, !PT ;  /* 0x0000006c536c7212 */ /* 0x000fe400078e964f */
[C-C-:B------:R-:W-:Y:S02]  /*394c0*/  SHF.L.W.U32.HI R83, R103.reuse, 0xd, R98.reuse ;  /* 0x0000000d67537819 */ /* 0x140fe40000010e62 */
        /* <DEDUP_REMOVED lines=83> */
[----:B------:R-:W-:Y:S02]  /*39a00*/  IADD3 R83, P0, PT, R118, R83, RZ ;  /* 0x0000005376537210 */ /* 0x000fe40007f1e0ff */
[----:B------:R-:W-:Y:S02]  /*39a10*/  LOP3.LUT R13, R108, R13, R14, 0x96, !PT ;  /* 0x0000000d6c0d7212 */ /* 0x000fe400078e960e */
[----:B------:R-:W-:-:S02]  /*39a20*/  IADD3.X R108, PT, PT, R109, R16, R75, P1, P2 ;  /* 0x000000106d6c7210 */ /* 0x000fc40000fe444b */
        /* <DEDUP_REMOVED lines=19> */
[----:B------:R-:W-:Y:S02]  /*39b60*/  SHF.L.W.U32.HI R118, R40, 0x1e, R71 ;  /* 0x0000001e28767819 */ /* 0x000fe40000010e47 */
[----:B-1----:R-:W-:Y:S02]  /*39b70*/  IADD3 R117, P0, P1, R74, UR4, R117 ;  /* 0x000000044a757c10 */ /* 0x002fe4000f91e075 */
[----:B------:R-:W-:Y:S02]  /*39b80*/  LOP3.LUT R121, R119, R111, R118, 0x96, !PT ;  /* 0x0000006f77797212 */ /* 0x000fe400078e9676 */
[----:B------:R-:W-:Y:S02]  /*39b90*/  SHF.L.W.U32.HI R111, R40, 0x4, R71 ;  /* 0x00000004286f7819 */ /* 0x000fe40000010e47 */
[C-C-:B------:R-:W-:Y:S02]  /*39ba0*/  SHF.L.W.U32.HI R118, R71.reuse, 0x1e, R40.reuse ;  /* 0x0000001e47767819 */ /* 0x140fe40000010e28 */
[----:B------:R-:W-:-:S02]  /*39bb0*/  SHF.L.W.U32.HI R119, R71, 0x19, R40 ;  /* 0x0000001947777819 */ /* 0x000fc40000010e28 */
[----:B------:R-:W-:Y:S02]  /*39bc0*/  IADD3.X R110, PT, PT, R105, UR5, R110, P0, P1 ;  /* 0x00000005696e7c10 */ /* 0x000fe400087e246e */
[----:B------:R-:W-:Y:S02]  /*39bd0*/  LOP3.LUT R120, R119, R111, R118, 0x96, !PT ;  /* 0x0000006f77787212 */ /* 0x000fe400078e9676 */
[----:B------:R-:W-:Y:S02]  /*39be0*/  IADD3 R111, P2, PT, R117, R106, RZ ;  /* 0x0000006a756f7210 */ /* 0x000fe40007f5e0ff */
        /* <DEDUP_REMOVED lines=66> */
[----:B------:R-:W-:Y:S02]  /*3a010*/  IADD3.X R101, PT, PT, R47, R92, R101, P1, P2 ;  /* 0x0000005c2f657210 */ /* 0x000fe40000fe4465 */
[----:B------:R-:W-:Y:S02]  /*3a020*/  LOP3.LUT R72, R88, R72, R91, 0x96, !PT ;  /* 0x0000004858487212 */ /* 0x000fe400078e965b */
[----:B------:R-:W-:Y:S02]  /*3a030*/  IADD3 R75, P0, PT, R112, R75, RZ ;  /* 0x0000004b704b7210 */ /* 0x000fe40007f1e0ff */
[----:B------:R-:W-:-:S02]  /*3a040*/  SHF.L.W.U32.HI R88, R14, 0xd, R79 ;  /* 0x0000000d0e587819 */ /* 0x000fc40000010e4f */
[----:B------:R-:W-:Y:S02]  /*3a050*/  SHF.L.W.U32.HI R91, R79, 0x3, R14 ;  /* 0x000000034f5b7819 */ /* 0x000fe40000010e0e */
[----:B------:R-:W-:Y:S01]  /*3a060*/  SHF.R.U64 R92, R14, 0x6, R79 ;  /* 0x000000060e5c7819 */ /* 0x000fe2000000124f */
[----:B------:R-:W-:Y:S01]  /*3a070*/  IMAD.X R16, R101, 0x1, R16, P0 ;  /* 0x0000000165107824 */ /* 0x000fe200000e0610 */
[----:B------:R-:W-:Y:S02]  /*3a080*/  SHF.L.W.U32.HI R101, R79, 0xd, R14 ;  /* 0x0000000d4f657819 */ /* 0x000fe40000010e0e */
[----:B------:R-:W-:Y:S02]  /*3a090*/  LOP3.LUT R88, R92, R88, R91, 0x96, !PT ;  /* 0x000000585c587212 */ /* 0x000fe400078e965b */
[--C-:B------:R-:W-:Y:S02]  /*3a0a0*/  SHF.L.W.U32.HI R92, R14, 0x3, R79.reuse ;  /* 0x000000030e5c7819 */ /* 0x100fe40000010e4f */
[----:B------:R-:W-:-:S02]  /*3a0b0*/  SHF.R.U32.HI R91, RZ, 0x6, R79 ;  /* 0x00000006ff5b7819 */ /* 0x000fc4000001164f */
[----:B------:R-:W-:Y:S02]  /*3a0c0*/  SHF.R.U64 R112, R75, 0x6, R16 ;  /* 0x000000064b707819 */ /* 0x000fe40000001210 */
[----:B------:R-:W-:Y:S02]  /*3a0d0*/  LOP3.LUT R101, R91, R101, R92, 0x96, !PT ;  /* 0x000000655b657212 */ /* 0x000fe400078e965c */
[--C-:B------:R-:W-:Y:S02]  /*3a0e0*/  SHF.L.W.U32.HI R92, R75, 0xd, R16.reuse ;  /* 0x0000000d4b5c7819 */ /* 0x100fe40000010e10 */
[----:B------:R-:W-:Y:S02]  /*3a0f0*/  SHF.L.W.U32.HI R91, R16, 0x3, R75 ;  /* 0x00000003105b7819 */ /* 0x000fe40000010e4b */
[----:B------:R-:W-:Y:S02]  /*3a100*/  SHF.R.U32.HI R117, RZ, 0x6, R16 ;  /* 0x00000006ff757819 */ /* 0x000fe40000011610 */
[----:B------:R-:W-:-:S02]  /*3a110*/  LOP3.LUT R92, R112, R92, R91, 0x96, !PT ;  /* 0x0000005c705c7212 */ /* 0x000fc400078e965b */
[----:B------:R-:W-:Y:S02]  /*3a120*/  SHF.L.W.U32.HI R91, R16, 0xd, R75 ;  /* 0x0000000d105b7819 */ /* 0x000fe40000010e4b */
        /* <DEDUP_REMOVED lines=86> */
[----:B------:R-:W-:Y:S02]  /*3a690*/  SHF.R.U32.HI R91, RZ, 0x6, R101 ;  /* 0x00000006ff5b7819 */ /* 0x000fe40000011665 */
[----:B------:R-:W-:Y:S02]  /*3a6a0*/  LOP3.LUT R77, R87, R77, R96, 0x96, !PT ;  /* 0x0000004d574d7212 */ /* 0x000fe400078e9660 */
[----:B------:R-:W-:-:S02]  /*3a6b0*/  SHF.L.W.U32.HI R96, R101, 0xd, R88 ;  /* 0x0000000d65607819 */ /* 0x000fc40000010e58 */
[----:B------:R-:W-:Y:S02]  /*3a6c0*/  SHF.L.W.U32.HI R87, R88, 0x3, R101 ;  /* 0x0000000358577819 */ /* 0x000fe40000010e65 */
        /* <DEDUP_REMOVED lines=15> */
[----:B------:R-:W-:Y:S02]  /*3a7c0*/  SHF.L.W.U32.HI R116, R73, 0x19, R40 ;  /* 0x0000001949747819 */ /* 0x000fe40000010e28 */
[----:B-1----:R-:W-:Y:S02]  /*3a7d0*/  IADD3 R111, P0, P1, R84, UR4, R111 ;  /* 0x00000004546f7c10 */ /* 0x002fe4000f91e06f */
[----:B------:R-:W-:-:S02]  /*3a7e0*/  LOP3.LUT R116, R116, R102, R119, 0x96, !PT ;  /* 0x0000006674747212 */ /* 0x000fc400078e9677 */
        /* <DEDUP_REMOVED lines=72> */
[C-C-:B------:R-:W-:Y:S02]  /*3ac70*/  SHF.L.W.U32.HI R97, R96.reuse, 0x3, R77.reuse ;  /* 0x0000000360617819 */ /* 0x140fe40000010e4d */
[C-C-:B------:R-:W-:Y:S02]  /*3ac80*/  SHF.R.U64 R94, R77.reuse, 0x6, R96.reuse ;  /* 0x000000064d5e7819 */ /* 0x140fe40000001260 */
[----:B------:R-:W-:Y:S02]  /*3ac90*/  SHF.L.W.U32.HI R99, R96, 0xd, R77 ;  /* 0x0000000d60637819 */ /* 0x000fe40000010e4d */
[----:B------:R-:W-:Y:S01]  /*3aca0*/  LOP3.LUT R78, R94, R78, R97, 0x96, !PT ;  /* 0x0000004e5e4e7212 */ /* 0x000fe200078e9661 */
[----:B------:R-:W-:Y:S01]  /*3acb0*/  IMAD.X R94, R118, 0x1, R87, P0 ;  /* 0x00000001765e7824 */ /* 0x000fe200000e0657 */
        /* <DEDUP_REMOVED lines=10> */
[--C-:B------:R-:W-:Y:S02]  /*3ad60*/  SHF.L.W.U32.HI R119, R110, 0x1e, R45.reuse ;  /* 0x0000001e6e777819 */ /* 0x100fe40000010e2d */
        /* <DEDUP_REMOVED lines=49> */
[----:B------:R-:W-:Y:S02]  /*3b080*/  LOP3.LUT R19, R45, R102, R116, 0xe8, !PT ;  /* 0x000000662d137212 */ /* 0x000fe400078ee874 */
[----:B------:R-:W-:Y:S01]  /*3b090*/  LOP3.LUT R119, R110, R7, R95, 0xe8, !PT ;  /* 0x000000076e777212 */ /* 0x000fe200078ee85f */
[----:B------:R-:W-:Y:S01]  /*3b0a0*/  IMAD.X R73, R123, 0x1, R40, P4 ;  /* 0x000000017b497824 */ /* 0x000fe200020e0628 */
[----:B------:R-:W-:-:S04]  /*3b0b0*/  IADD3 R19, P5, P6, R114, R118, R19 ;  /* 0x0000007672137210 */ /* 0x000fc80007ebe013 */
        /* <DEDUP_REMOVED lines=29> */
[----:B------:R-:W-:Y:S01]  /*3b290*/  SHF.R.U64 R86, R78, 0x6, R99 ;  /* 0x000000064e567819 */ /* 0x000fe20000001263 */
[----:B------:R-:W-:Y:S01]  /*3b2a0*/  IMAD.X R114, R118, 0x1, R97, P0 ;  /* 0x0000000176727824 */ /* 0x000fe200000e0661 */
[----:B------:R-:W-:Y:S02]  /*3b2b0*/  SHF.L.W.U32.HI R93, R99, 0xd, R78 ;  /* 0x0000000d635d7819 */ /* 0x000fe40000010e4e */
[----:B------:R-:W-:Y:S02]  /*3b2c0*/  LOP3.LUT R49, R86, R49, R82, 0x96, !PT ;  /* 0x0000003156317212 */ /* 0x000fe400078e9652 */
[--C-:B------:R-:W-:Y:S02]  /*3b2d0*/  SHF.L.W.U32.HI R82, R78, 0x3, R99.reuse ;  /* 0x000000034e527819 */ /* 0x100fe40000010e63 */
[----:B------:R-:W-:-:S02]  /*3b2e0*/  SHF.R.U32.HI R86, RZ, 0x6, R99 ;  /* 0x00000006ff567819 */ /* 0x000fc40000011663 */
[----:B------:R-:W-:Y:S02]  /*3b2f0*/  SHF.L.W.U32.HI R97, R114, 0x3, R87 ;  /* 0x0000000372617819 */ /* 0x000fe40000010e57 */
[----:B------:R-:W-:Y:S02]  /*3b300*/  LOP3.LUT R93, R86, R93, R82, 0x96, !PT ;  /* 0x0000005d565d7212 */ /* 0x000fe400078e9652 */
[C-C-:B------:R-:W-:Y:S02]  /*3b310*/  SHF.L.W.U32.HI R86, R87.reuse, 0xd, R114.reuse ;  /* 0x0000000d57567819 */ /* 0x140fe40000010e72 */
[--C-:B------:R-:W-:Y:S02]  /*3b320*/  SHF.R.U64 R82, R87, 0x6, R114.reuse ;  /* 0x0000000657527819 */ /* 0x100fe40000001272 */
[----:B------:R-:W-:Y:S02]  /*3b330*/  SHF.R.U32.HI R118, RZ, 0x6, R114 ;  /* 0x00000006ff767819 */ /* 0x000fe40000011672 */
[----:B------:R-:W-:-:S02]  /*3b340*/  LOP3.LUT R86, R82, R86, R97, 0x96, !PT ;  /* 0x0000005652567212 */ /* 0x000fc400078e9661 */
[----:B------:R-:W-:Y:S02]  /*3b350*/  SHF.L.W.U32.HI R82, R114, 0xd, R87 ;  /* 0x0000000d72527819 */ /* 0x000fe40000010e57 */
[----:B------:R-:W-:Y:S02]  /*3b360*/  SHF.L.W.U32.HI R97, R87, 0x3, R114 ;  /* 0x0000000357617819 */ /* 0x000fe40000010e72 */
[----:B------:R-:W-:Y:S02]  /*3b370*/  SHF.L.W.U32.HI R119, R40, 0x19, R19 ;  /* 0x0000001928777819 */ /* 0x000fe40000010e13 */
[----:B------:R-:W-:Y:S02]  /*3b380*/  LOP3.LUT R82, R118, R82, R97, 0x96, !PT ;  /* 0x0000005276527212 */ /* 0x000fe400078e9661 */
[----:B------:R-:W-:Y:S02]  /*3b390*/  SHF.L.W.U32.HI R97, R19, 0x4, R40 ;  /* 0x0000000413617819 */ /* 0x000fe40000010e28 */
[----:B------:R-:W-:-:S02]  /*3b3a0*/  SHF.L.W.U32.HI R118, R40, 0x1e, R19 ;  /* 0x0000001e28767819 */ /* 0x000fc40000010e13 */
[----:B-1----:R-:W-:Y:S02]  /*3b3b0*/  IADD3 R111, P0, P1, R8, UR4, R111 ;  /* 0x00000004086f7c10 */ /* 0x002fe4000f91e06f */
[----:B------:R-:W-:Y:S02]  /*3b3c0*/  LOP3.LUT R121, R119, R97, R118, 0x96, !PT ;  /* 0x0000006177797212 */ /* 0x000fe400078e9676 */
[----:B------:R-:W-:Y:S02]  /*3b3d0*/  SHF.L.W.U32.HI R97, R40, 0x4, R19 ;  /* 0x0000000428617819 */ /* 0x000fe40000010e13 */
[C-C-:B------:R-:W-:Y:S02]  /*3b3e0*/  SHF.L.W.U32.HI R118, R19.reuse, 0x1e, R40.reuse ;  /* 0x0000001e13767819 */ /* 0x140fe40000010e28 */
[----:B------:R-:W-:Y:S02]  /*3b3f0*/  SHF.L.W.U32.HI R119, R19, 0x19, R40 ;  /* 0x0000001913777819 */ /* 0x000fe40000010e28 */
[----:B------:R-:W-:-:S02]  /*3b400*/  IADD3.X R106, PT, PT, R47, UR5, R106, P0, P1 ;  /* 0x000000052f6a7c10 */ /* 0x000fc400087e246a */
        /* <DEDUP_REMOVED lines=62> */
[----:B------:R-:W-:Y:S02]  /*3b7f0*/  IADD3 R115, P1, P2, R88, R46, R85 ;  /* 0x0000002e58737210 */ /* 0x000fe40007a3e055 */
[----:B------:R-:W-:Y:S01]  /*3b800*/  LOP3.LUT R49, R109, R49, R112, 0x96, !PT ;  /* 0x000000316d317212 */ /* 0x000fe200078e9670 */
        /* <DEDUP_REMOVED lines=106> */
[----:B------:R-:W-:Y:S02]  /*3beb0*/  SHF.R.U64 R109, R5, 0x6, R76 ;  /* 0x00000006056d7819 */ /* 0x000fe4000000124c */
[----:B------:R-:W-:Y:S02]  /*3bec0*/  SHF.L.W.U32.HI R111, R76, 0xd, R5 ;  /* 0x0000000d4c6f7819 */ /* 0x000fe40000010e05 */
[----:B------:R-:W-:Y:S01]  /*3bed0*/  LOP3.LUT R37, R109, R37, R44, 0x96, !PT ;  /* 0x000000256d257212 */ /* 0x000fe200078e962c */
[----:B------:R-:W-:Y:S01]  /*3bee0*/  IMAD.X R109, R113, 0x1, R82, P0 ;  /* 0x00000001716d7824 */ /* 0x000fe200000e0652 */
        /* <DEDUP_REMOVED lines=99> */
[----:B------:R-:W-:Y:S02]  /*3c520*/  SHF.R.U64 R113, R44, 0x6, R107 ;  /* 0x000000062c717819 */ /* 0x000fe4000000126b */
[----:B------:R-:W-:-:S02]  /*3c530*/  LOP3.LUT R111, R103, R111, R82, 0x96, !PT ;  /* 0x0000006f676f7212 */ /* 0x000fc400078e9652 */
[C-C-:B------:R-:W-:Y:S02]  /*3c540*/  SHF.L.W.U32.HI R82, R44.reuse, 0xd, R107.reuse ;  /* 0x0000000d2c527819 */ /* 0x140fe40000010e6b */
[--C-:B------:R-:W-:Y:S02]  /*3c550*/  SHF.L.W.U32.HI R103, R107, 0x3, R44.reuse ;  /* 0x000000036b677819 */ /* 0x100fe40000010e2c */
[----:B------:R-:W-:Y:S02]  /*3c560*/  SHF.L.W.U32.HI R118, R44, 0x3, R107 ;  /* 0x000000032c767819 */ /* 0x000fe40000010e6b */
[----:B------:R-:W-:Y:S02]  /*3c570*/  LOP3.LUT R82, R113, R82, R103, 0x96, !PT ;  /* 0x0000005271527212 */ /* 0x000fe400078e9667 */
[----:B------:R-:W-:Y:S02]  /*3c580*/  SHF.L.W.U32.HI R103, R107, 0xd, R44 ;  /* 0x0000000d6b677819 */ /* 0x000fe40000010e2c */
[----:B------:R-:W-:-:S02]  /*3c590*/  SHF.R.U32.HI R113, RZ, 0x6, R107 ;  /* 0x00000006ff717819 */ /* 0x000fc4000001166b */
[C-C-:B------:R-:W-:Y:S02]  /*3c5a0*/  SHF.L.W.U32.HI R119, R106.reuse, 0x19, R51.reuse ;  /* 0x000000196a777819 */ /* 0x140fe40000010e33 */
[----:B------:R-:W-:Y:S02]  /*3c5b0*/  LOP3.LUT R103, R113, R103, R118, 0x96, !PT ;  /* 0x0000006771677212 */ /* 0x000fe400078e9676 */
[----:B------:R-:W-:Y:S02]  /*3c5c0*/  SHF.L.W.U32.HI R113, R51, 0x4, R106 ;  /* 0x0000000433717819 */ /* 0x000fe40000010e6a */
[----:B------:R-:W-:Y:S02]  /*3c5d0*/  SHF.L.W.U32.HI R118, R106, 0x1e, R51 ;  /* 0x0000001e6a767819 */ /* 0x000fe40000010e33 */
[----:B-1----:R-:W-:Y:S02]  /*3c5e0*/  IADD3 R115, P0, P1, R14, UR4, R115 ;  /* 0x000000040e737c10 */ /* 0x002fe4000f91e073 */
[----:B------:R-:W-:-:S02]  /*3c5f0*/  LOP3.LUT R121, R119, R113, R118, 0x96, !PT ;  /* 0x0000007177797212 */ /* 0x000fc400078e9676 */
[----:B------:R-:W-:Y:S02]  /*3c600*/  SHF.L.W.U32.HI R113, R106, 0x4, R51 ;  /* 0x000000046a717819 */ /* 0x000fe40000010e33 */
[C-C-:B------:R-:W-:Y:S02]  /*3c610*/  SHF.L.W.U32.HI R118, R51.reuse, 0x1e, R106.reuse ;  /* 0x0000001e33767819 */ /* 0x140fe40000010e6a */
[----:B------:R-:W-:Y:S02]  /*3c620*/  SHF.L.W.U32.HI R119, R51, 0x19, R106 ;  /* 0x0000001933777819 */ /* 0x000fe40000010e6a */
[----:B------:R-:W-:Y:S02]  /*3c630*/  IADD3.X R112, PT, PT, R79, UR5, R112, P0, P1 ;  /* 0x000000054f707c10 */ /* 0x000fe400087e2470 */
[----:B------:R-:W-:Y:S02]  /*3c640*/  LOP3.LUT R120, R119, R113, R118, 0x96, !PT ;  /* 0x0000007177787212 */ /* 0x000fe400078e9676 */
[----:B------:R-:W-:-:S02]  /*3c650*/  IADD3 R113, P2, PT, R115, R110, RZ ;  /* 0x0000006e73717210 */ /* 0x000fc40007f5e0ff */
        /* <DEDUP_REMOVED lines=153> */
[C-C-:B------:R-:W-:Y:S02]  /*3cff0*/  SHF.L.W.U32.HI R79, R82.reuse, 0x1f, R103.reuse ;  /* 0x0000001f524f7819 */ /* 0x140fe40000010e67 */
[C-C-:B------:R-:W-:Y:S02]  /*3d000*/  SHF.L.W.U32.HI R38, R82.reuse, 0x18, R103.reuse ;  /* 0x0000001852267819 */ /* 0x140fe40000010e67 */
[----:B------:R-:W-:Y:S02]  /*3d010*/  SHF.R.U64 R110, R82, 0x7, R103 ;  /* 0x00000007526e7819 */ /* 0x000fe40000001267 */
[----:B------:R-:W-:-:S02]  /*3d020*/  IADD3 R42, P0, PT, R119, R42, RZ ;  /* 0x0000002a772a7210 */ /* 0x000fc40007f1e0ff */
[----:B------:R-:W-:Y:S02]  /*3d030*/  LOP3.LUT R79, R110, R79, R38, 0x96, !PT ;  /* 0x0000004f6e4f7212 */ /* 0x000fe400078e9626 */
[----:B------:R-:W-:Y:S01]  /*3d040*/  IADD3 R110, P1, P2, R5, R10, R75 ;  /* 0x0000000a056e7210 */ /* 0x000fe20007a3e04b */
[----:B------:R-:W-:Y:S01]  /*3d050*/  IMAD.X R75, R115, 0x1, R108, P0 ;  /* 0x00000001734b7824 */ /* 0x000fe200000e066c */
        /* <DEDUP_REMOVED lines=50> */
[--C-:B------:R-:W-:Y:S02]  /*3d380*/  SHF.L.W.U32.HI R119, R95, 0x19, R110.reuse ;  /* 0x000000195f777819 */ /* 0x100fe40000010e6e */
[----:B------:R-:W-:Y:S02]  /*3d390*/  IADD3.X R113, PT, PT, R113, R118, R89, P0, P1 ;  /* 0x0000007671717210 */ /* 0x000fe400007e2459 */
[----:B------:R-:W-:Y:S02]  /*3d3a0*/  SHF.L.W.U32.HI R89, R110, 0x4, R95 ;  /* 0x000000046e597819 */ /* 0x000fe40000010e5f */
[----:B------:R-:W-:-:S04]  /*3d3b0*/  SHF.L.W.U32.HI R118, R95, 0x1e, R110 ;  /* 0x0000001e5f767819 */ /* 0x000fc80000010e6e */
[----:B------:R-:W-:Y:S02]  /*3d3c0*/  LOP3.LUT R120, R119, R89, R118, 0x96, !PT ;  /* 0x0000005977787212 */ /* 0x000fe400078e9676 */
[----:B------:R-:W-:Y:S02]  /*3d3d0*/  SHF.L.W.U32.HI R89, R95, 0x4, R110 ;  /* 0x000000045f597819 */ /* 0x000fe40000010e6e */
[C-C-:B------:R-:W-:Y:S02]  /*3d3e0*/  SHF.L.W.U32.HI R118, R110.reuse, 0x1e, R95.reuse ;  /* 0x0000001e6e767819 */ /* 0x140fe40000010e5f */
[----:B------:R-:W-:Y:S02]  /*3d3f0*/  SHF.L.W.U32.HI R119, R110, 0x19, R95 ;  /* 0x000000196e777819 */ /* 0x000fe40000010e5f */
[----:B------:R-:W-:Y:S02]  /*3d400*/  IADD3 R18, P0, P1, R91, UR6, R18 ;  /* 0x000000065b127c10 */ /* 0x000fe4000f91e012 */
[----:B------:R-:W-:-:S02]  /*3d410*/  LOP3.LUT R119, R119, R89, R118, 0x96, !PT ;  /* 0x0000005977777212 */ /* 0x000fc400078e9676 */
        /* <DEDUP_REMOVED lines=104> */
[C-C-:B------:R-:W-:Y:S02]  /*3daa0*/  SHF.L.W.U32.HI R119, R95.reuse, 0x19, R116.reuse ;  /* 0x000000195f777819 */ /* 0x140fe40000010e74 */
[----:B------:R-:W-:Y:S02]  /*3dab0*/  IADD3.X R118, PT, PT, R18, R118, R11, P0, P1 ;  /* 0x0000007612767210 */ /* 0x000fe400007e240b */
[----:B------:R-:W-:Y:S02]  /*3dac0*/  SHF.L.W.U32.HI R11, R116, 0x4, R95 ;  /* 0x00000004740b7819 */ /* 0x000fe40000010e5f */
[----:B------:R-:W-:-:S04]  /*3dad0*/  SHF.L.W.U32.HI R18, R95, 0x1e, R116 ;  /* 0x0000001e5f127819 */ /* 0x000fc80000010e74 */
[----:B------:R-:W-:Y:S02]  /*3dae0*/  LOP3.LUT R120, R119, R11, R18, 0x96, !PT ;  /* 0x0000000b77787212 */ /* 0x000fe400078e9612 */
        /* <DEDUP_REMOVED lines=72> */
[----:B------:R-:W-:Y:S02]  /*3df70*/  SHF.L.W.U32.HI R119, R51, 0x17, R14 ;  /* 0x0000001733777819 */ /* 0x000fe40000010e0e */
[----:B------:R-:W-:Y:S02]  /*3df80*/  LOP3.LUT R120, R18, R14, R97, 0xb8, !PT ;  /* 0x0000000e12787212 */ /* 0x000fe400078eb861 */
[----:B------:R-:W-:-:S02]  /*3df90*/  LOP3.LUT R115, R119, R115, R118, 0x96, !PT ;  /* 0x0000007377737212 */ /* 0x000fc400078e9676 */
[--C-:B------:R-:W-:Y:S02]  /*3dfa0*/  SHF.L.W.U32.HI R118, R51, 0xe, R14.reuse ;  /* 0x0000000e33767819 */ /* 0x100fe40000010e0e */
[----:B------:R-:W-:Y:S02]  /*3dfb0*/  IADD3 R120, P0, P1, R115, R120, R113 ;  /* 0x0000007873787210 */ /* 0x000fe4000791e071 */
[----:B------:R-:W-:Y:S02]  /*3dfc0*/  SHF.L.W.U32.HI R113, R51, 0x12, R14 ;  /* 0x0000001233717819 */ /* 0x000fe40000010e0e */
[----:B------:R-:W-:Y:S02]  /*3dfd0*/  SHF.L.W.U32.HI R115, R14, 0x17, R51 ;  /* 0x000000170e737819 */ /* 0x000fe40000010e33 */
[----:B------:R-:W-:Y:S02]  /*3dfe0*/  LOP3.LUT R119, R89, R51, R102, 0xb8, !PT ;  /* 0x0000003359777212 */ /* 0x000fe400078eb866 */
[----:B------:R-:W-:-:S02]  /*3dff0*/  LOP3.LUT R113, R115, R113, R118, 0x96, !PT ;  /* 0x0000007173717212 */ /* 0x000fc400078e9676 */
[----:B------:R-:W-:Y:S02]  /*3e000*/  SHF.L.W.U32.HI R118, R105, 0x4, R106 ;  /* 0x0000000469767819 */ /* 0x000fe40000010e6a */
[----:B------:R-:W-:Y:S02]  /*3e010*/  IADD3.X R119, PT, PT, R113, R119, R110, P0, P1 ;  /* 0x0000007771777210 */ /* 0x000fe400007e246e */
[C-C-:B------:R-:W-:Y:S02]  /*3e020*/  SHF.L.W.U32.HI R113, R106.reuse, 0x1e, R105.reuse ;  /* 0x0000001e6a717819 */ /* 0x140fe40000010e69 */
[----:B------:R-:W-:Y:S02]  /*3e030*/  SHF.L.W.U32.HI R110, R106, 0x19, R105 ;  /* 0x000000196a6e7819 */ /* 0x000fe40000010e69 */
[----:B------:R-:W-:Y:S02]  /*3e040*/  SHF.L.W.U32.HI R115, R105, 0x19, R106 ;  /* 0x0000001969737819 */ /* 0x000fe40000010e6a */
[----:B------:R-:W-:-:S02]  /*3e050*/  LOP3.LUT R118, R110, R118, R113, 0x96, !PT ;  /* 0x000000766e767212 */ /* 0x000fc400078e9671 */
[----:B------:R-:W-:Y:S02]  /*3e060*/  SHF.L.W.U32.HI R113, R106, 0x4, R105 ;  /* 0x000000046a717819 */ /* 0x000fe40000010e69 */
[----:B------:R-:W-:-:S04]  /*3e070*/  SHF.L.W.U32.HI R110, R105, 0x1e, R106 ;  /* 0x0000001e696e7819 */ /* 0x000fc80000010e6a */
[----:B------:R-:W-:Y:S02]  /*3e080*/  LOP3.LUT R113, R115, R113, R110, 0x96, !PT ;  /* 0x0000007173717212 */ /* 0x000fe400078e966e */
[----:B-1----:R-:W-:-:S04]  /*3e090*/  IADD3 R115, P0, P1, R37, UR4, R120 ;  /* 0x0000000425737c10 */ /* 0x002fc8000f91e078 */
[----:B------:R-:W-:Y:S02]  /*3e0a0*/  IADD3.X R110, PT, PT, R4, UR5, R119, P0, P1 ;  /* 0x00000005046e7c10 */ /* 0x000fe400087e2477 */
[----:B------:R-:W-:-:S05]  /*3e0b0*/  IADD3 R119, P0, PT, R115, R116, RZ ;  /* 0x0000007473777210 */ /* 0x000fca0007f1e0ff */
[----:B------:R-:W-:Y:S01]  /*3e0c0*/  IMAD.X R116, R110, 0x1, R95, P0 ;  /* 0x000000016e747824 */ /* 0x000fe200000e065f */
[----:B------:R-:W-:-:S04]  /*3e0d0*/  IADD3 R43, P0, P1, R90, R43, R88 ;  /* 0x0000002b5a2b7210 */ /* 0x000fc8000791e058 */
[C-C-:B------:R-:W-:Y:S02]  /*3e0e0*/  SHF.L.W.U32.HI R95, R119.reuse, 0x12, R116.reuse ;  /* 0x00000012775f7819 */ /* 0x140fe40000010e74 */
[----:B------:R-:W-:Y:S02]  /*3e0f0*/  SHF.L.W.U32.HI R120, R119, 0xe, R116 ;  /* 0x0000000e77787819 */ /* 0x000fe40000010e74 */
[C-C-:B------:R-:W-:Y:S02]  /*3e100*/  SHF.L.W.U32.HI R121, R116.reuse, 0x17, R119.reuse ;  /* 0x0000001774797819 */ /* 0x140fe40000010e77 */
[C-C-:B------:R-:W-:Y:S02]  /*3e110*/  SHF.L.W.U32.HI R88, R116.reuse, 0x12, R119.reuse ;  /* 0x0000001274587819 */ /* 0x140fe40000010e77 */
[----:B------:R-:W-:Y:S02]  /*3e120*/  LOP3.LUT R121, R121, R95, R120, 0x96, !PT ;  /* 0x0000005f79797212 */ /* 0x000fe400078e9678 */
[----:B------:R-:W-:-:S02]  /*3e130*/  SHF.L.W.U32.HI R95, R116, 0xe, R119 ;  /* 0x0000000e745f7819 */ /* 0x000fc40000010e77 */
[----:B------:R-:W-:-:S04]  /*3e140*/  SHF.L.W.U32.HI R120, R119, 0x17, R116 ;  /* 0x0000001777787819 */ /* 0x000fc80000010e74 */
[----:B------:R-:W-:Y:S02]  /*3e150*/  LOP3.LUT R88, R120, R88, R95, 0x96, !PT ;  /* 0x0000005878587212 */ /* 0x000fe400078e965f */
[----:B------:R-:W-:Y:S02]  /*3e160*/  LOP3.LUT R95, R97, R119, R14, 0xb8, !PT ;  /* 0x00000077615f7212 */ /* 0x000fe400078eb80e */
[----:B------:R-:W-:Y:S02]  /*3e170*/  LOP3.LUT R120, R102, R116, R51, 0xb8, !PT ;  /* 0x0000007466787212 */ /* 0x000fe400078eb833 */
[----:B------:R-:W-:-:S04]  /*3e180*/  IADD3 R95, P2, P3, R121, R95, R18 ;  /* 0x0000005f795f7210 */ /* 0x000fc80007b5e012 */
[----:B------:R-:W-:Y:S02]  /*3e190*/  IADD3.X R120, PT, PT, R88, R120, R89, P2, P3 ;  /* 0x0000007858787210 */ /* 0x000fe400017e6459 */
[----:B------:R-:W-:Y:S02]  /*3e1a0*/  IADD3 R18, P2, P3, R44, UR6, R95 ;  /* 0x000000062c127c10 */ /* 0x000fe4000fb5e05f */
[----:B------:R-:W-:Y:S02]  /*3e1b0*/  IADD3.X R88, PT, PT, R109, R6, R101, P0, P1 ;  /* 0x000000066d587210 */ /* 0x000fe400007e2465 */
[----:B------:R-:W-:Y:S01]  /*3e1c0*/  IADD3.X R95, PT, PT, R107, UR7, R120, P2, P3 ;  /* 0x000000076b5f7c10 */ /* 0x000fe200097e6478 */
[----:B------:R-:W1:Y:S01]  /*3e1d0*/  LDCU.128 UR4, c[0x3][0x51f0] ;  /* 0x00ca3e00ff0477ac */ /* 0x000e620008000c00 */
[----:B------:R-:W-:-:S05]  /*3e1e0*/  IADD3 R6, P0, PT, R18, R11, RZ ;  /* 0x0000000b12067210 */ /* 0x000fca0007f1e0ff */
[----:B------:R-:W-:Y:S01]  /*3e1f0*/  IMAD.X R89, R95, 0x1, R40, P0 ;  /* 0x000000015f597824 */ /* 0x000fe200000e0628 */
[----:B------:R-:W-:-:S04]  /*3e200*/  IADD3 R92, P1, P0, R37, R71, R92 ;  /* 0x00000047255c7210 */ /* 0x000fc8000783e05c */
[C-C-:B------:R-:W-:Y:S02]  /*3e210*/  SHF.L.W.U32.HI R101, R6.reuse, 0x12, R89.reuse ;  /* 0x0000001206657819 */ /* 0x140fe40000010e59 */
[----:B------:R-:W-:Y:S02]  /*3e220*/  SHF.L.W.U32.HI R120, R6, 0xe, R89 ;  /* 0x0000000e06787819 */ /* 0x000fe40000010e59 */
[C-C-:B------:R-:W-:Y:S02]  /*3e230*/  SHF.L.W.U32.HI R121, R89.reuse, 0x17, R6.reuse ;  /* 0x0000001759797819 */ /* 0x140fe40000010e06 */
[----:B------:R-:W-:Y:S02]  /*3e240*/  SHF.L.W.U32.HI R71, R89, 0x12, R6 ;  /* 0x0000001259477819 */ /* 0x000fe40000010e06 */
[----:B------:R-:W-:Y:S02]  /*3e250*/  LOP3.LUT R121, R121, R101, R120, 0x96, !PT ;  /* 0x0000006579797212 */ /* 0x000fe400078e9678 */
[----:B------:R-:W-:-:S02]  /*3e260*/  SHF.L.W.U32.HI R120, R89, 0xe, R6 ;  /* 0x0000000e59787819 */ /* 0x000fc40000010e06 */
[----:B------:R-:W-:-:S04]  /*3e270*/  SHF.L.W.U32.HI R101, R6, 0x17, R89 ;  /* 0x0000001706657819 */ /* 0x000fc80000010e59 */
[----:B------:R-:W-:Y:S02]  /*3e280*/  LOP3.LUT R101, R101, R71, R120, 0x96, !PT ;  /* 0x0000004765657212 */ /* 0x000fe400078e9678 */
[----:B------:R-:W-:-:S04]  /*3e290*/  LOP3.LUT R120, R14, R6, R119, 0xb8, !PT ;  /* 0x000000060e787212 */ /* 0x000fc800078eb877 */
[----:B------:R-:W-:Y:S02]  /*3e2a0*/  IADD3 R71, P2, P3, R121, R120, R97 ;  /* 0x0000007879477210 */ /* 0x000fe40007b5e061 */
[----:B------:R-:W-:Y:S02]  /*3e2b0*/  LOP3.LUT R97, R51, R89, R116, 0xb8, !PT ;  /* 0x0000005933617212 */ /* 0x000fe400078eb874 */
[----:B-1----:R-:W-:Y:S02]  /*3e2c0*/  IADD3 R71, P4, P5, R98, UR4, R71 ;  /* 0x0000000462477c10 */ /* 0x002fe4000fd9e047 */
[----:B------:R-:W-:Y:S02]  /*3e2d0*/  IADD3.X R102, PT, PT, R101, R97, R102, P2, P3 ;  /* 0x0000006165667210 */ /* 0x000fe400017e6466 */
[----:B------:R-:W-:Y:S02]  /*3e2e0*/  IADD3 R77, P2, P3, R44, R48, R77 ;  /* 0x000000302c4d7210 */ /* 0x000fe40007b5e04d */
[----:B------:R-:W-:-:S02]  /*3e2f0*/  IADD3.X R48, PT, PT, R111, UR5, R102, P4, P5 ;  /* 0x000000056f307c10 */ /* 0x000fc4000a7ea466 */
[----:B------:R-:W-:-:S05]  /*3e300*/  IADD3 R97, P4, PT, R71, R112, RZ ;  /* 0x0000007047617210 */ /* 0x000fca0007f9e0ff */
[----:B------:R-:W-:Y:S01]  /*3e310*/  IMAD.X R102, R48, 0x1, R7, P4 ;  /* 0x0000000130667824 */ /* 0x000fe200020e0607 */
[----:B------:R-:W-:-:S04]  /*3e320*/  IADD3.X R117, PT, PT, R4, R74, R117, P1, P0 ;  /* 0x0000004a04757210 */ /* 0x000fc80000fe0475 */
        /* <DEDUP_REMOVED lines=10> */
[----:B------:R-:W-:Y:S02]  /*3e3d0*/  IADD3 R101, P0, P1, R121, R101, R14 ;  /* 0x0000006579657210 */ /* 0x000fe4000791e00e */
[----:B------:R-:W-:Y:S02]  /*3e3e0*/  SHF.L.W.U32.HI R14, R42, 0x18, R75 ;  /* 0x000000182a0e7819 */ /* 0x000fe40000010e4b */
[----:B------:R-:W-:-:S02]  /*3e3f0*/  IADD3.X R74, PT, PT, R120, R74, R51, P0, P1 ;  /* 0x0000004a784a7210 */ /* 0x000fc400007e2433 */
[C-C-:B------:R-:W-:Y:S02]  /*3e400*/  SHF.L.W.U32.HI R51, R42.reuse, 0x1f, R75.reuse ;  /* 0x0000001f2a337819 */ /* 0x140fe40000010e4b */
[----:B------:R-:W-:-:S04]  /*3e410*/  SHF.R.U64 R120, R42, 0x7, R75 ;  /* 0x000000072a787819 */ /* 0x000fc8000000124b */
[----:B------:R-:W-:Y:S02]  /*3e420*/  LOP3.LUT R51, R120, R51, R14, 0x96, !PT ;  /* 0x0000003378337212 */ /* 0x000fe400078e960e */
[----:B------:R-:W-:-:S04]  /*3e430*/  IADD3 R14, P0, P1, R82, UR6, R101 ;  /* 0x00000006520e7c10 */ /* 0x000fc8000f91e065 */
[----:B------:R-:W-:Y:S01]  /*3e440*/  IADD3.X R101, PT, PT, R103, UR7, R74, P0, P1 ;  /* 0x0000000767657c10 */ /* 0x000fe200087e244a */
[----:B------:R-:W1:Y:S01]  /*3e450*/  LDCU.128 UR4, c[0x3][0x5200] ;  /* 0x00ca4000ff0477ac */ /* 0x000e620008000c00 */
[----:B------:R-:W-:Y:S02]  /*3e460*/  IADD3 R74, P0, PT, R14, R105, RZ ;  /* 0x000000690e4a7210 */ /* 0x000fe40007f1e0ff */
[----:B------:R-:W-:Y:S02]  /*3e470*/  IADD3.X R39, PT, PT, R107, R39, R96, P2, P3 ;  /* 0x000000276b277210 */ /* 0x000fe400017e6460 */
[----:B------:R-:W-:Y:S01]  /*3e480*/  IADD3 R36, P2, P3, R98, R36, R91 ;  /* 0x0000002462247210 */ /* 0x000fe20007b5e05b */
[----:B------:R-:W-:Y:S01]  /*3e490*/  IMAD.X R91, R101, 0x1, R106, P0 ;  /* 0x00000001655b7824 */ /* 0x000fe200000e066a */
[----:B------:R-:W-:-:S04]  /*3e4a0*/  IADD3 R49, P4, P5, R82, R49, R78 ;  /* 0x0000003152317210 */ /* 0x000fc80007d9e04e */
[C-C-:B------:R-:W-:Y:S02]  /*3e4b0*/  SHF.L.W.U32.HI R96, R74.reuse, 0x12, R91.reuse ;  /* 0x000000124a607819 */ /* 0x140fe40000010e5b */
[----:B------:R-:W-:Y:S02]  /*3e4c0*/  SHF.L.W.U32.HI R121, R74, 0xe, R91 ;  /* 0x0000000e4a797819 */ /* 0x000fe40000010e5b */
[----:B------:R-:W-:Y:S02]  /*3e4d0*/  SHF.L.W.U32.HI R120, R91, 0x17, R74 ;  /* 0x000000175b787819 */ /* 0x000fe40000010e4a */
[----:B------:R-:W-:Y:S02]  /*3e4e0*/  LOP3.LUT R78, R6, R74, R97, 0xb8, !PT ;  /* 0x0000004a064e7212 */ /* 0x000fe400078eb861 */
[----:B------:R-:W-:Y:S02]  /*3e4f0*/  LOP3.LUT R96, R120, R96, R121, 0x96, !PT ;  /* 0x0000006078607212 */ /* 0x000fe400078e9679 */
[----:B------:R-:W-:-:S02]  /*3e500*/  IADD3.X R9, PT, PT, R111, R9, R94, P2, P3 ;  /* 0x000000096f097210 */ /* 0x000fc400017e645e */
[----:B------:R-:W-:Y:S02]  /*3e510*/  IADD3.X R46, PT, PT, R103, R46, R99, P4, P5 ;  /* 0x0000002e672e7210 */ /* 0x000fe400027ea463 */
[----:B------:R-:W-:Y:S02]  /*3e520*/  IADD3 R119, P0, P1, R96, R78, R119 ;  /* 0x0000004e60777210 */ /* 0x000fe4000791e077 */
[----:B------:R-:W-:Y:S02]  /*3e530*/  IADD3 R84, P2, P3, R42, R84, R87 ;  /* 0x000000542a547210 */ /* 0x000fe40007b5e057 */
[----:B------:R-:W-:Y:S02]  /*3e540*/  IADD3 R47, P4, P5, R81, R47, R50 ;  /* 0x0000002f512f7210 */ /* 0x000fe40007d9e032 */
[C-C-:B------:R-:W-:Y:S02]  /*3e550*/  SHF.L.W.U32.HI R50, R91.reuse, 0x12, R74.reuse ;  /* 0x000000125b327819 */ /* 0x140fe40000010e4a */
[----:B------:R-:W-:-:S02]  /*3e560*/  SHF.L.W.U32.HI R87, R91, 0xe, R74 ;  /* 0x0000000e5b577819 */ /* 0x000fc40000010e4a */
[----:B------:R-:W-:-:S04]  /*3e570*/  SHF.L.W.U32.HI R78, R74, 0x17, R91 ;  /* 0x000000174a4e7819 */ /* 0x000fc80000010e5b */
[----:B------:R-:W-:Y:S02]  /*3e580*/  LOP3.LUT R50, R78, R50, R87, 0x96, !PT ;  /* 0x000000324e327212 */ /* 0x000fe400078e9657 */
[----:B------:R-:W-:Y:S02]  /*3e590*/  LOP3.LUT R78, R112, R11, R105, 0xe8, !PT ;  /* 0x0000000b704e7212 */ /* 0x000fe400078ee869 */
[----:B------:R-:W-:Y:S02]  /*3e5a0*/  LOP3.LUT R11, R89, R91, R102, 0xb8, !PT ;  /* 0x0000005b590b7212 */ /* 0x000fe400078eb866 */
[----:B------:R-:W-:Y:S02]  /*3e5b0*/  IADD3.X R73, PT, PT, R75, R73, R114, P2, P3 ;  /* 0x000000494b497210 */ /* 0x000fe400017e6472 */
[----:B------:R-:W-:Y:S02]  /*3e5c0*/  IADD3.X R100, PT, PT, R108, R100, R93, P4, P5 ;  /* 0x000000646c647210 */ /* 0x000fe400027ea45d */
[----:B------:R-:W-:-:S02]  /*3e5d0*/  IADD3 R16, P2, PT, R43, R16, RZ ;  /* 0x000000102b107210 */ /* 0x000fc40007f5e0ff */
[----:B------:R-:W-:Y:S02]  /*3e5e0*/  IADD3 R118, P4, P3, R115, R118, R78 ;  /* 0x0000007673767210 */ /* 0x000fe40007b9e04e */
[----:B------:R-:W-:Y:S02]  /*3e5f0*/  IADD3.X R116, PT, PT, R50, R11, R116, P0, P1 ;  /* 0x0000000b32747210 */ /* 0x000fe400007e2474 */
[----:B------:R-:W-:Y:S02]  /*3e600*/  LOP3.LUT R40, R7, R40, R106, 0xe8, !PT ;  /* 0x0000002807287212 */ /* 0x000fe400078ee86a */
[----:B-1----:R-:W-:Y:S01]  /*3e610*/  IADD3 R11, P1, P5, R42, UR4, R119 ;  /* 0x000000042a0b7c10 */ /* 0x002fe2000fd3e077 */
[----:B------:R-:W-:Y:S01]  /*3e620*/  IMAD.X R43, R88, 0x1, R41, P2 ;  /* 0x00000001582b7824 */ /* 0x000fe200010e0629 */
[----:B------:R-:W-:Y:S02]  /*3e630*/  IADD3.X R113, PT, PT, R110, R113, R40, P4, P3 ;  /* 0x000000716e717210 */ /* 0x000fe400027e6428 */
[----:B------:R-:W-:-:S02]  /*3e640*/  IADD3.X R40, PT, PT, R75, UR5, R116, P1, P5 ;  /* 0x000000054b287c10 */ /* 0x000fc40008fea474 */
[----:B------:R-:W-:Y:S02]  /*3e650*/  IADD3 R41, P4, PT, R11, R118, RZ ;  /* 0x000000760b297210 */ /* 0x000fe40007f9e0ff */
[----:B------:R-:W-:-:S03]  /*3e660*/  IADD3 R83, P0, PT, R92, R83, RZ ;  /* 0x000000535c537210 */ /* 0x000fc60007f1e0ff */
[----:B------:R-:W-:Y:S01]  /*3e670*/  IMAD.X R50, R40, 0x1, R113, P4 ;  /* 0x0000000128327824 */ /* 0x000fe200020e0671 */
[----:B------:R-:W-:Y:S01]  /*3e680*/  IADD3 R104, P2, P3, R83, R104, R5 ;  /* 0x0000006853687210 */ /* 0x000fe20007b5e005 */
[----:B------:R-:W-:Y:S01]  /*3e690*/  IMAD.X R38, R117, 0x1, R38, P0 ;  /* 0x0000000175267824 */ /* 0x000fe200000e0626 */
[C---:B------:R-:W-:Y:S02]  /*3e6a0*/  SHF.L.W.U32.HI R5, R75.reuse, 0x1f, R42 ;  /* 0x0000001f4b057819 */ /* 0x040fe40000010e2a */
[----:B------:R-:W-:Y:S02]  /*3e6b0*/  IADD3 R45, P0, P1, R16, R45, R86 ;  /* 0x0000002d102d7210 */ /* 0x000fe4000791e056 */
[----:B------:R-:W-:Y:S02]  /*3e6c0*/  SHF.L.W.U32.HI R42, R75, 0x18, R42 ;  /* 0x000000184b2a7819 */ /* 0x000fe40000010e2a */
[----:B------:R-:W-:Y:S02]  /*3e6d0*/  SHF.R.U32.HI R87, RZ, 0x7, R75 ;  /* 0x00000007ff577819 */ /* 0x000fe4000001164b */
[----:B------:R-:W-:-:S02]  /*3e6e0*/  SHF.L.W.U32.HI R75, R41, 0x12, R50 ;  /* 0x00000012294b7819 */ /* 0x000fc40000010e32 */
[----:B------:R-:W-:Y:S02]  /*3e6f0*/  SHF.L.W.U32.HI R78, R41, 0xe, R50 ;  /* 0x0000000e294e7819 */ /* 0x000fe40000010e32 */
[----:B------:R-:W-:Y:S02]  /*3e700*/  SHF.L.W.U32.HI R86, R50, 0x17, R41 ;  /* 0x0000001732567819 */ /* 0x000fe40000010e29 */
[----:B------:R-:W-:Y:S02]  /*3e710*/  LOP3.LUT R42, R87, R5, R42, 0x96, !PT ;  /* 0x00000005572a7212 */ /* 0x000fe400078e962a */
[----:B------:R-:W-:Y:S02]  /*3e720*/  IADD3.X R13, PT, PT, R38, R13, R76, P2, P3 ;  /* 0x0000000d260d7210 */ /* 0x000fe400017e644c */
[----:B------:R-:W-:Y:S02]  /*3e730*/  LOP3.LUT R92, R86, R75, R78, 0x96, !PT ;  /* 0x0000004b565c7212 */ /* 0x000fe400078e964e */
[----:B------:R-:W-:-:S02]  /*3e740*/  IADD3.X R12, PT, PT, R43, R12, R85, P0, P1 ;  /* 0x0000000c2b0c7210 */ /* 0x000fc400007e2455 */
        /* <DEDUP_REMOVED lines=13> */
[----:B------:R-:W-:Y:S02]  /*3e820*/  IADD3 R88, P2, P3, R92, R93, R6 ;  /* 0x0000005d5c587210 */ /* 0x000fe40007b5e006 */
[----:B------:R-:W-:Y:S02]  /*3e830*/  SHF.L.W.U32.HI R78, R43, 0xd, R16 ;  /* 0x0000000d2b4e7819 */ /* 0x000fe40000010e10 */
[--C-:B------:R-:W-:Y:S02]  /*3e840*/  SHF.L.W.U32.HI R5, R16, 0x3, R43.reuse ;  /* 0x0000000310057819 */ /* 0x100fe40000010e2b */
        /* <DEDUP_REMOVED lines=9> */
[----:B------:R-:W-:Y:S02]  /*3e8e0*/  LOP3.LUT R92, R106, R7, R113, 0xe8, !PT ;  /* 0x000000076a5c7212 */ /* 0x000fe400078ee871 */
[----:B------:R-:W-:Y:S02]  /*3e8f0*/  IADD3.X R89, PT, PT, R87, R86, R89, P2, P3 ;  /* 0x0000005657597210 */ /* 0x000fe400017e6459 */
[C-C-:B------:R-:W-:Y:S02]  /*3e900*/  SHF.L.W.U32.HI R5, R83.reuse, 0xd, R38.reuse ;  /* 0x0000000d53057819 */ /* 0x140fe40000010e26 */
[----:B------:R-:W-:Y:S02]  /*3e910*/  SHF.L.W.U32.HI R6, R38, 0x3, R83 ;  /* 0x0000000326067819 */ /* 0x000fe40000010e53 */
[----:B------:R-:W-:-:S02]  /*3e920*/  SHF.R.U64 R87, R83, 0x6, R38 ;  /* 0x0000000653577819 */ /* 0x000fc40000001226 */
[----:B------:R-:W-:Y:S02]  /*3e930*/  IADD3 R81, P2, P3, R81, UR6, R88 ;  /* 0x0000000651517c10 */ /* 0x000fe4000fb5e058 */
[----:B------:R-:W-:Y:S02]  /*3e940*/  IADD3.X R95, PT, PT, R95, R85, R92, P0, P1 ;  /* 0x000000555f5f7210 */ /* 0x000fe400007e245c */
[----:B------:R-:W-:Y:S02]  /*3e950*/  SHF.L.W.U32.HI R86, R38, 0xd, R83 ;  /* 0x0000000d26567819 */ /* 0x000fe40000010e53 */
[--C-:B------:R-:W-:Y:S02]  /*3e960*/  SHF.L.W.U32.HI R75, R83, 0x3, R38.reuse ;  /* 0x00000003534b7819 */ /* 0x100fe40000010e26 */
[----:B------:R-:W-:Y:S02]  /*3e970*/  SHF.R.U32.HI R93, RZ, 0x6, R38 ;  /* 0x00000006ff5d7819 */ /* 0x000fe40000011626 */
[----:B------:R-:W-:-:S02]  /*3e980*/  LOP3.LUT R7, R87, R5, R6, 0x96, !PT ;  /* 0x0000000557077212 */ /* 0x000fc400078e9606 */
[----:B------:R-:W-:Y:S01]  /*3e990*/  IADD3.X R108, PT, PT, R108, UR7, R89, P2, P3 ;  /* 0x000000076c6c7c10 */ /* 0x000fe200097e6459 */
[----:B------:R-:W1:Y:S01]  /*3e9a0*/  LDCU.128 UR4, c[0x3][0x5210] ;  /* 0x00ca4200ff0477ac */ /* 0x000e620008000c00 */
[----:B------:R-:W-:Y:S02]  /*3e9b0*/  SHF.L.W.U32.HI R5, R18, 0x4, R95 ;  /* 0x0000000412057819 */ /* 0x000fe40000010e5f */
[C-C-:B------:R-:W-:Y:S02]  /*3e9c0*/  SHF.L.W.U32.HI R92, R95.reuse, 0x1e, R18.reuse ;  /* 0x0000001e5f5c7819 */ /* 0x140fe40000010e12 */
[----:B------:R-:W-:Y:S02]  /*3e9d0*/  SHF.L.W.U32.HI R87, R95, 0x19, R18 ;  /* 0x000000195f577819 */ /* 0x000fe40000010e12 */
[----:B------:R-:W-:Y:S02]  /*3e9e0*/  IADD3 R6, P0, PT, R81, R18, RZ ;  /* 0x0000001251067210 */ /* 0x000fe40007f1e0ff */
[----:B------:R-:W-:-:S02]  /*3e9f0*/  LOP3.LUT R86, R93, R86, R75, 0x96, !PT ;  /* 0x000000565d567212 */ /* 0x000fc400078e964b */
[----:B------:R-:W-:Y:S01]  /*3ea00*/  LOP3.LUT R93, R87, R5, R92, 0x96, !PT ;  /* 0x00000005575d7212 */ /* 0x000fe200078e965c */
[--C-:B------:R-:W-:Y:S01]  /*3ea10*/  IMAD.X R5, R108, 0x1, R95.reuse, P0 ;  /* 0x000000016c057824 */ /* 0x100fe200000e065f */
[----:B------:R-:W-:Y:S02]  /*3ea20*/  SHF.L.W.U32.HI R75, R95, 0x4, R18 ;  /* 0x000000045f4b7819 */ /* 0x000fe40000010e12 */
[C-C-:B------:R-:W-:Y:S02]  /*3ea30*/  SHF.L.W.U32.HI R88, R18.reuse, 0x1e, R95.reuse ;  /* 0x0000001e12587819 */ /* 0x140fe40000010e5f */
[----:B------:R-:W-:Y:S02]  /*3ea40*/  SHF.L.W.U32.HI R85, R18, 0x19, R95 ;  /* 0x0000001912557819 */ /* 0x000fe40000010e5f */
[----:B------:R-:W-:Y:S02]  /*3ea50*/  IADD3 R77, P1, PT, R77, R76, RZ ;  /* 0x0000004c4d4d7210 */ /* 0x000fe40007f3e0ff */
[----:B------:R-:W-:-:S02]  /*3ea60*/  LOP3.LUT R94, R85, R75, R88, 0x96, !PT ;  /* 0x0000004b555e7212 */ /* 0x000fc400078e9658 */
[C-C-:B------:R-:W-:Y:S02]  /*3ea70*/  SHF.L.W.U32.HI R76, R6.reuse, 0x12, R5.reuse ;  /* 0x00000012064c7819 */ /* 0x140fe40000010e05 */
[----:B------:R-:W-:Y:S02]  /*3ea80*/  SHF.L.W.U32.HI R85, R6, 0xe, R5 ;  /* 0x0000000e06557819 */ /* 0x000fe40000010e05 */
[C---:B------:R-:W-:Y:S02]  /*3ea90*/  SHF.L.W.U32.HI R89, R5.reuse, 0x17, R6 ;  /* 0x0000001705597819 */ /* 0x040fe40000010e06 */
[----:B------:R-:W-:Y:S02]  /*3eaa0*/  LOP3.LUT R92, R118, R105, R18, 0xe8, !PT ;  /* 0x00000069765c7212 */ /* 0x000fe400078ee812 */
[C-C-:B------:R-:W-:Y:S02]  /*3eab0*/  SHF.L.W.U32.HI R75, R5.reuse, 0x12, R6.reuse ;  /* 0x00000012054b7819 */ /* 0x140fe40000010e06 */
[----:B------:R-:W-:-:S02]  /*3eac0*/  SHF.L.W.U32.HI R88, R5, 0xe, R6 ;  /* 0x0000000e05587819 */ /* 0x000fc40000010e06 */
[----:B------:R-:W-:Y:S02]  /*3ead0*/  SHF.L.W.U32.HI R87, R6, 0x17, R5 ;  /* 0x0000001706577819 */ /* 0x000fe40000010e05 */
[----:B------:R-:W-:Y:S02]  /*3eae0*/  LOP3.LUT R85, R89, R76, R85, 0x96, !PT ;  /* 0x0000004c59557212 */ /* 0x000fe400078e9655 */
[----:B------:R-:W-:Y:S02]  /*3eaf0*/  LOP3.LUT R76, R74, R6, R41, 0xb8, !PT ;  /* 0x000000064a4c7212 */ /* 0x000fe400078eb829 */
[----:B------:R-:W-:Y:S02]  /*3eb00*/  IADD3 R71, P2, P3, R71, R93, R92 ;  /* 0x0000005d47477210 */ /* 0x000fe40007b5e05c */
[----:B------:R-:W-:Y:S02]  /*3eb10*/  LOP3.LUT R89, R113, R106, R95, 0xe8, !PT ;  /* 0x0000006a71597212 */ /* 0x000fe400078ee85f */
[----:B------:R-:W-:-:S02]  /*3eb20*/  LOP3.LUT R87, R87, R75, R88, 0x96, !PT ;  /* 0x0000004b57577212 */ /* 0x000fc400078e9658 */
[----:B------:R-:W-:Y:S02]  /*3eb30*/  IADD3 R97, P4, P5, R85, R76, R97 ;  /* 0x0000004c55617210 */ /* 0x000fe40007d9e061 */
[----:B------:R-:W-:Y:S02]  /*3eb40*/  LOP3.LUT R75, R91, R5, R50, 0xb8, !PT ;  /* 0x000000055b4b7212 */ /* 0x000fe400078eb832 */
[----:B------:R-:W-:Y:S01]  /*3eb50*/  IADD3.X R76, PT, PT, R48, R94, R89, P2, P3 ;  /* 0x0000005e304c7210 */ /* 0x000fe200017e6459 */
[----:B------:R-:W-:Y:S01]  /*3eb60*/  IMAD.X R48, R39, 0x1, R78, P1 ;  /* 0x0000000127307824 */ /* 0x000fe200008e064e */
[----:B------:R-:W-:Y:S02]  /*3eb70*/  IADD3.X R102, PT, PT, R87, R75, R102, P4, P5 ;  /* 0x0000004b57667210 */ /* 0x000fe400027ea466 */
[----:B-1----:R-:W-:Y:S02]  /*3eb80*/  IADD3 R39, P1, P2, R16, UR4, R97 ;  /* 0x0000000410277c10 */ /* 0x002fe4000fa3e061 */
[----:B------:R-:W-:-:S02]  /*3eb90*/  IADD3 R36, P0, PT, R36, R7, RZ ;  /* 0x0000000724247210 */ /* 0x000fc40007f1e0ff */
[----:B------:R-:W-:Y:S02]  /*3eba0*/  IADD3.X R43, PT, PT, R43, UR5, R102, P1, P2 ;  /* 0x000000052b2b7c10 */ /* 0x000fe40008fe4466 */
[----:B------:R-:W-:Y:S02]  /*3ebb0*/  SHF.L.W.U32.HI R16, R71, 0x4, R76 ;  /* 0x0000000447107819 */ /* 0x000fe40000010e4c */
[C-C-:B------:R-:W-:Y:S02]  /*3ebc0*/  SHF.L.W.U32.HI R75, R76.reuse, 0x1e, R71.reuse ;  /* 0x0000001e4c4b7819 */ /* 0x140fe40000010e47 */
[----:B------:R-:W-:Y:S02]  /*3ebd0*/  SHF.L.W.U32.HI R78, R76, 0x19, R71 ;  /* 0x000000194c4e7819 */ /* 0x000fe40000010e47 */
[----:B------:R-:W-:Y:S02]  /*3ebe0*/  IADD3 R7, P1, PT, R39, R71, RZ ;  /* 0x0000004727077210 */ /* 0x000fe40007f3e0ff */
[----:B------:R-:W-:-:S03]  /*3ebf0*/  LOP3.LUT R92, R78, R16, R75, 0x96, !PT ;  /* 0x000000104e5c7212 */ /* 0x000fc600078e964b */
[----:B------:R-:W-:Y:S01]  /*3ec00*/  IMAD.X R16, R43, 0x1, R76, P1 ;  /* 0x000000012b107824 */ /* 0x000fe200008e064c */
[----:B------:R-:W-:Y:S01]  /*3ec10*/  SHF.L.W.U32.HI R75, R76, 0x4, R71 ;  /* 0x000000044c4b7819 */ /* 0x000fe20000010e47 */
[----:B------:R-:W-:Y:S01]  /*3ec20*/  IMAD.X R9, R9, 0x1, R86, P0 ;  /* 0x0000000109097824 */ /* 0x000fe200000e0656 */
        /* <DEDUP_REMOVED lines=19> */
[----:B------:R-:W-:Y:S02]  /*3ed60*/  SHF.L.W.U32.HI R14, R78, 0x4, R101 ;  /* 0x000000044e0e7819 */ /* 0x000fe40000010e65 */
[C-C-:B------:R-:W-:Y:S02]  /*3ed70*/  SHF.L.W.U32.HI R37, R101.reuse, 0x1e, R78.reuse ;  /* 0x0000001e65257819 */ /* 0x140fe40000010e4e */
[----:B------:R-:W-:Y:S02]  /*3ed80*/  SHF.L.W.U32.HI R74, R101, 0x19, R78 ;  /* 0x00000019654a7819 */ /* 0x000fe40000010e4e */
[----:B------:R-:W-:-:S02]  /*3ed90*/  LOP3.LUT R88, R50, R16, R5, 0xb8, !PT ;  /* 0x0000001032587212 */ /* 0x000fc400078eb805 */
[----:B------:R-:W-:Y:S02]  /*3eda0*/  IADD3.X R17, PT, PT, R9, R17, R4, P2, P3 ;  /* 0x0000001109117210 */ /* 0x000fe400017e6404 */
[----:B------:R-:W-:Y:S02]  /*3edb0*/  LOP3.LUT R85, R74, R14, R37, 0x96, !PT ;  /* 0x0000000e4a557212 */ /* 0x000fe400078e9625 */
[----:B------:R-:W-:Y:S02]  /*3edc0*/  IADD3.X R91, PT, PT, R75, R88, R91, P4, P5 ;  /* 0x000000584b5b7210 */ /* 0x000fe400027ea45b */
[----:B------:R-:W-:Y:S02]  /*3edd0*/  SHF.L.W.U32.HI R4, R101, 0x4, R78 ;  /* 0x0000000465047819 */ /* 0x000fe40000010e4e */
[C-C-:B------:R-:W-:Y:S02]  /*3ede0*/  SHF.L.W.U32.HI R75, R78.reuse, 0x1e, R101.reuse ;  /* 0x0000001e4e4b7819 */ /* 0x140fe40000010e65 */
[----:B------:R-:W-:-:S02]  /*3edf0*/  SHF.L.W.U32.HI R74, R78, 0x19, R101 ;  /* 0x000000194e4a7819 */ /* 0x000fc40000010e65 */
[----:B------:R-:W-:Y:S02]  /*3ee00*/  IADD3 R83, P2, P3, R83, UR6, R86 ;  /* 0x0000000653537c10 */ /* 0x000fe4000fb5e056 */
[----:B------:R-:W-:Y:S02]  /*3ee10*/  LOP3.LUT R89, R74, R4, R75, 0x96, !PT ;  /* 0x000000044a597212 */ /* 0x000fe400078e964b */
[----:B------:R-:W-:Y:S01]  /*3ee20*/  IADD3.X R38, PT, PT, R38, UR7, R91, P2, P3 ;  /* 0x0000000726267c10 */ /* 0x000fe200097e645b */
[----:B------:R-:W1:Y:S01]  /*3ee30*/  LDCU.128 UR4, c[0x3][0x5220] ;  /* 0x00ca4400ff0477ac */ /* 0x000e620008000c00 */
[----:B------:R-:W-:Y:S02]  /*3ee40*/  LOP3.LUT R18, R71, R18, R78, 0xe8, !PT ;  /* 0x0000001247127212 */ /* 0x000fe400078ee84e */
[----:B------:R-:W-:Y:S02]  /*3ee50*/  IADD3 R4, P2, PT, R83, R78, RZ ;  /* 0x0000004e53047210 */ /* 0x000fe40007f5e0ff */
[----:B------:R-:W-:-:S02]  /*3ee60*/  IADD3.X R8, PT, PT, R48, R8, R109, P1, P0 ;  /* 0x0000000830087210 */ /* 0x000fc40000fe046d */
[----:B------:R-:W-:Y:S01]  /*3ee70*/  IADD3 R75, P0, P1, R11, R85, R18 ;  /* 0x000000550b4b7210 */ /* 0x000fe2000791e012 */
[----:B------:R-:W-:Y:S01]  /*3ee80*/  IMAD.X R11, R38, 0x1, R101, P2 ;  /* 0x00000001260b7824 */ /* 0x000fe200010e0665 */
[C-C-:B------:R-:W-:Y:S02]  /*3ee90*/  SHF.L.W.U32.HI R14, R77.reuse, 0xd, R48.reuse ;  /* 0x0000000d4d0e7819 */ /* 0x140fe40000010e30 */
[----:B------:R-:W-:Y:S02]  /*3eea0*/  SHF.L.W.U32.HI R37, R48, 0x3, R77 ;  /* 0x0000000330257819 */ /* 0x000fe40000010e4d */
[----:B------:R-:W-:Y:S02]  /*3eeb0*/  SHF.R.U64 R87, R77, 0x6, R48 ;  /* 0x000000064d577819 */ /* 0x000fe40000001230 */
[----:B------:R-:W-:Y:S02]  /*3eec0*/  LOP3.LUT R95, R76, R95, R101, 0xe8, !PT ;  /* 0x0000005f4c5f7212 */ /* 0x000fe400078ee865 */
[----:B------:R-:W-:-:S02]  /*3eed0*/  LOP3.LUT R14, R87, R14, R37, 0x96, !PT ;  /* 0x0000000e570e7212 */ /* 0x000fc400078e9625 */
[C-C-:B------:R-:W-:Y:S02]  /*3eee0*/  SHF.L.W.U32.HI R37, R36.reuse, 0xd, R9.reuse ;  /* 0x0000000d24257819 */ /* 0x140fe40000010e09 */
[----:B------:R-:W-:Y:S02]  /*3eef0*/  SHF.L.W.U32.HI R74, R9, 0x3, R36 ;  /* 0x00000003094a7819 */ /* 0x000fe40000010e24 */
[----:B------:R-:W-:Y:S02]  /*3ef00*/  SHF.R.U64 R90, R36, 0x6, R9 ;  /* 0x00000006245a7819 */ /* 0x000fe40000001209 */
[C-C-:B------:R-:W-:Y:S02]  /*3ef10*/  SHF.L.W.U32.HI R86, R4.reuse, 0x12, R11.reuse ;  /* 0x0000001204567819 */ /* 0x140fe40000010e0b */
[----:B------:R-:W-:Y:S02]  /*3ef20*/  SHF.L.W.U32.HI R87, R4, 0xe, R11 ;  /* 0x0000000e04577819 */ /* 0x000fe40000010e0b */
[----:B------:R-:W-:-:S02]  /*3ef30*/  SHF.L.W.U32.HI R88, R11, 0x17, R4 ;  /* 0x000000170b587819 */ /* 0x000fc40000010e04 */
[----:B------:R-:W-:Y:S02]  /*3ef40*/  SHF.L.W.U32.HI R85, R48, 0xd, R77 ;  /* 0x0000000d30557819 */ /* 0x000fe40000010e4d */
[--C-:B------:R-:W-:Y:S02]  /*3ef50*/  SHF.L.W.U32.HI R18, R77, 0x3, R48.reuse ;  /* 0x000000034d127819 */ /* 0x100fe40000010e30 */
[----:B------:R-:W-:Y:S02]  /*3ef60*/  SHF.R.U32.HI R91, RZ, 0x6, R48 ;  /* 0x00000006ff5b7819 */ /* 0x000fe40000011630 */
        /* <DEDUP_REMOVED lines=18> */
[----:B------:R-:W-:Y:S02]  /*3f090*/  IADD3 R86, P2, P3, R93, R92, R41 ;  /* 0x0000005c5d567210 */ /* 0x000fe40007b5e029 */
[----:B------:R-:W-:Y:S02]  /*3f0a0*/  LOP3.LUT R71, R5, R11, R16, 0xb8, !PT ;  /* 0x0000000b05477212 */ /* 0x000fe400078eb810 */
[----:B------:R-:W-:-:S02]  /*3f0b0*/  SHF.L.W.U32.HI R18, R9, 0xd, R36 ;  /* 0x0000000d09127819 */ /* 0x000fc40000010e24 */
[----:B------:R-:W-:Y:S02]  /*3f0c0*/  IADD3.X R71, PT, PT, R89, R71, R50, P2, P3 ;  /* 0x0000004759477210 */ /* 0x000fe400017e6432 */
[--C-:B------:R-:W-:Y:S02]  /*3f0d0*/  SHF.L.W.U32.HI R37, R36, 0x3, R9.reuse ;  /* 0x0000000324257819 */ /* 0x100fe40000010e09 */
[----:B------:R-:W-:Y:S02]  /*3f0e0*/  SHF.R.U32.HI R90, RZ, 0x6, R9 ;  /* 0x00000006ff5a7819 */ /* 0x000fe40000011609 */
[----:B-1----:R-:W-:Y:S02]  /*3f0f0*/  IADD3 R50, P2, P3, R77, UR4, R86 ;  /* 0x000000044d327c10 */ /* 0x002fe4000fb5e056 */
[----:B------:R-:W-:Y:S02]  /*3f100*/  IADD3 R74, P0, P1, R81, R88, R74 ;  /* 0x00000058514a7210 */ /* 0x000fe4000791e04a */
[----:B------:R-:W-:-:S02]  /*3f110*/  LOP3.LUT R41, R101, R76, R40, 0xe8, !PT ;  /* 0x0000004c65297212 */ /* 0x000fc400078ee828 */
[----:B------:R-:W-:Y:S02]  /*3f120*/  LOP3.LUT R88, R90, R18, R37, 0x96, !PT ;  /* 0x000000125a587212 */ /* 0x000fe400078e9625 */
[----:B------:R-:W-:Y:S02]  /*3f130*/  IADD3.X R71, PT, PT, R48, UR5, R71, P2, P3 ;  /* 0x0000000530477c10 */ /* 0x000fe400097e6447 */
[----:B------:R-:W-:Y:S02]  /*3f140*/  IADD3.X R41, PT, PT, R108, R87, R41, P0, P1 ;  /* 0x000000576c297210 */ /* 0x000fe400007e2429 */
[----:B------:R-:W-:Y:S02]  /*3f150*/  IADD3 R37, P2, PT, R50, R75, RZ ;  /* 0x0000004b32257210 */ /* 0x000fe40007f5e0ff */
[----:B------:R-:W-:Y:S02]  /*3f160*/  IADD3 R49, P1, PT, R49, R14, RZ ;  /* 0x0000000e31317210 */ /* 0x000fe40007f3e0ff */
[----:B------:R-:W-:Y:S01]  /*3f170*/  SHF.L.W.U32.HI R48, R74, 0x4, R41 ;  /* 0x000000044a307819 */ /* 0x000fe20000010e29 */
[----:B------:R-:W-:Y:S01]  /*3f180*/  IMAD.X R14, R71, 0x1, R40, P2 ;  /* 0x00000001470e7824 */ /* 0x000fe200010e0628 */
[----:B------:R-:W-:-:S02]  /*3f190*/  SHF.L.W.U32.HI R81, R41, 0x1e, R74 ;  /* 0x0000001e29517819 */ /* 0x000fc40000010e4a */
[C-C-:B------:R-:W-:Y:S01]  /*3f1a0*/  SHF.L.W.U32.HI R86, R41.reuse, 0x19, R74.reuse ;  /* 0x0000001929567819 */ /* 0x140fe20000010e4a */
[----:B------:R-:W-:Y:S01]  /*3f1b0*/  IMAD.X R46, R46, 0x1, R85, P1 ;  /* 0x000000012e2e7824 */ /* 0x000fe200008e0655 */
[--C-:B------:R-:W-:Y:S02]  /*3f1c0*/  SHF.L.W.U32.HI R18, R41, 0x4, R74.reuse ;  /* 0x0000000429127819 */ /* 0x100fe40000010e4a */
[----:B------:R-:W-:Y:S02]  /*3f1d0*/  LOP3.LUT R85, R86, R48, R81, 0x96, !PT ;  /* 0x0000003056557212 */ /* 0x000fe400078e9651 */
[C-C-:B------:R-:W-:Y:S02]  /*3f1e0*/  SHF.L.W.U32.HI R77, R74.reuse, 0x1e, R41.reuse ;  /* 0x0000001e4a4d7819 */ /* 0x140fe40000010e29 */
[----:B------:R-:W-:Y:S02]  /*3f1f0*/  SHF.L.W.U32.HI R76, R74, 0x19, R41 ;  /* 0x000000194a4c7819 */ /* 0x000fe40000010e29 */
[----:B------:R-:W-:-:S02]  /*3f200*/  LOP3.LUT R86, R75, R78, R74, 0xe8, !PT ;  /* 0x0000004e4b567212 */ /* 0x000fc400078ee84a */
[C-C-:B------:R-:W-:Y:S02]  /*3f210*/  SHF.L.W.U32.HI R48, R37.reuse, 0x12, R14.reuse ;  /* 0x0000001225307819 */ /* 0x140fe40000010e0e */
[----:B------:R-:W-:Y:S02]  /*3f220*/  SHF.L.W.U32.HI R81, R37, 0xe, R14 ;  /* 0x0000000e25517819 */ /* 0x000fe40000010e0e */
[----:B------:R-:W-:Y:S02]  /*3f230*/  SHF.L.W.U32.HI R78, R14, 0x17, R37 ;  /* 0x000000170e4e7819 */ /* 0x000fe40000010e25 */
[----:B------:R-:W-:Y:S02]  /*3f240*/  LOP3.LUT R87, R76, R18, R77, 0x96, !PT ;  /* 0x000000124c577212 */ /* 0x000fe400078e964d */
        /* <DEDUP_REMOVED lines=9> */
[----:B------:R-:W-:Y:S02]  /*3f2e0*/  LOP3.LUT R18, R16, R14, R11, 0xb8, !PT ;  /* 0x0000000e10127212 */ /* 0x000fe400078eb80b */
[----:B------:R-:W-:Y:S02]  /*3f2f0*/  IADD3 R84, P0, PT, R84, R95, RZ ;  /* 0x0000005f54547210 */ /* 0x000fe40007f1e0ff */
[----:B------:R-:W-:Y:S02]  /*3f300*/  IADD3.X R48, PT, PT, R43, R87, R78, P1, P2 ;  /* 0x000000572b307210 */ /* 0x000fe40000fe444e */
[----:B------:R-:W-:Y:S02]  /*3f310*/  IADD3.X R18, PT, PT, R76, R18, R5, P3, P4 ;  /* 0x000000124c127210 */ /* 0x000fe40001fe8405 */
[----:B------:R-:W-:Y:S01]  /*3f320*/  IADD3 R43, P2, P3, R36, UR6, R77 ;  /* 0x00000006242b7c10 */ /* 0x000fe2000fb5e04d */
[----:B------:R-:W-:Y:S01]  /*3f330*/  IMAD.X R73, R73, 0x1, R88, P0 ;  /* 0x0000000149497824 */ /* 0x000fe200000e0658 */
[----:B------:R-:W-:-:S02]  /*3f340*/  IADD3 R15, P0, P1, R49, R15, R44 ;  /* 0x0000000f310f7210 */ /* 0x000fc4000791e02c */
[----:B------:R-:W-:Y:S01]  /*3f350*/  IADD3.X R36, PT, PT, R9, UR7, R18, P2, P3 ;  /* 0x0000000709247c10 */ /* 0x000fe200097e6412 */
[----:B------:R-:W1:Y:S01]  /*3f360*/  LDCU.128 UR4, c[0x3][0x5230] ;  /* 0x00ca4600ff0477ac */ /* 0x000e620008000c00 */
[----:B------:R-:W-:Y:S02]  /*3f370*/  SHF.L.W.U32.HI R5, R39, 0x4, R48 ;  /* 0x0000000427057819 */ /* 0x000fe40000010e30 */
[C-C-:B------:R-:W-:Y:S02]  /*3f380*/  SHF.L.W.U32.HI R6, R48.reuse, 0x1e, R39.reuse ;  /* 0x0000001e30067819 */ /* 0x140fe40000010e27 */
[----:B------:R-:W-:Y:S02]  /*3f390*/  SHF.L.W.U32.HI R44, R48, 0x19, R39 ;  /* 0x00000019302c7819 */ /* 0x000fe40000010e27 */
[----:B------:R-:W-:Y:S02]  /*3f3a0*/  IADD3 R18, P4, PT, R43, R74, RZ ;  /* 0x0000004a2b127210 */ /* 0x000fe40007f9e0ff */
[----:B------:R-:W-:-:S03]  /*3f3b0*/  LOP3.LUT R81, R44, R5, R6, 0x96, !PT ;  /* 0x000000052c517212 */ /* 0x000fc600078e9606 */
[----:B------:R-:W-:Y:S01]  /*3f3c0*/  IMAD.X R5, R36, 0x1, R41, P4 ;  /* 0x0000000124057824 */ /* 0x000fe200020e0629 */
        /* <DEDUP_REMOVED lines=11> */
[----:B------:R-:W-:-:S02]  /*3f480*/  LOP3.LUT R76, R4, R18, R37, 0xb8, !PT ;  /* 0x00000012044c7212 */ /* 0x000fc400078eb825 */
[C-C-:B------:R-:W-:Y:S02]  /*3f490*/  SHF.L.W.U32.HI R6, R5.reuse, 0x12, R18.reuse ;  /* 0x0000001205067819 */ /* 0x140fe40000010e12 */
[----:B------:R-:W-:Y:S02]  /*3f4a0*/  SHF.L.W.U32.HI R75, R5, 0xe, R18 ;  /* 0x0000000e054b7819 */ /* 0x000fe40000010e12 */
[----:B------:R-:W-:Y:S02]  /*3f4b0*/  SHF.L.W.U32.HI R40, R18, 0x17, R5 ;  /* 0x0000001712287819 */ /* 0x000fe40000010e05 */
[----:B------:R-:W-:Y:S02]  /*3f4c0*/  IADD3.X R80, PT, PT, R46, R80, R107, P0, P1 ;  /* 0x000000502e507210 */ /* 0x000fe400007e246b */
[----:B------:R-:W-:Y:S02]  /*3f4d0*/  IADD3.X R9, PT, PT, R38, R85, R9, P4, P5 ;  /* 0x0000005526097210 */ /* 0x000fe400027ea409 */
[----:B------:R-:W-:-:S02]  /*3f4e0*/  IADD3 R38, P0, P1, R77, R76, R7 ;  /* 0x0000004c4d267210 */ /* 0x000fc4000791e007 */
[----:B------:R-:W-:Y:S02]  /*3f4f0*/  LOP3.LUT R75, R40, R6, R75, 0x96, !PT ;  /* 0x00000006284b7212 */ /* 0x000fe400078e964b */
[----:B------:R-:W-:Y:S02]  /*3f500*/  LOP3.LUT R77, R11, R5, R14, 0xb8, !PT ;  /* 0x000000050b4d7212 */ /* 0x000fe400078eb80e */
[----:B------:R-:W-:Y:S02]  /*3f510*/  SHF.L.W.U32.HI R6, R44, 0x4, R9 ;  /* 0x000000042c067819 */ /* 0x000fe40000010e09 */
[----:B------:R-:W-:Y:S02]  /*3f520*/  IADD3.X R77, PT, PT, R75, R77, R16, P0, P1 ;  /* 0x0000004d4b4d7210 */ /* 0x000fe400007e2410 */
[C-C-:B------:R-:W-:Y:S02]  /*3f530*/  SHF.L.W.U32.HI R7, R9.reuse, 0x1e, R44.reuse ;  /* 0x0000001e09077819 */ /* 0x140fe40000010e2c */
[----:B------:R-:W-:-:S02]  /*3f540*/  SHF.L.W.U32.HI R40, R9, 0x19, R44 ;  /* 0x0000001909287819 */ /* 0x000fc40000010e2c */
[C---:B-1----:R-:W-:Y:S02]  /*3f550*/  IADD3 R38, P0, P1, R49.reuse, UR4, R38 ;  /* 0x0000000431267c10 */ /* 0x042fe4000f91e026 */
[----:B------:R-:W-:Y:S02]  /*3f560*/  LOP3.LUT R86, R40, R6, R7, 0x96, !PT ;  /* 0x0000000628567212 */ /* 0x000fe400078e9607 */
[----:B------:R-:W-:Y:S02]  /*3f570*/  IADD3.X R77, PT, PT, R46, UR5, R77, P0, P1 ;  /* 0x000000052e4d7c10 */ /* 0x000fe400087e244d */
[----:B------:R-:W-:Y:S02]  /*3f580*/  IADD3 R7, P0, PT, R38, R39, RZ ;  /* 0x0000002726077210 */ /* 0x000fe40007f1e0ff */
[----:B------:R-:W-:Y:S02]  /*3f590*/  SHF.L.W.U32.HI R16, R49, 0xd, R46 ;  /* 0x0000000d31107819 */ /* 0x000fe40000010e2e */
[----:B------:R-:W-:-:S02]  /*3f5a0*/  SHF.L.W.U32.HI R75, R46, 0x3, R49 ;  /* 0x000000032e4b7819 */ /* 0x000fc40000010e31 */
[----:B------:R-:W-:Y:S01]  /*3f5b0*/  SHF.R.U64 R88, R49, 0x6, R46 ;  /* 0x0000000631587819 */ /* 0x000fe2000000122e */
[----:B------:R-:W-:Y:S01]  /*3f5c0*/  IMAD.X R6, R77, 0x1, R48, P0 ;  /* 0x000000014d067824 */ /* 0x000fe200000e0630 */
[--C-:B------:R-:W-:Y:S02]  /*3f5d0*/  LOP3.LUT R87, R39, R74, R44.reuse, 0xe8, !PT ;  /* 0x0000004a27577212 */ /* 0x100fe400078ee82c */
[----:B------:R-:W-:Y:S02]  /*3f5e0*/  SHF.L.W.U32.HI R40, R9, 0x4, R44 ;  /* 0x0000000409287819 */ /* 0x000fe40000010e2c */
[C-C-:B------:R-:W-:Y:S02]  /*3f5f0*/  SHF.L.W.U32.HI R81, R44.reuse, 0x1e, R9.reuse ;  /* 0x0000001e2c517819 */ /* 0x140fe40000010e09 */
[----:B------:R-:W-:Y:S02]  /*3f600*/  SHF.L.W.U32.HI R76, R44, 0x19, R9 ;  /* 0x000000192c4c7819 */ /* 0x000fe40000010e09 */
[----:B------:R-:W-:-:S02]  /*3f610*/  LOP3.LUT R74, R88, R16, R75, 0x96, !PT ;  /* 0x00000010584a7212 */ /* 0x000fc400078e964b */
[----:B------:R-:W-:Y:S02]  /*3f620*/  IADD3 R75, P0, P1, R50, R86, R87 ;  /* 0x00000056324b7210 */ /* 0x000fe4000791e057 */
[----:B------:R-:W-:Y:S02]  /*3f630*/  SHF.L.W.U32.HI R16, R46, 0xd, R49 ;  /* 0x0000000d2e107819 */ /* 0x000fe40000010e31 */
[--C-:B------:R-:W-:Y:S02]  /*3f640*/  SHF.L.W.U32.HI R49, R49, 0x3, R46.reuse ;  /* 0x0000000331317819 */ /* 0x100fe40000010e2e */
[----:B------:R-:W-:Y:S02]  /*3f650*/  SHF.R.U32.HI R87, RZ, 0x6, R46 ;  /* 0x00000006ff577819 */ /* 0x000fe4000001162e */
[C-C-:B------:R-:W-:Y:S02]  /*3f660*/  SHF.L.W.U32.HI R78, R7.reuse, 0x12, R6.reuse ;  /* 0x00000012074e7819 */ /* 0x140fe40000010e06 */
        /* <DEDUP_REMOVED lines=9> */
[----:B------:R-:W-:Y:S02]  /*3f700*/  LOP3.LUT R81, R37, R7, R18, 0xb8, !PT ;  /* 0x0000000725517212 */ /* 0x000fe400078eb812 */
[----:B------:R-:W-:Y:S02]  /*3f710*/  IADD3.X R16, PT, PT, R71, R76, R50, P0, P1 ;  /* 0x0000004c47107210 */ /* 0x000fe400007e2432 */
[----:B------:R-:W-:Y:S02]  /*3f720*/  LOP3.LUT R83, R46, R40, R41, 0x96, !PT ;  /* 0x000000282e537212 */ /* 0x000fe400078e9629 */
[----:B------:R-:W-:-:S02]  /*3f730*/  IADD3 R81, P0, P1, R78, R81, R4 ;  /* 0x000000514e517210 */ /* 0x000fc4000791e004 */
[----:B------:R-:W-:Y:S02]  /*3f740*/  SHF.L.W.U32.HI R46, R75, 0x4, R16 ;  /* 0x000000044b2e7819 */ /* 0x000fe40000010e10 */
[C-C-:B------:R-:W-:Y:S02]  /*3f750*/  SHF.L.W.U32.HI R71, R16.reuse, 0x1e, R75.reuse ;  /* 0x0000001e10477819 */ /* 0x140fe40000010e4b */
[----:B------:R-:W-:Y:S02]  /*3f760*/  SHF.L.W.U32.HI R76, R16, 0x19, R75 ;  /* 0x00000019104c7819 */ /* 0x000fe40000010e4b */
[C---:B------:R-:W-:Y:S02]  /*3f770*/  IADD3 R79, P3, P2, R84.reuse, R79, R98 ;  /* 0x0000004f544f7210 */ /* 0x040fe40007a7e062 */
        /* <DEDUP_REMOVED lines=8> */
[----:B------:R-:W-:Y:S02]  /*3f800*/  IADD3.X R10, PT, PT, R73, R10, R111, P3, P2 ;  /* 0x0000000a490a7210 */ /* 0x000fe40001fe446f */
[----:B------:R-:W-:Y:S02]  /*3f810*/  LOP3.LUT R86, R86, R4, R41, 0x96, !PT ;  /* 0x0000000456567212 */ /* 0x000fe400078e9629 */
[----:B------:R-:W-:Y:S02]  /*3f820*/  LOP3.LUT R50, R50, R40, R49, 0x96, !PT ;  /* 0x0000002832327212 */ /* 0x000fe400078e9631 */
[----:B------:R-:W-:Y:S02]  /*3f830*/  IADD3.X R46, PT, PT, R83, R78, R11, P0, P1 ;  /* 0x0000004e532e7210 */ /* 0x000fe400007e240b */
[----:B------:R-:W-:Y:S02]  /*3f840*/  SHF.L.W.U32.HI R4, R73, 0xd, R84 ;  /* 0x0000000d49047819 */ /* 0x000fe40000010e54 */
[----:B------:R-:W-:-:S02]  /*3f850*/  SHF.L.W.U32.HI R11, R84, 0x3, R73 ;  /* 0x00000003540b7819 */ /* 0x000fc40000010e49 */
[----:B------:R-:W-:Y:S02]  /*3f860*/  SHF.R.U32.HI R41, RZ, 0x6, R73 ;  /* 0x00000006ff297819 */ /* 0x000fe40000011649 */
[----:B------:R-:W-:Y:S02]  /*3f870*/  IADD3 R49, P2, P3, R84, UR6, R81 ;  /* 0x0000000654317c10 */ /* 0x000fe4000fb5e051 */
[----:B------:R-:W-:Y:S02]  /*3f880*/  LOP3.LUT R40, R44, R39, R75, 0xe8, !PT ;  /* 0x000000272c287212 */ /* 0x000fe400078ee84b */
[----:B------:R-:W-:Y:S02]  /*3f890*/  LOP3.LUT R81, R41, R4, R11, 0x96, !PT ;  /* 0x0000000429517212 */ /* 0x000fe400078e960b */
[----:B------:R-:W-:Y:S01]  /*3f8a0*/  IADD3.X R46, PT, PT, R73, UR7, R46, P2, P3 ;  /* 0x00000007492e7c10 */ /* 0x000fe200097e642e */
[----:B------:R-:W1:Y:S01]  /*3f8b0*/  LDCU.128 UR4, c[0x3][0x5240] ;  /* 0x00ca4800ff0477ac */ /* 0x000e620008000c00 */
        /* <DEDUP_REMOVED lines=21> */
[----:B------:R-:W-:Y:S01]  /*3fa10*/  LOP3.LUT R50, R18, R4, R7, 0xb8, !PT ;  /* 0x0000000412327212 */ /* 0x000fe200078eb807 */
[----:B------:R-:W-:Y:S01]  /*3fa20*/  IMAD.X R100, R100, 0x1, R87, P1 ;  /* 0x0000000164647824 */ /* 0x000fe200008e0657 */
[----:B------:R-:W-:-:S02]  /*3fa30*/  IADD3 R45, P0, PT, R45, R86, RZ ;  /* 0x000000562d2d7210 */ /* 0x000fc40007f1e0ff */
[----:B------:R-:W-:Y:S02]  /*3fa40*/  IADD3 R51, P1, P2, R85, R51, R82 ;  /* 0x0000003355337210 */ /* 0x000fe40007a3e052 */
[----:B------:R-:W-:Y:S02]  /*3fa50*/  LOP3.LUT R76, R43, R36, R41, 0x96, !PT ;  /* 0x000000242b4c7212 */ /* 0x000fe400078e9629 */
[----:B------:R-:W-:Y:S02]  /*3fa60*/  LOP3.LUT R44, R48, R44, R47, 0x96, !PT ;  /* 0x0000002c302c7212 */ /* 0x000fe400078e962f */
[----:B------:R-:W-:Y:S02]  /*3fa70*/  IADD3 R48, P5, P6, R71, R50, R37 ;  /* 0x0000003247307210 */ /* 0x000fe40007ebe025 */
[----:B------:R-:W-:Y:S01]  /*3fa80*/  LOP3.LUT R43, R5, R11, R6, 0xb8, !PT ;  /* 0x0000000b052b7212 */ /* 0x000fe200078eb806 */
[----:B------:R-:W-:Y:S01]  /*3fa90*/  IMAD.X R50, R12, 0x1, R81, P0 ;  /* 0x000000010c327824 */ /* 0x000fe200000e0651 */
[----:B------:R-:W-:-:S02]  /*3faa0*/  IADD3.X R42, PT, PT, R100, R42, R103, P1, P2 ;  /* 0x0000002a642a7210 */ /* 0x000fc40000fe4467 */
[----:B------:R-:W-:Y:S02]  /*3fab0*/  IADD3.X R43, PT, PT, R44, R43, R14, P5, P6 ;  /* 0x0000002b2c2b7210 */ /* 0x000fe40002fec40e */
[----:B-1----:R-:W-:Y:S02]  /*3fac0*/  IADD3 R48, P0, P1, R85, UR4, R48 ;  /* 0x0000000455307c10 */ /* 0x002fe4000f91e030 */
[----:B------:R-:W-:Y:S02]  /*3fad0*/  LOP3.LUT R36, R16, R9, R39, 0xe8, !PT ;  /* 0x0000000910247212 */ /* 0x000fe400078ee827 */
[----:B------:R-:W-:Y:S02]  /*3fae0*/  IADD3.X R43, PT, PT, R100, UR5, R43, P0, P1 ;  /* 0x00000005642b7c10 */ /* 0x000fe400087e242b */
[----:B------:R-:W-:Y:S02]  /*3faf0*/  IADD3 R9, P0, PT, R48, R75, RZ ;  /* 0x0000004b30097210 */ /* 0x000fe40007f1e0ff */
[----:B------:R-:W-:-:S03]  /*3fb00*/  IADD3 R41, P3, P4, R38, R74, R73 ;  /* 0x0000004a26297210 */ /* 0x000fc60007c7e049 */
[----:B------:R-:W-:Y:S01]  /*3fb10*/  IMAD.X R12, R43, 0x1, R16, P0 ;  /* 0x000000012b0c7824 */ /* 0x000fe200000e0610 */
[----:B------:R-:W-:Y:S02]  /*3fb20*/  IADD3.X R36, PT, PT, R77, R76, R36, P3, P4 ;  /* 0x0000004c4d247210 */ /* 0x000fe40001fe8424 */
[C-C-:B------:R-:W-:Y:S02]  /*3fb30*/  SHF.L.W.U32.HI R14, R85.reuse, 0xd, R100.reuse ;  /* 0x0000000d550e7819 */ /* 0x140fe40000010e64 */
[C-C-:B------:R-:W-:Y:S02]  /*3fb40*/  SHF.L.W.U32.HI R47, R100.reuse, 0x3, R85.reuse ;  /* 0x00000003642f7819 */ /* 0x140fe40000010e55 */
[C-C-:B------:R-:W-:Y:S02]  /*3fb50*/  SHF.R.U64 R83, R85.reuse, 0x6, R100.reuse ;  /* 0x0000000655537819 */ /* 0x140fe40000001264 */
        /* <DEDUP_REMOVED lines=24> */
[----:B------:R-:W-:Y:S02]  /*3fce0*/  IADD3 R74, P2, P3, R76, R73, R18 ;  /* 0x000000494c4a7210 */ /* 0x000fe40007b5e012 */
[----:B------:R-:W-:-:S02]  /*3fcf0*/  SHF.L.W.U32.HI R18, R45, 0xd, R50 ;  /* 0x0000000d2d127819 */ /* 0x000fc40000010e32 */
[C-C-:B------:R-:W-:Y:S02]  /*3fd00*/  SHF.L.W.U32.HI R37, R50.reuse, 0x3, R45.reuse ;  /* 0x0000000332257819 */ /* 0x140fe40000010e2d */
[C-C-:B------:R-:W-:Y:S02]  /*3fd10*/  SHF.R.U64 R76, R45.reuse, 0x6, R50.reuse ;  /* 0x000000062d4c7819 */ /* 0x140fe40000001232 */
[----:B------:R-:W-:Y:S02]  /*3fd20*/  SHF.L.W.U32.HI R14, R50, 0xd, R45 ;  /* 0x0000000d320e7819 */ /* 0x000fe40000010e2d */
[----:B------:R-:W-:Y:S02]  /*3fd30*/  SHF.L.W.U32.HI R47, R45, 0x3, R50 ;  /* 0x000000032d2f7819 */ /* 0x000fe40000010e32 */
[----:B------:R-:W-:Y:S02]  /*3fd40*/  LOP3.LUT R49, R39, R16, R36, 0xe8, !PT ;  /* 0x0000001027317212 */ /* 0x000fe400078ee824 */
[----:B------:R-:W-:-:S02]  /*3fd50*/  SHF.R.U32.HI R77, RZ, 0x6, R50 ;  /* 0x00000006ff4d7819 */ /* 0x000fc40000011632 */
[----:B------:R-:W-:Y:S02]  /*3fd60*/  LOP3.LUT R16, R6, R12, R11, 0xb8, !PT ;  /* 0x0000000c06107212 */ /* 0x000fe400078eb80b */
[----:B------:R-:W-:Y:S02]  /*3fd70*/  LOP3.LUT R76, R76, R18, R37, 0x96, !PT ;  /* 0x000000124c4c7212 */ /* 0x000fe400078e9625 */
[----:B------:R-:W-:Y:S02]  /*3fd80*/  LOP3.LUT R77, R77, R14, R47, 0x96, !PT ;  /* 0x0000000e4d4d7212 */ /* 0x000fe400078e962f */
[----:B------:R-:W-:Y:S02]  /*3fd90*/  IADD3.X R37, PT, PT, R46, R75, R49, P0, P1 ;  /* 0x0000004b2e257210 */ /* 0x000fe400007e2431 */
[----:B------:R-:W-:Y:S02]  /*3fda0*/  IADD3.X R47, PT, PT, R71, R16, R5, P2, P3 ;  /* 0x00000010472f7210 */ /* 0x000fe400017e6405 */
[----:B------:R-:W-:-:S02]  /*3fdb0*/  IADD3 R71, P0, P1, R45, UR6, R74 ;  /* 0x000000062d477c10 */ /* 0x000fc4000f91e04a */
[----:B------:R-:W-:Y:S02]  /*3fdc0*/  SHF.L.W.U32.HI R5, R38, 0x4, R37 ;  /* 0x0000000426057819 */ /* 0x000fe40000010e25 */
[----:B------:R-:W-:Y:S01]  /*3fdd0*/  IADD3.X R46, PT, PT, R50, UR7, R47, P0, P1 ;  /* 0x00000007322e7c10 */ /* 0x000fe200087e242f */
[----:B------:R-:W1:Y:S01]  /*3fde0*/  LDCU.128 UR4, c[0x3][0x5250] ;  /* 0x00ca4a00ff0477ac */ /* 0x000e620008000c00 */
        /* <DEDUP_REMOVED lines=13> */
[----:B------:R-:W-:Y:S02]  /*3fec0*/  IADD3 R18, P1, PT, R19, R76, RZ ;  /* 0x0000004c13127210 */ /* 0x000fe40007f3e0ff */
[----:B------:R-:W-:Y:S02]  /*3fed0*/  LOP3.LUT R75, R40, R16, R45, 0x96, !PT ;  /* 0x00000010284b7212 */ /* 0x000fe400078e962d */
[----:B------:R-:W-:Y:S02]  /*3fee0*/  IADD3 R19, P2, P3, R48, R74, R73 ;  /* 0x0000004a30137210 */ /* 0x000fe40007b5e049 */
[----:B------:R-:W-:Y:S01]  /*3fef0*/  LOP3.LUT R16, R36, R39, R37, 0xe8, !PT ;  /* 0x0000002724107212 */ /* 0x000fe200078ee825 */
[----:B------:R-:W-:Y:S01]  /*3ff00*/  IMAD.X R48, R13, 0x1, R44, P0 ;  /* 0x000000010d307824 */ /* 0x000fe200000e062c */
[----:B------:R-:W-:-:S02]  /*3ff10*/  LOP3.LUT R47, R49, R47, R50, 0x96, !PT ;  /* 0x0000002f312f7212 */ /* 0x000fc400078e9632 */
[C-C-:B------:R-:W-:Y:S02]  /*3ff20*/  SHF.L.W.U32.HI R39, R5.reuse, 0x12, R14.reuse ;  /* 0x0000001205277819 */ /* 0x140fe40000010e0e */
[----:B------:R-:W-:Y:S02]  /*3ff30*/  SHF.L.W.U32.HI R40, R5, 0xe, R14 ;  /* 0x0000000e05287819 */ /* 0x000fe40000010e0e */
[----:B------:R-:W-:Y:S02]  /*3ff40*/  SHF.L.W.U32.HI R45, R14, 0x17, R5 ;  /* 0x000000170e2d7819 */ /* 0x000fe40000010e05 */
[----:B------:R-:W-:Y:S02]  /*3ff50*/  LOP3.LUT R50, R4, R14, R9, 0xb8, !PT ;  /* 0x0000000e04327212 */ /* 0x000fe400078eb809 */
[----:B------:R-:W-:Y:S02]  /*3ff60*/  IADD3.X R16, PT, PT, R43, R75, R16, P2, P3 ;  /* 0x0000004b2b107210 */ /* 0x000fe400017e6410 */
[----:B------:R-:W-:-:S02]  /*3ff70*/  LOP3.LUT R45, R45, R39, R40, 0x96, !PT ;  /* 0x000000272d2d7212 */ /* 0x000fc400078e9628 */
[----:B------:R-:W-:Y:S02]  /*3ff80*/  IADD3 R50, P0, P2, R47, R50, R7 ;  /* 0x000000322f327210 */ /* 0x000fe40007a1e007 */
[C-C-:B------:R-:W-:Y:S02]  /*3ff90*/  SHF.L.W.U32.HI R7, R81.reuse, 0xd, R48.reuse ;  /* 0x0000000d51077819 */ /* 0x140fe40000010e30 */
[----:B------:R-:W-:Y:S02]  /*3ffa0*/  SHF.L.W.U32.HI R40, R48, 0x3, R81 ;  /* 0x0000000330287819 */ /* 0x000fe40000010e51 */
[----:B------:R-:W-:Y:S02]  /*3ffb0*/  SHF.R.U64 R47, R81, 0x6, R48 ;  /* 0x00000006512f7819 */ /* 0x000fe40000001230 */
[----:B------:R-:W-:Y:S02]  /*3ffc0*/  LOP3.LUT R73, R11, R5, R12, 0xb8, !PT ;  /* 0x000000050b497212 */ /* 0x000fe400078eb80c */
[----:B------:R-:W-:-:S02]  /*3ffd0*/  SHF.L.W.U32.HI R13, R19, 0x4, R16 ;  /* 0x00000004130d7819 */ /* 0x000fc40000010e10 */
[C-C-:B------:R-:W-:Y:S02]  /*3ffe0*/  SHF.L.W.U32.HI R44, R16.reuse, 0x1e, R19.reuse ;  /* 0x0000001e102c7819 */ /* 0x140fe40000010e13 */
[----:B------:R-:W-:Y:S01]  /*3fff0*/  SHF.L.W.U32.HI R43, R16, 0x19, R19 ;  /* 0x00000019102b7819 */ /* 0x000fe20000010e13 */
[----:B------:R-:W-:Y:S01]  /*40000*/  IMAD.X R39, R8, 0x1, R77, P1 ;  /* 0x0000000108277824 */ /* 0x000fe200008e064d */
[----:B------:R-:W-:Y:S02]  /*40010*/  LOP3.LUT R47, R47, R7, R40, 0x96, !PT ;  /* 0x000000072f2f7212 */ /* 0x000fe400078e9628 */
[----:B------:R-:W-:Y:S02]  /*40020*/  IADD3.X R73, PT, PT, R45, R73, R6, P0, P2 ;  /* 0x000000492d497210 */ /* 0x000fe400007e4406 */
[----:B------:R-:W-:Y:S02]  /*40030*/  LOP3.LUT R44, R43, R13, R44, 0x96, !PT ;  /* 0x0000000d2b2c7212 */ /* 0x000fe400078e962c */
[----:B------:R-:W-:-:S02]  /*40040*/  SHF.L.W.U32.HI R6, R48, 0xd, R81 ;  /* 0x0000000d30067819 */ /* 0x000fc40000010e51 */
[C-C-:B------:R-:W-:Y:S02]  /*40050*/  SHF.L.W.U32.HI R7, R81.reuse, 0x3, R48.reuse ;  /* 0x0000000351077819 */ /* 0x140fe40000010e30 */
[----:B------:R-:W-:Y:S02]  /*40060*/  SHF.R.U32.HI R74, RZ, 0x6, R48 ;  /* 0x00000006ff4a7819 */ /* 0x000fe40000011630 */
[----:B-1----:R-:W-:Y:S02]  /*40070*/  IADD3 R50, P2, P3, R81, UR4, R50 ;  /* 0x0000000451327c10 */ /* 0x002fe4000fb5e032 */
[----:B------:R-:W-:Y:S02]  /*40080*/  SHF.L.W.U32.HI R8, R16, 0x4, R19 ;  /* 0x0000000410087819 */ /* 0x000fe40000010e13 */
[C-C-:B------:R-:W-:Y:S02]  /*40090*/  SHF.L.W.U32.HI R13, R19.reuse, 0x1e, R16.reuse ;  /* 0x0000001e130d7819 */ /* 0x140fe40000010e10 */
[----:B------:R-:W-:-:S02]  /*400a0*/  SHF.L.W.U32.HI R40, R19, 0x19, R16 ;  /* 0x0000001913287819 */ /* 0x000fc40000010e10 */
[----:B------:R-:W-:Y:S02]  /*400b0*/  LOP3.LUT R43, R38, R41, R19, 0xe8, !PT ;  /* 0x00000029262b7212 */ /* 0x000fe400078ee813 */
[----:B------:R-:W-:Y:S02]  /*400c0*/  LOP3.LUT R74, R74, R6, R7, 0x96, !PT ;  /* 0x000000064a4a7212 */ /* 0x000fe400078e9607 */
[----:B------:R-:W-:Y:S02]  /*400d0*/  IADD3.X R73, PT, PT, R48, UR5, R73, P2, P3 ;  /* 0x0000000530497c10 */ /* 0x000fe400097e6449 */
[----:B------:R-:W-:Y:S02]  /*400e0*/  LOP3.LUT R45, R40, R8, R13, 0x96, !PT ;  /* 0x00000008282d7212 */ /* 0x000fe400078e960d */
[----:B------:R-:W-:Y:S02]  /*400f0*/  IADD3 R6, P0, P1, R71, R44, R43 ;  /* 0x0000002c47067210 */ /* 0x000fe4000791e02b */
[----:B------:R-:W-:-:S02]  /*40100*/  LOP3.LUT R7, R37, R36, R16, 0xe8, !PT ;  /* 0x0000002425077212 */ /* 0x000fc400078ee810 */
[----:B------:R-:W-:Y:S02]  /*40110*/  IADD3 R41, P2, PT, R50, R41, RZ ;  /* 0x0000002932297210 */ /* 0x000fe40007f5e0ff */
[C-C-:B------:R-:W-:Y:S02]  /*40120*/  SHF.L.W.U32.HI R13, R18.reuse, 0xd, R39.reuse ;  /* 0x0000000d120d7819 */ /* 0x140fe40000010e27 */
[C-C-:B------:R-:W-:Y:S02]  /*40130*/  SHF.L.W.U32.HI R40, R39.reuse, 0x3, R18.reuse ;  /* 0x0000000327287819 */ /* 0x140fe40000010e12 */
[C-C-:B------:R-:W-:Y:S02]  /*40140*/  SHF.R.U64 R44, R18.reuse, 0x6, R39.reuse ;  /* 0x00000006122c7819 */ /* 0x140fe40000001227 */
[----:B------:R-:W-:Y:S02]  /*40150*/  SHF.L.W.U32.HI R8, R39, 0xd, R18 ;  /* 0x0000000d27087819 */ /* 0x000fe40000010e12 */
[----:B------:R-:W-:-:S02]  /*40160*/  SHF.L.W.U32.HI R43, R18, 0x3, R39 ;  /* 0x00000003122b7819 */ /* 0x000fc40000010e27 */
[----:B------:R-:W-:Y:S01]  /*40170*/  SHF.R.U32.HI R75, RZ, 0x6, R39 ;  /* 0x00000006ff4b7819 */ /* 0x000fe20000011627 */
[----:B------:R-:W-:Y:S01]  /*40180*/  IMAD.X R36, R73, 0x1, R36, P2 ;  /* 0x0000000149247824 */ /* 0x000fe200010e0624 */
        /* <DEDUP_REMOVED lines=10> */
[----:B------:R-:W-:-:S02]  /*40230*/  IADD3 R72, P0, PT, R72, R47, RZ ;  /* 0x0000002f48487210 */ /* 0x000fc40007f1e0ff */
[----:B------:R-:W-:Y:S02]  /*40240*/  IADD3 R15, P1, PT, R15, R46, RZ ;  /* 0x0000002e0f0f7210 */ /* 0x000fe40007f3e0ff */
        /* <DEDUP_REMOVED lines=13> */
[----:B------:R-:W-:Y:S01]  /*40320*/  LOP3.LUT R50, R12, R36, R5, 0xb8, !PT ;  /* 0x000000240c327212 */ /* 0x000fe200078eb805 */
[----:B------:R-:W-:Y:S02]  /*40330*/  IMAD.X R17, R17, 0x1, R74, P0 ;  /* 0x0000000111117824 */ /* 0x000fe400000e064a */
[----:B------:R-:W-:Y:S01]  /*40340*/  IMAD.X R80, R80, 0x1, R75, P1 ;  /* 0x0000000150507824 */ /* 0x000fe200008e064b */
[----:B------:R-:W-:Y:S02]  /*40350*/  IADD3.X R50, PT, PT, R43, R50, R11, P4, P5 ;  /* 0x000000322b327210 */ /* 0x000fe400027ea40b */
[----:B------:R-:W-:-:S02]  /*40360*/  IADD3 R49, P0, P1, R18, UR6, R49 ;  /* 0x0000000612317c10 */ /* 0x000fc4000f91e031 */
[----:B------:R-:W-:Y:S02]  /*40370*/  LOP3.LUT R4, R16, R37, R7, 0xe8, !PT ;  /* 0x0000002510047212 */ /* 0x000fe400078ee807 */
[----:B------:R-:W-:Y:S01]  /*40380*/  IADD3.X R50, PT, PT, R39, UR7, R50, P0, P1 ;  /* 0x0000000727327c10 */ /* 0x000fe200087e2432 */
[----:B------:R-:W1:Y:S01]  /*40390*/  LDCU.128 UR4, c[0x3][0x5260] ;  /* 0x00ca4c00ff0477ac */ /* 0x000e620008000c00 */
[----:B------:R-:W-:Y:S02]  /*403a0*/  IADD3 R38, P0, PT, R49, R38, RZ ;  /* 0x0000002631267210 */ /* 0x000fe40007f1e0ff */
[----:B------:R-:W-:Y:S02]  /*403b0*/  IADD3.X R4, PT, PT, R73, R71, R4, P2, P3 ;  /* 0x0000004749047210 */ /* 0x000fe400017e6404 */
[----:B------:R-:W-:Y:S01]  /*403c0*/  SHF.L.W.U32.HI R11, R72, 0xd, R17 ;  /* 0x0000000d480b7819 */ /* 0x000fe20000010e11 */
[----:B------:R-:W-:Y:S01]  /*403d0*/  IMAD.X R37, R50, 0x1, R37, P0 ;  /* 0x0000000132257824 */ /* 0x000fe200000e0625 */
[----:B------:R-:W-:-:S02]  /*403e0*/  SHF.L.W.U32.HI R40, R17, 0x3, R72 ;  /* 0x0000000311287819 */ /* 0x000fc40000010e48 */
[C-C-:B------:R-:W-:Y:S02]  /*403f0*/  SHF.R.U64 R76, R72.reuse, 0x6, R17.reuse ;  /* 0x00000006484c7819 */ /* 0x140fe40000001211 */
        /* <DEDUP_REMOVED lines=23> */
[C-C-:B------:R-:W-:Y:S02]  /*40570*/  SHF.L.W.U32.HI R40, R37.reuse, 0x12, R38.reuse ;  /* 0x0000001225287819 */ /* 0x140fe40000010e26 */
[----:B------:R-:W-:Y:S02]  /*40580*/  SHF.L.W.U32.HI R43, R37, 0xe, R38 ;  /* 0x0000000e252b7819 */ /* 0x000fe40000010e26 */
[----:B------:R-:W-:Y:S02]  /*40590*/  SHF.L.W.U32.HI R44, R38, 0x17, R37 ;  /* 0x00000017262c7819 */ /* 0x000fe40000010e25 */
[----:B------:R-:W-:Y:S02]  /*405a0*/  LOP3.LUT R46, R14, R38, R41, 0xb8, !PT ;  /* 0x000000260e2e7212 */ /* 0x000fe400078eb829 */
[----:B------:R-:W-:Y:S02]  /*405b0*/  LOP3.LUT R11, R7, R16, R4, 0xe8, !PT ;  /* 0x00000010070b7212 */ /* 0x000fe400078ee804 */
[----:B------:R-:W-:-:S02]  /*405c0*/  LOP3.LUT R44, R44, R40, R43, 0x96, !PT ;  /* 0x000000282c2c7212 */ /* 0x000fc400078e962b */
[----:B------:R-:W-:Y:S02]  /*405d0*/  IADD3 R43, P2, P3, R45, R46, R9 ;  /* 0x0000002e2d2b7210 */ /* 0x000fe40007b5e009 */
[----:B------:R-:W-:Y:S02]  /*405e0*/  SHF.L.W.U32.HI R18, R80, 0xd, R15 ;  /* 0x0000000d50127819 */ /* 0x000fe40000010e0f */
[--C-:B------:R-:W-:Y:S02]  /*405f0*/  SHF.L.W.U32.HI R39, R15, 0x3, R80.reuse ;  /* 0x000000030f277819 */ /* 0x100fe40000010e50 */
[----:B------:R-:W-:Y:S02]  /*40600*/  SHF.R.U32.HI R49, RZ, 0x6, R80 ;  /* 0x00000006ff317819 */ /* 0x000fe40000011650 */
[----:B------:R-:W-:Y:S02]  /*40610*/  LOP3.LUT R45, R5, R37, R36, 0xb8, !PT ;  /* 0x00000025052d7212 */ /* 0x000fe400078eb824 */
[----:B------:R-:W-:-:S02]  /*40620*/  IADD3.X R11, PT, PT, R50, R48, R11, P0, P1 ;  /* 0x00000030320b7210 */ /* 0x000fc400007e240b */
[----:B------:R-:W-:Y:S02]  /*40630*/  LOP3.LUT R49, R49, R18, R39, 0x96, !PT ;  /* 0x0000001231317212 */ /* 0x000fe400078e9627 */
[----:B------:R-:W-:Y:S02]  /*40640*/  IADD3.X R44, PT, PT, R44, R45, R12, P2, P3 ;  /* 0x0000002d2c2c7210 */ /* 0x000fe400017e640c */
[----:B------:R-:W-:Y:S02]  /*40650*/  SHF.L.W.U32.HI R9, R8, 0x4, R11 ;  /* 0x0000000408097819 */ /* 0x000fe40000010e0b */
[C-C-:B------:R-:W-:Y:S02]  /*40660*/  SHF.L.W.U32.HI R18, R11.reuse, 0x1e, R8.reuse ;  /* 0x0000001e0b127819 */ /* 0x140fe40000010e08 */
[----:B------:R-:W-:Y:S02]  /*40670*/  SHF.L.W.U32.HI R39, R11, 0x19, R8 ;  /* 0x000000190b277819 */ /* 0x000fe40000010e08 */
[----:B-1----:R-:W-:-:S02]  /*40680*/  IADD3 R72, P2, P3, R72, UR4, R43 ;  /* 0x0000000448487c10 */ /* 0x002fc4000fb5e02b */
[----:B------:R-:W-:Y:S02]  /*40690*/  LOP3.LUT R40, R39, R9, R18, 0x96, !PT ;  /* 0x0000000927287212 */ /* 0x000fe400078e9612 */
[----:B------:R-:W-:Y:S02]  /*406a0*/  IADD3.X R17, PT, PT, R17, UR5, R44, P2, P3 ;  /* 0x0000000511117c10 */ /* 0x000fe400097e642c */
[--C-:B------:R-:W-:Y:S02]  /*406b0*/  SHF.L.W.U32.HI R9, R11, 0x4, R8.reuse ;  /* 0x000000040b097819 */ /* 0x100fe40000010e08 */
[C-C-:B------:R-:W-:Y:S02]  /*406c0*/  SHF.L.W.U32.HI R12, R8.reuse, 0x1e, R11.reuse ;  /* 0x0000001e080c7819 */ /* 0x140fe40000010e0b */
[----:B------:R-:W-:Y:S02]  /*406d0*/  SHF.L.W.U32.HI R18, R8, 0x19, R11 ;  /* 0x0000001908127819 */ /* 0x000fe40000010e0b */
[----:B------:R-:W-:-:S02]  /*406e0*/  LOP3.LUT R39, R13, R6, R8, 0xe8, !PT ;  /* 0x000000060d277212 */ /* 0x000fc400078ee808 */
[----:B------:R-:W-:Y:S02]  /*406f0*/  IADD3 R19, P2, PT, R72, R19, RZ ;  /* 0x0000001348137210 */ /* 0x000fe40007f5e0ff */
[----:B------:R-:W-:Y:S02]  /*40700*/  IADD3 R79, P1, PT, R79, R76, RZ ;  /* 0x0000004c4f4f7210 */ /* 0x000fe40007f3e0ff */
[----:B------:R-:W-:Y:S01]  /*40710*/  LOP3.LUT R9, R18, R9, R12, 0x96, !PT ;  /* 0x0000000912097212 */ /* 0x000fe200078e960c */
[----:B------:R-:W-:Y:S01]  /*40720*/  IMAD.X R18, R17, 0x1, R16, P2 ;  /* 0x0000000111127824 */ /* 0x000fe200010e0610 */
[----:B------:R-:W-:Y:S02]  /*40730*/  IADD3 R39, P3, P4, R72, R40, R39 ;  /* 0x0000002848277210 */ /* 0x000fe40007c7e027 */
[----:B------:R-:W-:Y:S01]  /*40740*/  LOP3.LUT R40, R4, R7, R11, 0xe8, !PT ;  /* 0x0000000704287212 */ /* 0x000fe200078ee80b */
[----:B------:R-:W-:Y:S01]  /*40750*/  IMAD.X R47, R10, 0x1, R71, P1 ;  /* 0x000000010a2f7824 */ /* 0x000fe200008e0647 */
[----:B------:R-:W-:-:S02]  /*40760*/  IADD3 R51, P0, PT, R51, R74, RZ ;  /* 0x0000004a33337210 */ /* 0x000fc40007f1e0ff */
[----:B------:R-:W-:Y:S02]  /*40770*/  IADD3.X R40, PT, PT, R17, R9, R40, P3, P4 ;  /* 0x0000000911287210 */ /* 0x000fe40001fe8428 */
[C-C-:B------:R-:W-:Y:S02]  /*40780*/  SHF.L.W.U32.HI R10, R19.reuse, 0x12, R18.reuse ;  /* 0x00000012130a7819 */ /* 0x140fe40000010e12 */
[----:B------:R-:W-:Y:S02]  /*40790*/  SHF.L.W.U32.HI R17, R19, 0xe, R18 ;  /* 0x0000000e13117819 */ /* 0x000fe40000010e12 */
[----:B------:R-:W-:Y:S01]  /*407a0*/  SHF.L.W.U32.HI R43, R18, 0x17, R19 ;  /* 0x00000017122b7819 */ /* 0x000fe20000010e13 */
[----:B------:R-:W-:-:S03]  /*407b0*/  IMAD.X R42, R42, 0x1, R49, P0 ;  /* 0x000000012a2a7824 */ /* 0x000fc600000e0631 */
[----:B------:R-:W-:Y:S02]  /*407c0*/  LOP3.LUT R50, R43, R10, R17, 0x96, !PT ;  /* 0x0000000a2b327212 */ /* 0x000fe400078e9611 */
[----:B------:R-:W-:Y:S02]  /*407d0*/  IADD3 R43, P0, PT, R39, 0x5f1d36f1, RZ ;  /* 0x5f1d36f1272b7810 */ /* 0x000fe40007f1e0ff */
[C-C-:B------:R-:W-:Y:S02]  /*407e0*/  SHF.L.W.U32.HI R9, R18.reuse, 0x12, R19.reuse ;  /* 0x0000001212097819 */ /* 0x140fe40000010e13 */
[----:B------:R-:W-:Y:S02]  /*407f0*/  SHF.L.W.U32.HI R12, R18, 0xe, R19 ;  /* 0x0000000e120c7819 */ /* 0x000fe40000010e13 */
[----:B------:R-:W-:Y:S02]  /*40800*/  SHF.L.W.U32.HI R16, R19, 0x17, R18 ;  /* 0x0000001713107819 */ /* 0x000fe40000010e12 */
[----:B------:R-:W-:-:S02]  /*40810*/  SHF.L.W.U32.HI R44, R39, 0x4, R40 ;  /* 0x00000004272c7819 */ /* 0x000fc40000010e28 */
[C-C-:B------:R-:W-:Y:S02]  /*40820*/  SHF.L.W.U32.HI R45, R40.reuse, 0x1e, R39.reuse ;  /* 0x0000001e282d7819 */ /* 0x140fe40000010e27 */
[C-C-:B------:R-:W-:Y:S02]  /*40830*/  SHF.L.W.U32.HI R46, R40.reuse, 0x19, R39.reuse ;  /* 0x00000019282e7819 */ /* 0x140fe40000010e27 */
[----:B------:R-:W-:Y:S02]  /*40840*/  IADD3.X R48, PT, PT, R40, -0x5ab00ac6, RZ, P0, !PT ;  /* 0xa54ff53a28307810 */ /* 0x000fe400007fe4ff */
[----:B------:R-:W-:Y:S02]  /*40850*/  LOP3.LUT R71, R16, R9, R12, 0x96, !PT ;  /* 0x0000000910477212 */ /* 0x000fe400078e960c */
[----:B------:R-:W-:Y:S02]  /*40860*/  SHF.L.W.U32.HI R9, R40, 0x4, R39 ;  /* 0x0000000428097819 */ /* 0x000fe40000010e27 */
[----:B------:R-:W-:-:S02]  /*40870*/  SHF.L.W.U32.HI R10, R39, 0x1e, R40 ;  /* 0x0000001e270a7819 */ /* 0x000fc40000010e28 */
[----:B------:R-:W-:Y:S02]  /*40880*/  SHF.L.W.U32.HI R12, R39, 0x19, R40 ;  /* 0x00000019270c7819 */ /* 0x000fe40000010e28 */
[----:B------:R-:W-:Y:S02]  /*40890*/  LOP3.LUT R49, R46, R44, R45, 0x96, !PT ;  /* 0x0000002c2e317212 */ /* 0x000fe400078e962d */
[----:B------:R-:W-:Y:S02]  /*408a0*/  SHF.R.U64 R16, R43, 0x8, R48 ;  /* 0x000000082b107819 */ /* 0x000fe40000001230 */
[----:B------:R-:W-:Y:S02]  /*408b0*/  LOP3.LUT R45, R41, R19, R38, 0xb8, !PT ;  /* 0x00000013292d7212 */ /* 0x000fe400078eb826 */
[----:B------:R-:W-:Y:S02]  /*408c0*/  LOP3.LUT R72, R12, R9, R10, 0x96, !PT ;  /* 0x000000090c487212 */ /* 0x000fe400078e960a */
[----:B------:R-:W-:-:S02]  /*408d0*/  SHF.R.U64 R44, R43, 0x18, R48 ;  /* 0x000000182b2c7819 */ /* 0x000fc40000001230 */
[----:B------:R-:W-:Y:S02]  /*408e0*/  SHF.R.U64 R17, R43, 0x10, R48 ;  /* 0x000000102b117819 */ /* 0x000fe40000001230 */
[----:B------:R-:W-:Y:S02]  /*408f0*/  PRMT R12, R16, 0x3340, R43 ;  /* 0x00003340100c7816 */ /* 0x000fe4000000002b */
[----:B------:R-:W-:Y:S02]  /*40900*/  IADD3 R50, P0, P1, R50, R45, R14 ;  /* 0x0000002d32327210 */ /* 0x000fe4000791e00e */
[--C-:B------:R-:W-:Y:S02]  /*40910*/  SHF.R.U32.HI R43, RZ, 0x18, R48.reuse ;  /* 0x00000018ff2b7819 */ /* 0x100fe40000011630 */
[----:B------:R-:W-:Y:S02]  /*40920*/  SHF.R.U32.HI R10, RZ, 0x10, R48 ;  /* 0x00000010ff0a7819 */ /* 0x000fe40000011630 */
[----:B------:R-:W-:-:S02]  /*40930*/  LOP3.LUT R14, R36, R18, R37, 0xb8, !PT ;  /* 0x00000012240e7212 */ /* 0x000fc400078eb825 */
[----:B------:R-:W-:Y:S02]  /*40940*/  IADD3 R45, P2, PT, R19, 0x137e2179, RZ ;  /* 0x137e2179132d7810 */ /* 0x000fe40007f5e0ff */
[----:B------:R-:W-:Y:S02]  /*40950*/  PRMT R10, R43, 0x3340, R10 ;  /* 0x000033402b0a7816 */ /* 0x000fe4000000000a */
[----:B------:R-:W-:Y:S02]  /*40960*/  IADD3.X R43, PT, PT, R71, R14, R5, P0, P1 ;  /* 0x0000000e472b7210 */ /* 0x000fe400007e2405 */
[----:B------:R-:W-:Y:S02]  /*40970*/  IADD3 R15, P0, P1, R15, UR6, R50 ;  /* 0x000000060f0f7c10 */ /* 0x000fe4000f91e032 */
[----:B------:R-:W-:Y:S02]  /*40980*/  IADD3.X R46, PT, PT, R18, 0x5be0cd19, RZ, P2, !PT ;  /* 0x5be0cd19122e7810 */ /* 0x000fe400017fe4ff */
[----:B------:R-:W-:-:S02]  /*40990*/  LOP3.LUT R50, R8, R13, R39, 0xe8, !PT ;  /* 0x0000000d08327212 */ /* 0x000fc400078ee827 */
[----:B------:R-:W-:Y:S01]  /*409a0*/  IADD3.X R80, PT, PT, R80, UR7, R43, P0, P1 ;  /* 0x0000000750507c10 */ /* 0x000fe200087e242b */
[----:B------:R-:W1:Y:S01]  /*409b0*/  LDCU.128 UR4, c[0x3][0x5270] ;  /* 0x00ca4e00ff0477ac */ /* 0x000e620008000c00 */
[C-C-:B------:R-:W-:Y:S02]  /*409c0*/  SHF.R.U64 R16, R45.reuse, 0x18, R46.reuse ;  /* 0x000000182d107819 */ /* 0x140fe4000000122e */
[----:B------:R-:W-:Y:S02]  /*409d0*/  SHF.R.U64 R5, R45, 0x10, R46 ;  /* 0x000000102d057819 */ /* 0x000fe4000000122e */
[C---:B------:R-:W-:Y:S02]  /*409e0*/  IADD3 R6, P0, PT, R15.reuse, R6, RZ ;  /* 0x000000060f067210 */ /* 0x040fe40007f1e0ff */
[----:B------:R-:W-:Y:S02]  /*409f0*/  IADD3 R50, P1, P2, R15, R49, R50 ;  /* 0x000000310f327210 */ /* 0x000fe40007a3e032 */
[----:B------:R-:W-:Y:S01]  /*40a00*/  LOP3.LUT R83, R11, R4, R40, 0xe8, !PT ;  /* 0x000000040b537212 */ /* 0x000fe200078ee828 */
[----:B------:R-:W-:Y:S01]  /*40a10*/  IMAD.X R7, R80, 0x1, R7, P0 ;  /* 0x0000000150077824 */ /* 0x000fe200000e0607 */
[----:B------:R-:W-:-:S02]  /*40a20*/  PRMT R17, R44, 0x3340, R17 ;  /* 0x000033402c117816 */ /* 0x000fc40000000011 */
[----:B------:R-:W-:Y:S02]  /*40a30*/  PRMT R5, R16, 0x3340, R5 ;  /* 0x0000334010057816 */ /* 0x000fe40000000005 */
[----:B------:R-:W-:Y:S02]  /*40a40*/  SHF.R.U32.HI R9, RZ, 0x8, R48 ;  /* 0x00000008ff097819 */ /* 0x000fe40000011630 */
[--C-:B------:R-:W-:Y:S02]  /*40a50*/  SHF.R.U64 R14, R45, 0x8, R46.reuse ;  /* 0x000000082d0e7819 */ /* 0x100fe4000000122e */
[--C-:B------:R-:W-:Y:S02]  /*40a60*/  SHF.R.U32.HI R44, RZ, 0x18, R46.reuse ;  /* 0x00000018ff2c7819 */ /* 0x100fe4000001162e */
[--C-:B------:R-:W-:Y:S02]  /*40a70*/  SHF.R.U32.HI R15, RZ, 0x10, R46.reuse ;  /* 0x00000010ff0f7819 */ /* 0x100fe4000001162e */
[----:B------:R-:W-:-:S02]  /*40a80*/  SHF.R.U32.HI R16, RZ, 0x8, R46 ;  /* 0x00000008ff107819 */ /* 0x000fc4000001162e */
[----:B------:R-:W-:Y:S02]  /*40a90*/  IADD3.X R83, PT, PT, R80, R72, R83, P1, P2 ;  /* 0x0000004850537210 */ /* 0x000fe40000fe4453 */
[----:B------:R-:W-:Y:S02]  /*40aa0*/  IADD3 R75, P0, PT, R50, -0x16b07d5, RZ ;  /* 0xfe94f82b324b7810 */ /* 0x000fe40007f1e0ff */
[----:B------:R-:W-:Y:S02]  /*40ab0*/  PRMT R9, R9, 0x3340, R48 ;  /* 0x0000334009097816 */ /* 0x000fe40000000030 */
[----:B------:R-:W-:Y:S02]  /*40ac0*/  PRMT R14, R14, 0x3340, R45 ;  /* 0x000033400e0e7816 */ /* 0x000fe4000000002d */
[----:B------:R-:W-:Y:S02]  /*40ad0*/  PRMT R15, R44, 0x3340, R15 ;  /* 0x000033402c0f7816 */ /* 0x000fe4000000000f */
[----:B------:R-:W-:-:S02]  /*40ae0*/  PRMT R16, R16, 0x3340, R46 ;  /* 0x0000334010107816 */ /* 0x000fc4000000002e */
[C-C-:B------:R-:W-:Y:S02]  /*40af0*/  SHF.L.W.U32.HI R44, R6.reuse, 0x12, R7.reuse ;  /* 0x00000012062c7819 */ /* 0x140fe40000010e07 */
[C-C-:B------:R-:W-:Y:S02]  /*40b00*/  SHF.L.W.U32.HI R45, R6.reuse, 0xe, R7.reuse ;  /* 0x0000000e062d7819 */ /* 0x140fe40000010e07 */
[C-C-:B------:R-:W-:Y:S02]  /*40b10*/  SHF.L.W.U32.HI R49, R7.reuse, 0x17, R6.reuse ;  /* 0x0000001707317819 */ /* 0x140fe40000010e06 */
[C-C-:B------:R-:W-:Y:S02]  /*40b20*/  SHF.L.W.U32.HI R43, R7.reuse, 0x12, R6.reuse ;  /* 0x00000012072b7819 */ /* 0x140fe40000010e06 */
[----:B------:R-:W-:Y:S02]  /*40b30*/  SHF.L.W.U32.HI R46, R7, 0xe, R6 ;  /* 0x0000000e072e7819 */ /* 0x000fe40000010e06 */
[----:B------:R-:W-:-:S02]  /*40b40*/  SHF.L.W.U32.HI R48, R6, 0x17, R7 ;  /* 0x0000001706307819 */ /* 0x000fc40000010e07 */
[----:B------:R-:W-:Y:S02]  /*40b50*/  IADD3.X R74, PT, PT, R83, 0x3c6ef372, RZ, P0, !PT ;  /* 0x3c6ef372534a7810 */ /* 0x000fe400007fe4ff */
[----:B------:R-:W-:Y:S02]  /*40b60*/  LOP3.LUT R77, R49, R44, R45, 0x96, !PT ;  /* 0x0000002c314d7212 */ /* 0x000fe400078e962d */
[----:B------:R-:W-:Y:S02]  /*40b70*/  LOP3.LUT R78, R48, R43, R46, 0x96, !PT ;  /* 0x0000002b304e7212 */ /* 0x000fe400078e962e */
[----:B------:R-:W-:Y:S02]  /*40b80*/  LOP3.LUT R80, R38, R6, R19, 0xb8, !PT ;  /* 0x0000000626507212 */ /* 0x000fe400078eb813 */
[----:B------:R-:W-:Y:S02]  /*40b90*/  SHF.L.W.U32.HI R43, R83, 0x4, R50 ;  /* 0x00000004532b7819 */ /* 0x000fe40000010e32 */
[----:B------:R-:W-:-:S02]  /*40ba0*/  SHF.L.W.U32.HI R44, R50, 0x1e, R83 ;  /* 0x0000001e322c7819 */ /* 0x000fc40000010e53 */
[C-C-:B------:R-:W-:Y:S02]  /*40bb0*/  SHF.L.W.U32.HI R45, R50.reuse, 0x19, R83.reuse ;  /* 0x00000019322d7819 */ /* 0x140fe40000010e53 */
[C-C-:B------:R-:W-:Y:S02]  /*40bc0*/  SHF.R.U64 R49, R75.reuse, 0x18, R74.reuse ;  /* 0x000000184b317819 */ /* 0x140fe4000000124a */
[----:B------:R-:W-:Y:S02]  /*40bd0*/  SHF.R.U64 R48, R75, 0x10, R74 ;  /* 0x000000104b307819 */ /* 0x000fe4000000124a */
[----:B------:R-:W-:Y:S02]  /*40be0*/  SHF.L.W.U32.HI R71, R50, 0x4, R83 ;  /* 0x0000000432477819 */ /* 0x000fe40000010e53 */
[C-C-:B------:R-:W-:Y:S02]  /*40bf0*/  SHF.L.W.U32.HI R72, R83.reuse, 0x1e, R50.reuse ;  /* 0x0000001e53487819 */ /* 0x140fe40000010e32 */
[----:B------:R-:W-:-:S02]  /*40c00*/  SHF.L.W.U32.HI R73, R83, 0x19, R50 ;  /* 0x0000001953497819 */ /* 0x000fc40000010e32 */
[----:B------:R-:W-:Y:S02]  /*40c10*/  IADD3 R80, P0, P1, R77, R80, R41 ;  /* 0x000000504d507210 */ /* 0x000fe4000791e029 */
[----:B------:R-:W-:Y:S02]  /*40c20*/  LOP3.LUT R76, R45, R43, R44, 0x96, !PT ;  /* 0x0000002b2d4c7212 */ /* 0x000fe400078e962c */
[----:B------:R-:W-:Y:S02]  /*40c30*/  PRMT R41, R49, 0x3340, R48 ;  /* 0x0000334031297816 */ /* 0x000fe40000000030 */
[--C-:B------:R-:W-:Y:S02]  /*40c40*/  SHF.R.U32.HI R48, RZ, 0x18, R74.reuse ;  /* 0x00000018ff307819 */ /* 0x100fe4000001164a */
[----:B------:R-:W-:Y:S02]  /*40c50*/  SHF.R.U32.HI R43, RZ, 0x10, R74 ;  /* 0x00000010ff2b7819 */ /* 0x000fe4000001164a */
[----:B------:R-:W-:-:S02]  /*40c60*/  LOP3.LUT R45, R37, R7, R18, 0xb8, !PT ;  /* 0x00000007252d7212 */ /* 0x000fc400078eb812 */
[----:B------:R-:W-:Y:S02]  /*40c70*/  LOP3.LUT R73, R73, R71, R72, 0x96, !PT ;  /* 0x0000004749497212 */ /* 0x000fe400078e9648 */
[----:B------:R-:W-:Y:S02]  /*40c80*/  IADD3 R72, P2, PT, R6, -0x4be4295, RZ ;  /* 0xfb41bd6b06487810 */ /* 0x000fe40007f5e0ff */
[----:B------:R-:W-:Y:S02]  /*40c90*/  PRMT R43, R48, 0x3340, R43 ;  /* 0x00003340302b7816 */ /* 0x000fe4000000002b */
[----:B------:R-:W-:Y:S02]  /*40ca0*/  SHF.R.U64 R46, R75, 0x8, R74 ;  /* 0x000000084b2e7819 */ /* 0x000fe4000000124a */
[----:B------:R-:W-:Y:S02]  /*40cb0*/  IADD3.X R48, PT, PT, R78, R45, R36, P0, P1 ;  /* 0x0000002d4e307210 */ /* 0x000fe400007e2424 */
[----:B-1----:R-:W-:-:S02]  /*40cc0*/  IADD3 R80, P0, P1, R79, UR4, R80 ;  /* 0x000000044f507c10 */ /* 0x002fc4000f91e050 */
[----:B------:R-:W-:Y:S02]  /*40cd0*/  IADD3.X R71, PT, PT, R7, 0x1f83d9ab, RZ, P2, !PT ;  /* 0x1f83d9ab07477810 */ /* 0x000fe400017fe4ff */
[----:B------:R-:W-:Y:S02]  /*40ce0*/  LOP3.LUT R78, R39, R8, R50, 0xe8, !PT ;  /* 0x00000008274e7212 */ /* 0x000fe400078ee832 */
[----:B------:R-:W-:Y:S02]  /*40cf0*/  PRMT R44, R46, 0x3340, R75 ;  /* 0x000033402e2c7816 */ /* 0x000fe4000000004b */
[----:B------:R-:W-:Y:S02]  /*40d00*/  IADD3.X R75, PT, PT, R47, UR5, R48, P0, P1 ;  /* 0x000000052f4b7c10 */ /* 0x000fe400087e2430 */
[C-C-:B------:R-:W-:Y:S02]  /*40d10*/  SHF.R.U64 R49, R72.reuse, 0x18, R71.reuse ;  /* 0x0000001848317819 */ /* 0x140fe40000001247 */
[----:B------:R-:W-:-:S02]  /*40d20*/  SHF.R.U64 R36, R72, 0x10, R71 ;  /* 0x0000001048247819 */ /* 0x000fc40000001247 */
[C---:B------:R-:W-:Y:S02]  /*40d30*/  IADD3 R78, P1, P2, R80.reuse, R73, R78 ;  /* 0x00000049504e7210 */ /* 0x040fe40007a3e04e */
[----:B------:R-:W-:Y:S02]  /*40d40*/  IADD3 R80, P0, PT, R80, R13, RZ ;  /* 0x0000000d50507210 */ /* 0x000fe40007f1e0ff */
[--C-:B------:R-:W-:Y:S02]  /*40d50*/  SHF.R.U64 R45, R72, 0x8, R71.reuse ;  /* 0x00000008482d7819 */ /* 0x100fe40000001247 */
[----:B------:R-:W-:Y:S02]  /*40d60*/  PRMT R36, R49, 0x3340, R36 ;  /* 0x0000334031247816 */ /* 0x000fe40000000024 */
[----:B------:R-:W-:Y:S01]  /*40d70*/  SHF.R.U32.HI R48, RZ, 0x8, R71 ;  /* 0x00000008ff307819 */ /* 0x000fe20000011647 */
[----:B------:R-:W-:Y:S01]  /*40d80*/  IMAD.X R81, R75, 0x1, R4, P0 ;  /* 0x000000014b517824 */ /* 0x000fe200000e0604 */
[----:B------:R-:W-:-:S02]  /*40d90*/  LOP3.LUT R49, R40, R11, R83, 0xe8, !PT ;  /* 0x0000000b28317212 */ /* 0x000fc400078ee853 */
[----:B------:R-:W-:Y:S02]  /*40da0*/  PRMT R45, R45, 0x3340, R72 ;  /* 0x000033402d2d7816 */ /* 0x000fe40000000048 */
[--C-:B------:R-:W-:Y:S02]  /*40db0*/  SHF.R.U32.HI R72, RZ, 0x18, R71.reuse ;  /* 0x00000018ff487819 */ /* 0x100fe40000011647 */
[--C-:B------:R-:W-:Y:S02]  /*40dc0*/  SHF.R.U32.HI R47, RZ, 0x10, R71.reuse ;  /* 0x00000010ff2f7819 */ /* 0x100fe40000011647 */
[----:B------:R-:W-:Y:S02]  /*40dd0*/  PRMT R48, R48, 0x3340, R71 ;  /* 0x0000334030307816 */ /* 0x000fe40000000047 */
[----:B------:R-:W-:Y:S02]  /*40de0*/  IADD3.X R71, PT, PT, R75, R76, R49, P1, P2 ;  /* 0x0000004c4b477210 */ /* 0x000fe40000fe4431 */
[----:B------:R-:W-:-:S02]  /*40df0*/  SHF.R.U32.HI R46, RZ, 0x8, R74 ;  /* 0x00000008ff2e7819 */ /* 0x000fc4000001164a */
[----:B------:R-:W-:Y:S02]  /*40e00*/  LOP3.LUT R79, R19, R80, R6, 0xb8, !PT ;  /* 0x00000050134f7212 */ /* 0x000fe400078eb806 */
[----:B------:R-:W-:Y:S02]  /*40e10*/  LOP3.LUT R75, R50, R39, R78, 0xe8, !PT ;  /* 0x00000027324b7212 */ /* 0x000fe400078ee84e */
[----:B------:R-:W-:Y:S02]  /*40e20*/  IADD3 R73, P0, PT, R78, -0x7b3558c5, RZ ;  /* 0x84caa73b4e497810 */ /* 0x000fe40007f1e0ff */
[C-C-:B------:R-:W-:Y:S02]  /*40e30*/  SHF.L.W.U32.HI R6, R80.reuse, 0x12, R81.reuse ;  /* 0x0000001250067819 */ /* 0x140fe40000010e51 */
[----:B------:R-:W-:Y:S02]  /*40e40*/  SHF.L.W.U32.HI R19, R80, 0xe, R81 ;  /* 0x0000000e50137819 */ /* 0x000fe40000010e51 */
[----:B------:R-:W-:-:S02]  /*40e50*/  SHF.L.W.U32.HI R39, R81, 0x17, R80 ;  /* 0x0000001751277819 */ /* 0x000fc40000010e50 */
[----:B------:R-:W-:Y:S02]  /*40e60*/  LOP3.LUT R76, R18, R81, R7, 0xb8, !PT ;  /* 0x00000051124c7212 */ /* 0x000fe400078eb807 */
[----:B------:R-:W-:Y:S02]  /*40e70*/  PRMT R46, R46, 0x3340, R74 ;  /* 0x000033402e2e7816 */ /* 0x000fe4000000004a */
[C-C-:B------:R-:W-:Y:S02]  /*40e80*/  SHF.L.W.U32.HI R4, R81.reuse, 0x12, R80.reuse ;  /* 0x0000001251047819 */ /* 0x140fe40000010e50 */
[----:B------:R-:W-:Y:S02]  /*40e90*/  SHF.L.W.U32.HI R7, R81, 0xe, R80 ;  /* 0x0000000e51077819 */ /* 0x000fe40000010e50 */
[----:B------:R-:W-:Y:S02]  /*40ea0*/  SHF.L.W.U32.HI R18, R80, 0x17, R81 ;  /* 0x0000001750127819 */ /* 0x000fe40000010e51 */
[----:B------:R-:W-:-:S02]  /*40eb0*/  PRMT R13, R72, 0x3340, R47 ;  /* 0x00003340480d7816 */ /* 0x000fc4000000002f */
[----:B------:R-:W-:Y:S02]  /*40ec0*/  LOP3.LUT R77, R83, R40, R71, 0xe8, !PT ;  /* 0x00000028534d7212 */ /* 0x000fe400078ee847 */
[----:B------:R-:W-:Y:S02]  /*40ed0*/  IADD3.X R74, PT, PT, R71, -0x4498517b, RZ, P0, !PT ;  /* 0xbb67ae85474a7810 */ /* 0x000fe400007fe4ff */
[----:B------:R-:W-:Y:S02]  /*40ee0*/  LOP3.LUT R6, R39, R6, R19, 0x96, !PT ;  /* 0x0000000627067212 */ /* 0x000fe400078e9613 */
[----:B------:R-:W-:Y:S02]  /*40ef0*/  SHF.L.W.U32.HI R47, R78, 0x4, R71 ;  /* 0x000000044e2f7819 */ /* 0x000fe40000010e47 */
[C-C-:B------:R-:W-:Y:S02]  /*40f00*/  SHF.L.W.U32.HI R50, R71.reuse, 0x1e, R78.reuse ;  /* 0x0000001e47327819 */ /* 0x140fe40000010e4e */
[----:B------:R-:W-:-:S02]  /*40f10*/  SHF.L.W.U32.HI R72, R71, 0x19, R78 ;  /* 0x0000001947487819 */ /* 0x000fc40000010e4e */
[----:B------:R-:W-:Y:S02]  /*40f20*/  SHF.L.W.U32.HI R40, R71, 0x4, R78 ;  /* 0x0000000447287819 */ /* 0x000fe40000010e4e */
[C-C-:B------:R-:W-:Y:S02]  /*40f30*/  SHF.L.W.U32.HI R49, R78.reuse, 0x1e, R71.reuse ;  /* 0x0000001e4e317819 */ /* 0x140fe40000010e47 */
[----:B------:R-:W-:Y:S02]  /*40f40*/  SHF.L.W.U32.HI R71, R78, 0x19, R71 ;  /* 0x000000194e477819 */ /* 0x000fe40000010e47 */
[----:B------:R-:W-:Y:S02]  /*40f50*/  LOP3.LUT R78, R18, R4, R7, 0x96, !PT ;  /* 0x00000004124e7212 */ /* 0x000fe400078e9607 */
[C-C-:B------:R-:W-:Y:S02]  /*40f60*/  SHF.R.U64 R4, R73.reuse, 0x18, R74.reuse ;  /* 0x0000001849047819 */ /* 0x140fe4000000124a */
[----:B------:R-:W-:-:S02]  /*40f70*/  SHF.R.U64 R19, R73, 0x10, R74 ;  /* 0x0000001049137819 */ /* 0x000fc4000000124a */
[----:B------:R-:W-:Y:S02]  /*40f80*/  IADD3 R38, P0, P1, R6, R79, R38 ;  /* 0x0000004f06267210 */ /* 0x000fe4000791e026 */
[----:B------:R-:W-:Y:S02]  /*40f90*/  PRMT R19, R4, 0x3340, R19 ;  /* 0x0000334004137816 */ /* 0x000fe40000000013 */
[----:B------:R-:W-:Y:S02]  /*40fa0*/  IADD3.X R37, PT, PT, R78, R76, R37, P0, P1 ;  /* 0x0000004c4e257210 */ /* 0x000fe400007e2425 */
[----:B------:R-:W-:Y:S02]  /*40fb0*/  IADD3 R4, P2, PT, R80, 0x2b3e6c1f, RZ ;  /* 0x2b3e6c1f50047810 */ /* 0x000fe40007f5e0ff */
[----:B------:R-:W-:Y:S02]  /*40fc0*/  IADD3 R51, P0, P1, R51, UR6, R38 ;  /* 0x0000000633337c10 */ /* 0x000fe4000f91e026 */
[----:B------:R-:W-:-:S02]  /*40fd0*/  IADD3.X R39, PT, PT, R81, -0x64fa9774, RZ, P2, !PT ;  /* 0x9b05688c51277810 */ /* 0x000fc400017fe4ff */
[----:B------:R-:W-:Y:S02]  /*40fe0*/  IADD3.X R42, PT, PT, R42, UR7, R37, P0, P1 ;  /* 0x000000072a2a7c10 */ /* 0x000fe400087e2425 */
[----:B------:R-:W-:Y:S02]  /*40ff0*/  IADD3 R37, P2, P3, R51, -0x52197d2f, R8 ;  /* 0xade682d133257810 */ /* 0x000fe40007b5e008 */
[----:B------:R-:W-:Y:S02]  /*41000*/  LOP3.LUT R72, R72, R47, R50, 0x96, !PT ;  /* 0x0000002f48487212 */ /* 0x000fe400078e9632 */
[----:B------:R-:W-:Y:S02]  /*41010*/  LOP3.LUT R40, R71, R40, R49, 0x96, !PT ;  /* 0x0000002847287212 */ /* 0x000fe400078e9631 */
[--C-:B------:R-:W-:Y:S02]  /*41020*/  SHF.R.U32.HI R7, RZ, 0x18, R74.reuse ;  /* 0x00000018ff077819 */ /* 0x100fe4000001164a */
[----:B------:R-:W-:-:S02]  /*41030*/  SHF.R.U32.HI R50, RZ, 0x10, R74 ;  /* 0x00000010ff327819 */ /* 0x000fc4000001164a */
[--C-:B------:R-:W-:Y:S02]  /*41040*/  SHF.R.U32.HI R47, RZ, 0x8, R74.reuse ;  /* 0x00000008ff2f7819 */ /* 0x100fe4000001164a */
[----:B------:R-:W-:Y:S02]  /*41050*/  SHF.R.U64 R71, R4, 0x8, R39 ;  /* 0x0000000804477819 */ /* 0x000fe40000001227 */
[----:B------:R-:W-:Y:S02]  /*41060*/  IADD3.X R6, PT, PT, R42, 0x510e527f, R11, P2, P3 ;  /* 0x510e527f2a067810 */ /* 0x000fe400017e640b */
[----:B------:R-:W-:Y:S02]  /*41070*/  SHF.R.U64 R18, R73, 0x8, R74 ;  /* 0x0000000849127819 */ /* 0x000fe4000000124a */
[----:B------:R-:W-:Y:S02]  /*41080*/  PRMT R50, R7, 0x3340, R50 ;  /* 0x0000334007327816 */ /* 0x000fe40000000032 */
[----:B------:R-:W-:-:S02]  /*41090*/  PRMT R47, R47, 0x3340, R74 ;  /* 0x000033402f2f7816 */ /* 0x000fc4000000004a */
[C-C-:B------:R-:W-:Y:S02]  /*410a0*/  SHF.R.U64 R7, R4.reuse, 0x18, R39.reuse ;  /* 0x0000001804077819 */ /* 0x140fe40000001227 */
[----:B------:R-:W-:Y:S02]  /*410b0*/  SHF.R.U64 R74, R4, 0x10, R39 ;  /* 0x00000010044a7819 */ /* 0x000fe40000001227 */
[----:B------:R-:W-:Y:S02]  /*410c0*/  PRMT R71, R71, 0x3340, R4 ;  /* 0x0000334047477816 */ /* 0x000fe40000000004 */
[----:B------:R-:W-:Y:S02]  /*410d0*/  IADD3 R8, P0, P1, R51, R72, R75 ;  /* 0x0000004833087210 */ /* 0x000fe4000791e04b */
[C-C-:B------:R-:W-:Y:S02]  /*410e0*/  SHF.R.U64 R4, R37.reuse, 0x18, R6.reuse ;  /* 0x0000001825047819 */ /* 0x140fe40000001206 */
[----:B------:R-:W-:-:S02]  /*410f0*/  SHF.R.U64 R49, R37, 0x10, R6 ;  /* 0x0000001025317819 */ /* 0x000fc40000001206 */
[----:B------:R-:W-:Y:S02]  /*41100*/  PRMT R74, R7, 0x3340, R74 ;  /* 0x00003340074a7816 */ /* 0x000fe4000000004a */
[--C-:B------:R-:W-:Y:S02]  /*41110*/  SHF.R.U32.HI R7, RZ, 0x18, R39.reuse ;  /* 0x00000018ff077819 */ /* 0x100fe40000011627 */
[----:B------:R-:W-:Y:S02]  /*41120*/  SHF.R.U32.HI R76, RZ, 0x10, R39 ;  /* 0x00000010ff4c7819 */ /* 0x000fe40000011627 */
[----:B------:R-:W-:Y:S02]  /*41130*/  IADD3.X R75, PT, PT, R42, R40, R77, P0, P1 ;  /* 0x000000282a4b7210 */ /* 0x000fe400007e244d */
[----:B------:R-:W-:Y:S02]  /*41140*/  PRMT R49, R4, 0x3340, R49 ;  /* 0x0000334004317816 */ /* 0x000fe40000000031 */
[----:B------:R-:W-:-:S02]  /*41150*/  IADD3 R4, P0, PT, R8, -0xc4336f8, RZ ;  /* 0xf3bcc90808047810 */ /* 0x000fc40007f1e0ff */
[----:B------:R-:W-:Y:S02]  /*41160*/  PRMT R18, R18, 0x3340, R73 ;  /* 0x0000334012127816 */ /* 0x000fe40000000049 */
[----:B------:R-:W-:Y:S02]  /*41170*/  PRMT R76, R7, 0x3340, R76 ;  /* 0x00003340074c7816 */ /* 0x000fe4000000004c */
[----:B------:R-:W-:Y:S02]  /*41180*/  SHF.R.U32.HI R73, RZ, 0x8, R39 ;  /* 0x00000008ff497819 */ /* 0x000fe40000011627 */
[--C-:B------:R-:W-:Y:S02]  /*41190*/  SHF.R.U64 R42, R37, 0x8, R6.reuse ;  /* 0x00000008252a7819 */ /* 0x100fe40000001206 */
[--C-:B------:R-:W-:Y:S02]  /*411a0*/  SHF.R.U32.HI R7, RZ, 0x18, R6.reuse ;  /* 0x00000018ff077819 */ /* 0x100fe40000011606 */
[----:B------:R-:W-:-:S02]  /*411b0*/  SHF.R.U32.HI R72, RZ, 0x10, R6 ;  /* 0x00000010ff487819 */ /* 0x000fc40000011606 */
[----:B------:R-:W-:Y:S02]  /*411c0*/  IADD3.X R75, PT, PT, R75, 0x6a09e667, RZ, P0, !PT ;  /* 0x6a09e6674b4b7810 */ /* 0x000fe400007fe4ff */
[----:B------:R-:W-:Y:S02]  /*411d0*/  PRMT R73, R73, 0x3340, R39 ;  /* 0x0000334049497816 */ /* 0x000fe40000000027 */
[----:B------:R-:W-:Y:S02]  /*411e0*/  SHF.R.U32.HI R51, RZ, 0x8, R6 ;  /* 0x00000008ff337819 */ /* 0x000fe40000011606 */
[----:B------:R-:W-:Y:S02]  /*411f0*/  PRMT R42, R42, 0x3340, R37 ;  /* 0x000033402a2a7816 */ /* 0x000fe40000000025 */
[----:B------:R-:W-:Y:S02]  /*41200*/  PRMT R72, R7, 0x3340, R72 ;  /* 0x0000334007487816 */ /* 0x000fe40000000048 */
[----:B------:R-:W-:-:S02]  /*41210*/  SHF.R.U32.HI R11, RZ, 0x18, R75 ;  /* 0x00000018ff0b7819 */ /* 0x000fc4000001164b */
[--C-:B------:R-:W-:Y:S02]  /*41220*/  SHF.R.U32.HI R40, RZ, 0x10, R75.reuse ;  /* 0x00000010ff287819 */ /* 0x100fe4000001164b */
[C-C-:B------:R-:W-:Y:S02]  /*41230*/  SHF.R.U64 R7, R4.reuse, 0x18, R75.reuse ;  /* 0x0000001804077819 */ /* 0x140fe4000000124b */
[C-C-:B------:R-:W-:Y:S02]  /*41240*/  SHF.R.U64 R38, R4.reuse, 0x10, R75.reuse ;  /* 0x0000001004267819 */ /* 0x140fe4000000124b */
[--C-:B------:R-:W-:Y:S02]  /*41250*/  SHF.R.U64 R37, R4, 0x8, R75.reuse ;  /* 0x0000000804257819 */ /* 0x100fe4000000124b */
[----:B------:R-:W-:Y:S02]  /*41260*/  SHF.R.U32.HI R39, RZ, 0x8, R75 ;  /* 0x00000008ff277819 */ /* 0x000fe4000001164b */
        /* <DEDUP_REMOVED lines=27> */
.L_x_73:
[----:B------:R-:W-:Y:S05]  /*41420*/  BSYNC.RECONVERGENT B0 ;  /* 0x0000000000007941 */ /* 0x000fea0003800200 */
.L_x_72:
[----:B------:R-:W-:Y:S01]  /*41430*/  ISETP.GE.AND P0, PT, R36, 0x1, PT ;  /* 0x000000012400780c */ /* 0x000fe20003f06270 */
[----:B------:R-:W-:-:S12]  /*41440*/  BSSY.RECONVERGENT B0, `(.L_x_74) ;  /* 0x0000047000007945 */ /* 0x000fd80003800200 */
[----:B------:R-:W-:Y:S05]  /*41450*/  @!P0 BRA `(.L_x_75) ;  /* 0x0000000400148947 */ /* 0x000fea0003800000 */
[C---:B------:R-:W-:Y:S01]  /*41460*/  ISETP.GE.U32.AND P0, PT, R36.reuse, 0x4, PT ;  /* 0x000000042400780c */ /* 0x040fe20003f06070 */
[----:B------:R-:W-:Y:S01]  /*41470*/  BSSY.RECONVERGENT B1, `(.L_x_76) ;  /* 0x000002a000017945 */ /* 0x000fe20003800200 */
[----:B-1----:R-:W-:Y:S01]  /*41480*/  LOP3.LUT R16, R36, 0x3, RZ, 0xc0, !PT ;  /* 0x0000000324107812 */ /* 0x002fe200078ec0ff */
[----:B------:R-:W-:-:S03]  /*41490*/  IMAD.MOV.U32 R4, RZ, RZ, RZ ;  /* 0x000000ffff047224 */ /* 0x000fc600078e00ff */
[----:B------:R-:W-:-:S07]  /*414a0*/  ISETP.NE.AND P1, PT, R16, RZ, PT ;  /* 0x000000ff1000720c */ /* 0x000fce0003f25270 */
[----:B------:R-:W-:Y:S06]  /*414b0*/  @!P0 BRA `(.L_x_77) ;  /* 0x0000000000948947 */ /* 0x000fec0003800000 */
[----:B------:R-:W-:Y:S01]  /*414c0*/  LOP3.LUT R5, R36, 0x7ffffffc, RZ, 0xc0, !PT ;  /* 0x7ffffffc24057812 */ /* 0x000fe200078ec0ff */
[----:B------:R-:W-:Y:S02]  /*414d0*/  VIADD R17, R1, 0x3 ;  /* 0x0000000301117836 */ /* 0x000fe40000000000 */
[----:B------:R-:W-:Y:S02]  /*414e0*/  VIADD R14, R37, 0x3 ;  /* 0x00000003250e7836 */ /* 0x000fe40000000000 */
[----:B------:R-:W-:Y:S02]  /*414f0*/  IMAD.MOV.U32 R4, RZ, RZ, RZ ;  /* 0x000000ffff047224 */ /* 0x000fe400078e00ff */
[----:B------:R-:W-:Y:S02]  /*41500*/  IMAD.MOV.U32 R15, RZ, RZ, R21 ;  /* 0x000000ffff0f7224 */ /* 0x000fe400078e0015 */
[----:B------:R-:W-:-:S07]  /*41510*/  IMAD.MOV R5, RZ, RZ, -R5 ;  /* 0x000000ffff057224 */ /* 0x000fce00078e0a05 */
.L_x_78:
[----:B------:R-:W2:Y:S02]  /*41520*/  LDL.U8 R6, [R14+-0x3] ;  /* 0xfffffd000e067983 */ /* 0x000ea40000100000 */
[----:B--2---:R-:W-:-:S05]  /*41530*/  LOP3.LUT R6, R6, 0x36, RZ, 0x3c, !PT ;  /* 0x0000003606067812 */ /* 0x004fca00078e3cff */
[----:B------:R1:W-:Y:S04]  /*41540*/  STL.U8 [R17+-0x3], R6 ;  /* 0xfffffd0611007387 */ /* 0x0003e80000100000 */
[----:B------:R-:W2:Y:S02]  /*41550*/  LDL.U8 R7, [R14+-0x2] ;  /* 0xfffffe000e077983 */ /* 0x000ea40000100000 */
[----:B--2---:R-:W-:Y:S02]  /*41560*/  LOP3.LUT R8, R7, 0x36, RZ, 0x3c, !PT ;  /* 0x0000003607087812 */ /* 0x004fe400078e3cff */
[----:B------:R-:W2:Y:S04]  /*41570*/  LDL.U8 R7, [R14+-0x3] ;  /* 0xfffffd000e077983 */ /* 0x000ea80000100000 */
[----:B------:R-:W-:Y:S04]  /*41580*/  STL.U8 [R17+-0x2], R8 ;  /* 0xfffffe0811007387 */ /* 0x000fe80000100000 */
[----:B------:R-:W3:Y:S02]  /*41590*/  LDL.U8 R9, [R14+-0x1] ;  /* 0xffffff000e097983 */ /* 0x000ee40000100000 */
[----:B---3--:R-:W-:-:S02]  /*415a0*/  LOP3.LUT R10, R9, 0x36, RZ, 0x3c, !PT ;  /* 0x00000036090a7812 */ /* 0x008fc400078e3cff */
[----:B------:R-:W1:Y:S04]  /*415b0*/  LDL.U8 R9, [R14+-0x2] ;  /* 0xfffffe000e097983 */ /* 0x000e680000100000 */
[----:B------:R-:W-:Y:S04]  /*415c0*/  STL.U8 [R17+-0x1], R10 ;  /* 0xffffff0a11007387 */ /* 0x000fe80000100000 */
[----:B------:R-:W3:Y:S02]  /*415d0*/  LDL.U8 R11, [R14] ;  /* 0x000000000e0b7983 */ /* 0x000ee40000100000 */
[----:B---3--:R-:W-:-:S02]  /*415e0*/  LOP3.LUT R12, R11, 0x36, RZ, 0x3c, !PT ;  /* 0x000000360b0c7812 */ /* 0x008fc400078e3cff */
[----:B------:R-:W3:Y:S04]  /*415f0*/  LDL.U8 R11, [R14+-0x1] ;  /* 0xffffff000e0b7983 */ /* 0x000ee80000100000 */
[----:B------:R4:W-:Y:S04]  /*41600*/  STL.U8 [R17], R12 ;  /* 0x0000000c11007387 */ /* 0x0009e80000100000 */
[----:B------:R5:W3:Y:S01]  /*41610*/  LDL.U8 R13, [R14] ;  /* 0x000000000e0d7983 */ /* 0x000ae20000100000 */
[----:B------:R-:W-:Y:S01]  /*41620*/  VIADD R5, R5, 0x4 ;  /* 0x0000000405057836 */ /* 0x000fe20000000000 */
[----:B--2---:R-:W-:Y:S01]  /*41630*/  LOP3.LUT R7, R7, 0x5c, RZ, 0x3c, !PT ;  /* 0x0000005c07077812 */ /* 0x004fe200078e3cff */
[----:B------:R-:W-:Y:S01]  /*41640*/  VIADD R4, R4, 0x4 ;  /* 0x0000000404047836 */ /* 0x000fe20000000000 */
[----:B-1----:R-:W-:-:S02]  /*41650*/  LOP3.LUT R6, R9, 0x5c, RZ, 0x3c, !PT ;  /* 0x0000005c09067812 */ /* 0x002fc400078e3cff */
[----:B------:R-:W-:Y:S01]  /*41660*/  ISETP.NE.AND P0, PT, R5, RZ, PT ;  /* 0x000000ff0500720c */ /* 0x000fe20003f05270 */
[----:B----4-:R-:W-:Y:S01]  /*41670*/  VIADD R17, R17, 0x4 ;  /* 0x0000000411117836 */ /* 0x010fe20000000000 */
[----:B------:R-:W-:Y:S01]  /*41680*/  PRMT R6, R7, 0x3340, R6 ;  /* 0x0000334007067816 */ /* 0x000fe20000000006 */
[----:B-----5:R-:W-:Y:S01]  /*41690*/  VIADD R14, R14, 0x4 ;  /* 0x000000040e0e7836 */ /* 0x020fe20000000000 */
[----:B---3--:R-:W-:Y:S02]  /*416a0*/  LOP3.LUT R11, R11, 0x5c, RZ, 0x3c, !PT ;  /* 0x0000005c0b0b7812 */ /* 0x008fe400078e3cff */
[----:B------:R-:W-:-:S04]  /*416b0*/  LOP3.LUT R8, R13, 0x5c, RZ, 0x3c, !PT ;  /* 0x0000005c0d087812 */ /* 0x000fc800078e3cff */
[----:B------:R-:W-:-:S04]  /*416c0*/  PRMT R11, R11, 0x3340, R8 ;  /* 0x000033400b0b7816 */ /* 0x000fc80000000008 */
[----:B------:R-:W-:-:S05]  /*416d0*/  PRMT R6, R6, 0x5410, R11 ;  /* 0x0000541006067816 */ /* 0x000fca000000000b */
[----:B------:R1:W-:Y:S02]  /*416e0*/  STL [R15], R6 ;  /* 0x000000060f007387 */ /* 0x0003e40000100800 */
[----:B-1----:R-:W-:Y:S01]  /*416f0*/  VIADD R15, R15, 0x4 ;  /* 0x000000040f0f7836 */ /* 0x002fe20000000000 */
[----:B------:R-:W-:Y:S06]  /*41700*/  @P0 BRA `(.L_x_78) ;  /* 0xfffffffc00840947 */ /* 0x000fec000383ffff */
.L_x_77:
[----:B------:R-:W-:Y:S05]  /*41710*/  BSYNC.RECONVERGENT B1 ;  /* 0x0000000000017941 */ /* 0x000fea0003800200 */
.L_x_76:
[----:B------:R-:W-:Y:S05]  /*41720*/  @!P1 BRA `(.L_x_75) ;  /* 0x0000000000609947 */ /* 0x000fea0003800000 */
[----:B------:R-:W-:-:S05]  /*41730*/  IMAD.IADD R6, R4, 0x1, R37 ;  /* 0x0000000104067824 */ /* 0x000fca00078e0225 */
[----:B------:R-:W2:Y:S01]  /*41740*/  LDL.U8 R5, [R6] ;  /* 0x0000000006057983 */ /* 0x000ea20000100000 */
[----:B------:R-:W-:Y:S01]  /*41750*/  IMAD.IADD R7, R1, 0x1, R4 ;  /* 0x0000000101077824 */ /* 0x000fe200078e0204 */
[----:B--2---:R-:W-:-:S05]  /*41760*/  LOP3.LUT R5, R5, 0x36, RZ, 0x3c, !PT ;  /* 0x0000003605057812 */ /* 0x004fca00078e3cff */
[----:B------:R2:W-:Y:S04]  /*41770*/  STL.U8 [R7], R5 ;  /* 0x0000000507007387 */ /* 0x0005e80000100000 */
[----:B------:R-:W3:Y:S01]  /*41780*/  LDL.U8 R4, [R6] ;  /* 0x0000000006047983 */ /* 0x000ee20000100000 */
[----:B------:R-:W-:Y:S02]  /*41790*/  ISETP.NE.AND P0, PT, R16, 0x1, PT ;  /* 0x000000011000780c */ /* 0x000fe40003f05270 */
[----:B---3--:R-:W-:-:S05]  /*417a0*/  LOP3.LUT R4, R4, 0x5c, RZ, 0x3c, !PT ;  /* 0x0000005c04047812 */ /* 0x008fca00078e3cff */
[----:B------:R2:W-:Y:S06]  /*417b0*/  STL.U8 [R7+0x1c0], R4 ;  /* 0x0001c00407007387 */ /* 0x0005ec0000100000 */
[----:B------:R-:W-:Y:S05]  /*417c0*/  @!P0 BRA `(.L_x_75) ;  /* 0x0000000000388947 */ /* 0x000fea0003800000 */
[----:B--2---:R-:W2:Y:S02]  /*417d0*/  LDL.U8 R4, [R6+0x1] ;  /* 0x0000010006047983 */ /* 0x004ea40000100000 */
[----:B--2---:R-:W-:-:S05]  /*417e0*/  LOP3.LUT R4, R4, 0x36, RZ, 0x3c, !PT ;  /* 0x0000003604047812 */ /* 0x004fca00078e3cff */
[----:B------:R3:W-:Y:S04]  /*417f0*/  STL.U8 [R7+0x1], R4 ;  /* 0x0000010407007387 */ /* 0x0007e80000100000 */
[----:B------:R-:W2:Y:S01]  /*41800*/  LDL.U8 R5, [R6+0x1] ;  /* 0x0000010006057983 */ /* 0x000ea20000100000 */
[----:B------:R-:W-:Y:S02]  /*41810*/  ISETP.NE.AND P0, PT, R16, 0x2, PT ;  /* 0x000000021000780c */ /* 0x000fe40003f05270 */
[----:B--2---:R-:W-:-:S05]  /*41820*/  LOP3.LUT R5, R5, 0x5c, RZ, 0x3c, !PT ;  /* 0x0000005c05057812 */ /* 0x004fca00078e3cff */
[----:B------:R3:W-:Y:S06]  /*41830*/  STL.U8 [R7+0x1c1], R5 ;  /* 0x0001c10507007387 */ /* 0x0007ec0000100000 */
[----:B------:R-:W-:Y:S05]  /*41840*/  @!P0 BRA `(.L_x_75) ;  /* 0x0000000000188947 */ /* 0x000fea0003800000 */
[----:B---3--:R-:W2:Y:S02]  /*41850*/  LDL.U8 R4, [R6+0x2] ;  /* 0x0000020006047983 */ /* 0x008ea40000100000 */
[----:B--2---:R-:W-:-:S05]  /*41860*/  LOP3.LUT R4, R4, 0x36, RZ, 0x3c, !PT ;  /* 0x0000003604047812 */ /* 0x004fca00078e3cff */
[----:B------:R4:W-:Y:S04]  /*41870*/  STL.U8 [R7+0x2], R4 ;  /* 0x0000020407007387 */ /* 0x0009e80000100000 */
[----:B------:R-:W2:Y:S02]  /*41880*/  LDL.U8 R5, [R6+0x2] ;  /* 0x0000020006057983 */ /* 0x000ea40000100000 */
[----:B--2---:R-:W-:-:S05]  /*41890*/  LOP3.LUT R5, R5, 0x5c, RZ, 0x3c, !PT ;  /* 0x0000005c05057812 */ /* 0x004fca00078e3cff */
[----:B------:R4:W-:Y:S02]  /*418a0*/  STL.U8 [R7+0x1c2], R5 ;  /* 0x0001c20507007387 */ /* 0x0009e40000100000 */
.L_x_75:
[----:B------:R-:W-:Y:S05]  /*418b0*/  BSYNC.RECONVERGENT B0 ;  /* 0x0000000000007941 */ /* 0x000fea0003800200 */
.L_x_74:
[----:B------:R-:W-:Y:S01]  /*418c0*/  ISETP.GT.AND P0, PT, R36, 0x7f, PT ;  /* 0x0000007f2400780c */ /* 0x000fe20003f04270 */
[----:B------:R-:W-:-:S12]  /*418d0*/  BSSY.RECONVERGENT B0, `(.L_x_79) ;  /* 0x000006d000007945 */ /* 0x000fd80003800200 */
[----:B------:R-:W-:Y:S05]  /*418e0*/  @P0 BRA `(.L_x_80) ;  /* 0x0000000400ac0947 */ /* 0x000fea0003800000 */
[C---:B-1234-:R-:W-:Y:S01]  /*418f0*/  VIADD R4, R36.reuse, 0xffffff8f ;  /* 0xffffff8f24047836 */ /* 0x05efe20000000000 */
[----:B------:R-:W-:Y:S01]  /*41900*/  IADD3 R6, PT, PT, -R36, 0x80, RZ ;  /* 0x0000008024067810 */ /* 0x000fe20007ffe1ff */
[----:B------:R-:W-:Y:S03]  /*41910*/  BSSY.RECONVERGENT B1, `(.L_x_81) ;  /* 0x000002e000017945 */ /* 0x000fe60003800200 */
[----:B------:R-:W-:Y:S02]  /*41920*/  ISETP.GE.U32.AND P0, PT, R4, 0xf, PT ;  /* 0x0000000f0400780c */ /* 0x000fe40003f06070 */
[----:B------:R-:W-:-:S04]  /*41930*/  LOP3.LUT R10, R6, 0xf, RZ, 0xc0, !PT ;  /* 0x0000000f060a7812 */ /* 0x000fc800078ec0ff */
[----:B------:R-:W-:-:S07]  /*41940*/  ISETP.NE.AND P1, PT, R10, RZ, PT ;  /* 0x000000ff0a00720c */ /* 0x000fce0003f25270 */
[----:B------:R-:W-:Y:S06]  /*41950*/  @!P0 BRA `(.L_x_82) ;  /* 0x0000000000a48947 */ /* 0x000fec0003800000 */
[----:B------:R-:W-:Y:S01]  /*41960*/  LOP3.LUT R7, R6, 0xfffffff0, RZ, 0xc0, !PT ;  /* 0xfffffff006077812 */ /* 0x000fe200078ec0ff */
[----:B------:R-:W-:-:S07]  /*41970*/  IMAD.MOV.U32 R4, RZ, RZ, RZ ;  /* 0x000000ffff047224 */ /* 0x000fce00078e00ff */
.L_x_83:
[----:B-1----:R-:W-:Y:S02]  /*41980*/  IMAD.MOV.U32 R8, RZ, RZ, 0x36 ;  /* 0x00000036ff087424 */ /* 0x002fe400078e00ff */
        /* <DEDUP_REMOVED lines=38> */
.L_x_82:
[----:B------:R-:W-:Y:S05]  /*41bf0*/  BSYNC.RECONVERGENT B1 ;  /* 0x0000000000017941 */ /* 0x000fea0003800200 */
.L_x_81:
[----:B------:R-:W-:Y:S05]  /*41c00*/  @!P1 BRA `(.L_x_80) ;  /* 0x0000000000e49947 */ /* 0x000fea0003800000 */
[----:B------:R-:W-:Y:S01]  /*41c10*/  ISETP.GE.U32.AND P0, PT, R10, 0x8, PT ;  /* 0x000000080a00780c */ /* 0x000fe20003f06070 */
[----:B------:R-:W-:Y:S01]  /*41c20*/  BSSY.RECONVERGENT B1, `(.L_x_84) ;  /* 0x0000018000017945 */ /* 0x000fe20003800200 */
[----:B-1----:R-:W-:-:S04]  /*41c30*/  LOP3.LUT R8, R6, 0x7, RZ, 0xc0, !PT ;  /* 0x0000000706087812 */ /* 0x002fc800078ec0ff */
        /* <DEDUP_REMOVED lines=22> */
.L_x_85:
[----:B------:R-:W-:Y:S05]  /*41da0*/  BSYNC.RECONVERGENT B1 ;  /* 0x0000000000017941 */ /* 0x000fea0003800200 */
.L_x_84:
[----:B------:R-:W-:Y:S05]  /*41db0*/  @!P1 BRA `(.L_x_80) ;  /* 0x0000000000789947 */ /* 0x000fea0003800000 */
[----:B------:R-:W-:Y:S01]  /*41dc0*/  ISETP.GE.U32.AND P0, PT, R8, 0x4, PT ;  /* 0x000000040800780c */ /* 0x000fe20003f06070 */
[----:B------:R-:W-:Y:S01]  /*41dd0*/  BSSY.RECONVERGENT B1, `(.L_x_86) ;  /* 0x0000010000017945 */ /* 0x000fe20003800200 */
[----:B------:R-:W-:-:S04]  /*41de0*/  LOP3.LUT R6, R6, 0x3, RZ, 0xc0, !PT ;  /* 0x0000000306067812 */ /* 0x000fc800078ec0ff */
[----:B------:R-:W-:-:S07]  /*41df0*/  ISETP.NE.AND P1, PT, R6, RZ, PT ;  /* 0x000000ff0600720c */ /* 0x000fce0003f25270 */
[----:B------:R-:W-:Y:S06]  /*41e00*/  @!P0 BRA `(.L_x_87) ;  /* 0x0000000000308947 */ /* 0x000fec0003800000 */
[----:B-1----:R-:W-:Y:S02]  /*41e10*/  IMAD.MOV.U32 R5, RZ, RZ, 0x36 ;  /* 0x00000036ff057424 */ /* 0x002fe400078e00ff */
        /* <DEDUP_REMOVED lines=11> */
.L_x_87:
[----:B------:R-:W-:Y:S05]  /*41ed0*/  BSYNC.RECONVERGENT B1 ;  /* 0x0000000000017941 */ /* 0x000fea0003800200 */
.L_x_86:
[----:B------:R-:W-:Y:S05]  /*41ee0*/  @!P1 BRA `(.L_x_80) ;  /* 0x00000000002c9947 */ /* 0x000fea0003800000 */
[----:B-12---:R-:W-:Y:S01]  /*41ef0*/  IMAD.MOV.U32 R5, RZ, RZ, 0x5c ;  /* 0x0000005cff057424 */ /* 0x006fe200078e00ff */
[----:B------:R-:W-:Y:S01]  /*41f00*/  ISETP.NE.AND P0, PT, R6, 0x1, PT ;  /* 0x000000010600780c */ /* 0x000fe20003f05270 */
[----:B------:R-:W-:-:S05]  /*41f10*/  IMAD.IADD R4, R1, 0x1, R36 ;  /* 0x0000000101047824 */ /* 0x000fca00078e0224 */
[----:B------:R1:W-:Y:S07]  /*41f20*/  STL.U8 [R4+0x1c0], R5 ;  /* 0x0001c00504007387 */ /* 0x0003ee0000100000 */
[----:B------:R-:W-:Y:S05]  /*41f30*/  @!P0 BRA `(.L_x_80) ;  /* 0x0000000000188947 */ /* 0x000fea0003800000 */
[----:B------:R-:W-:Y:S01]  /*41f40*/  ISETP.NE.AND P0, PT, R6, 0x2, PT ;  /* 0x000000020600780c */ /* 0x000fe20003f05270 */
[----:B------:R-:W-:Y:S01]  /*41f50*/  IMAD.MOV.U32 R6, RZ, RZ, 0x36 ;  /* 0x00000036ff067424 */ /* 0x000fe200078e00ff */
[----:B------:R2:W-:Y:S04]  /*41f60*/  STL.U8 [R4+0x1c1], R5 ;  /* 0x0001c10504007387 */ /* 0x0005e80000100000 */
[----:B------:R2:W-:Y:S07]  /*41f70*/  STL.U8 [R4+0x1], R6 ;  /* 0x0000010604007387 */ /* 0x0005ee0000100000 */
[----:B------:R2:W-:Y:S04]  /*41f80*/  @P0 STL.U8 [R4+0x1c2], R5 ;  /* 0x0001c20504000387 */ /* 0x0005e80000100000 */
[----:B------:R2:W-:Y:S02]  /*41f90*/  @P0 STL.U8 [R4+0x2], R6 ;  /* 0x0000020604000387 */ /* 0x0005e40000100000 */
.L_x_80:
[----:B------:R-:W-:Y:S05]  /*41fa0*/  BSYNC.RECONVERGENT B0 ;  /* 0x0000000000007941 */ /* 0x000fea0003800200 */
.L_x_79:
[----:B-1----:R-:W5:Y:S01]  /*41fb0*/  LDL.128 R16, [R1+0x1c0] ;  /* 0x0001c00001107983 */ /* 0x002f620000100c00 */
[----:B------:R-:W1:Y:S03]  /*41fc0*/  LDCU.128 UR4, c[0x3][0x5000] ;  /* 0x00ca0000ff0477ac */ /* 0x000e660008000c00 */
[----:B------:R-:W5:Y:S04]  /*41fd0*/  LDL.128 R12, [R1+0x200] ;  /* 0x00020000010c7983 */ /* 0x000f680000100c00 */
[----:B------:R-:W5:Y:S04]  /*41fe0*/  LDL.128 R8, [R1+0x230] ;  /* 0x0002300001087983 */ /* 0x000f680000100c00 */
[----:B--234-:R-:W2:Y:S04]  /*41ff0*/  LDL.128 R4, [R1+0x1d0] ;  /* 0x0001d00001047983 */ /* 0x01cea80000100c00 */
[----:B------:R-:W3:Y:S01]  /*42000*/  LDL.128 R44, [R1+0x210] ;  /* 0x00021000012c7983 */ /* 0x000ee20000100c00 */
[----:B-----5:R-:W-:-:S02]  /*42010*/  PRMT R36, R16, 0x7771, RZ ;  /* 0x0000777110247816 */ /* 0x020fc400000000ff */
[----:B------:R-:W-:-:S03]  /*42020*/  PRMT R38, R16, 0x7770, RZ ;  /* 0x0000777010267816 */ /* 0x000fc600000000ff */
[----:B------:R-:W-:Y:S01]  /*42030*/  IMAD.U32 R37, R36, 0x10000, RZ ;  /* 0x0001000024257824 */ /* 0x000fe200078e00ff */
[----:B------:R-:W-:-:S04]  /*42040*/  PRMT R36, R18, 0x7771, RZ ;  /* 0x0000777112247816 */ /* 0x000fc800000000ff */
[----:B------:R-:W-:Y:S01]  /*42050*/  LOP3.LUT R41, R37, 0xff0000, RZ, 0xc0, !PT ;  /* 0x00ff000025297812 */ /* 0x000fe200078ec0ff */
[----:B------:R-:W-:Y:S01]  /*42060*/  IMAD.U32 R39, R36, 0x10000, RZ ;  /* 0x0001000024277824 */ /* 0x000fe200078e00ff */
[----:B------:R-:W-:Y:S02]  /*42070*/  PRMT R37, R16, 0x7772, RZ ;  /* 0x0000777210257816 */ /* 0x000fe400000000ff */
[----:B------:R-:W-:Y:S02]  /*42080*/  PRMT R36, R18, 0x7770, RZ ;  /* 0x0000777012247816 */ /* 0x000fe400000000ff */
[----:B------:R-:W-:Y:S01]  /*42090*/  LOP3.LUT R39, R39, 0xff0000, RZ, 0xc0, !PT ;  /* 0x00ff000027277812 */ /* 0x000fe200078ec0ff */
[----:B------:R-:W-:Y:S01]  /*420a0*/  IMAD.SHL.U32 R37, R37, 0x100, RZ ;  /* 0x0000010025257824 */ /* 0x000fe200078e00ff */
[----:B------:R-:W-:Y:S02]  /*420b0*/  PRMT R38, R41, 0x4210, R38 ;  /* 0x0000421029267816 */ /* 0x000fe40000000026 */
[----:B------:R-:W-:-:S02]  /*420c0*/  PRMT R51, R39, 0x4210, R36 ;  /* 0x0000421027337816 */ /* 0x000fc40000000024 */
[----:B------:R-:W-:Y:S02]  /*420d0*/  PRMT R39, R16, 0x7773, RZ ;  /* 0x0000777310277816 */ /* 0x000fe400000000ff */
[C---:B------:R-:W-:Y:S02]  /*420e0*/  PRMT R16, R17.reuse, 0x7770, RZ ;  /* 0x0000777011107816 */ /* 0x040fe400000000ff */
[C---:B------:R-:W-:Y:S02]  /*420f0*/  PRMT R36, R17.reuse, 0x7771, RZ ;  /* 0x0000777111247816 */ /* 0x040fe400000000ff */
[C---:B------:R-:W-:Y:S02]  /*42100*/  PRMT R40, R17.reuse, 0x7772, RZ ;  /* 0x0000777211287816 */ /* 0x040fe400000000ff */
[----:B------:R-:W-:Y:S01]  /*42110*/  LOP3.LUT R50, R38, 0xff00, R37, 0xf8, !PT ;  /* 0x0000ff0026327812 */ /* 0x000fe200078ef825 */
[----:B------:R-:W-:Y:S01]  /*42120*/  IMAD.WIDE.U32 R36, R36, 0x10000, RZ ;  /* 0x0001000024247825 */ /* 0x000fe200078e00ff */
[----:B------:R-:W-:-:S03]  /*42130*/  PRMT R81, R17, 0x7773, RZ ;  /* 0x0000777311517816 */ /* 0x000fc600000000ff */
[----:B------:R-:W-:-:S04]  /*42140*/  IMAD.WIDE.U32 R16, R16, 0x1000000, RZ ;  /* 0x0100000010107825 */ /* 0x000fc800078e00ff */
[----:B------:R-:W-:Y:S01]  /*42150*/  IMAD.WIDE.U32 R78, R40, 0x100, RZ ;  /* 0x00000100284e7825 */ /* 0x000fe200078e00ff */
[----:B------:R-:W-:Y:S02]  /*42160*/  PRMT R38, R18, 0x7772, RZ ;  /* 0x0000777212267816 */ /* 0x000fe400000000ff */
[----:B------:R-:W-:Y:S02]  /*42170*/  LOP3.LUT R71, R50, 0xff, R39, 0xf8, !PT ;  /* 0x000000ff32477812 */ /* 0x000fe400078ef827 */
[----:B------:R-:W-:Y:S01]  /*42180*/  LOP3.LUT R16, R78, R16, R36, 0xfe, !PT ;  /* 0x000000104e107212 */ /* 0x000fe200078efe24 */
[----:B------:R-:W-:Y:S01]  /*42190*/  IMAD.SHL.U32 R38, R38, 0x100, RZ ;  /* 0x0000010026267824 */ /* 0x000fe200078e00ff */
[C---:B------:R-:W-:Y:S02]  /*421a0*/  PRMT R41, R19.reuse, 0x7770, RZ ;  /* 0x0000777013297816 */ /* 0x040fe400000000ff */
[C---:B------:R-:W-:Y:S02]  /*421b0*/  PRMT R42, R19.reuse, 0x7771, RZ ;  /* 0x00007771132a7816 */ /* 0x040fe400000000ff */
[----:B------:R-:W-:-:S02]  /*421c0*/  PRMT R48, R19, 0x7772, RZ ;  /* 0x0000777213307816 */ /* 0x000fc400000000ff */
[----:B------:R-:W-:Y:S02]  /*421d0*/  LOP3.LUT R81, R16, 0xff, R81, 0xf8, !PT ;  /* 0x000000ff10517812 */ /* 0x000fe400078ef851 */
[----:B------:R-:W-:Y:S01]  /*421e0*/  LOP3.LUT R78, R37, R71, R17, 0xfe, !PT ;  /* 0x00000047254e7212 */ /* 0x000fe200078efe11 */
[----:B------:R-:W-:Y:S01]  /*421f0*/  IMAD.WIDE.U32 R40, R41, 0x1000000, RZ ;  /* 0x0100000029287825 */ /* 0x000fe200078e00ff */
[----:B-1----:R-:W-:Y:S02]  /*42200*/  IADD3 R36, P0, PT, R81, UR4, RZ ;  /* 0x0000000451247c10 */ /* 0x002fe4000ff1e0ff */
[----:B------:R-:W-:Y:S01]  /*42210*/  LOP3.LUT R78, R78, R79, RZ, 0xfc, !PT ;  /* 0x0000004f4e4e7212 */ /* 0x000fe200078efcff */
[----:B------:R-:W-:Y:S01]  /*42220*/  IMAD.WIDE.U32 R42, R42, 0x10000, RZ ;  /* 0x000100002a2a7825 */ /* 0x000fe200078e00ff */
[----:B------:R-:W-:Y:S02]  /*42230*/  PRMT R18, R18, 0x7773, RZ ;  /* 0x0000777312127816 */ /* 0x000fe400000000ff */
[----:B------:R-:W-:Y:S01]  /*42240*/  LOP3.LUT R39, R51, 0xff00, R38, 0xf8, !PT ;  /* 0x0000ff0033277812 */ /* 0x000fe200078ef826 */
[----:B------:R-:W-:Y:S01]  /*42250*/  IMAD.WIDE.U32 R48, R48, 0x100, RZ ;  /* 0x0000010030307825 */ /* 0x000fe200078e00ff */
[----:B------:R-:W-:-:S02]  /*42260*/  IADD3 R107, P1, PT, R36, -0x5c738e91, RZ ;  /* 0xa38c716f246b7810 */ /* 0x000fc40007f3e0ff */
[----:B------:R-:W-:Y:S02]  /*42270*/  IADD3.X R51, PT, PT, R78, UR5, RZ, P0, !PT ;  /* 0x000000054e337c10 */ /* 0x000fe400087fe4ff */
[----:B------:R-:W-:Y:S02]  /*42280*/  PRMT R19, R19, 0x7773, RZ ;  /* 0x0000777313137816 */ /* 0x000fe400000000ff */
[----:B------:R-:W-:Y:S02]  /*42290*/  LOP3.LUT R16, R48, R40, R42, 0xfe, !PT ;  /* 0x0000002830107212 */ /* 0x000fe400078efe2a */
[----:B------:R-:W-:Y:S02]  /*422a0*/  LOP3.LUT R17, R39, 0xff, R18, 0xf8, !PT ;  /* 0x000000ff27117812 */ /* 0x000fe400078ef812 */
[----:B------:R-:W-:Y:S02]  /*422b0*/  IADD3.X R108, PT, PT, R51, -0x4b2190e5, RZ, P1, !PT ;  /* 0xb4de6f1b336c7810 */ /* 0x000fe40000ffe4ff */
[----:B------:R-:W-:-:S02]  /*422c0*/  LOP3.LUT R18, R16, 0xff, R19, 0xf8, !PT ;  /* 0x000000ff10127812 */ /* 0x000fc400078ef813 */
[----:B------:R-:W-:Y:S02]  /*422d0*/  LOP3.LUT R79, R43, R17, R41, 0xfe, !PT ;  /* 0x000000112b4f7212 */ /* 0x000fe400078efe29 */
[C---:B------:R-:W-:Y:S01]  /*422e0*/  IADD3 R95, P2, PT, -R36.reuse, 0x5c738e90, RZ ;  /* 0x5c738e90245f7810 */ /* 0x040fe20007f5e1ff */
[----:B------:R-:W4:Y:S01]  /*422f0*/  LDL.128 R40, [R1+0x1e0] ;  /* 0x0001e00001287983 */ /* 0x000f220000100c00 */
[C---:B------:R-:W-:Y:S02]  /*42300*/  LOP3.LUT R16, R107.reuse, 0xade682d1, RZ, 0xc0, !PT ;  /* 0xade682d16b107812 */ /* 0x040fe400078ec0ff */
[----:B------:R-:W-:Y:S02]  /*42310*/  IADD3 R19, P0, PT, R36, -0x1a2bd02d, RZ ;  /* 0xe5d42fd324137810 */ /* 0x000fe40007f1e0ff */
[C-C-:B------:R-:W-:Y:S02]  /*42320*/  SHF.L.W.U32.HI R36, R107.reuse, 0x12, R108.reuse ;  /* 0x000000126b247819 */ /* 0x140fe40000010e6c */
[----:B------:R-:W-:-:S02]  /*42330*/  SHF.L.W.U32.HI R37, R107, 0xe, R108 ;  /* 0x0000000e6b257819 */ /* 0x000fc40000010e6c */
[----:B------:R-:W-:Y:S02]  /*42340*/  SHF.L.W.U32.HI R48, R108, 0x17, R107 ;  /* 0x000000176c307819 */ /* 0x000fe40000010e6b */
[----:B------:R-:W-:Y:S02]  /*42350*/  LOP3.LUT R95, R16, 0x2b3e6c1f, R95, 0xf8, !PT ;  /* 0x2b3e6c1f105f7812 */ /* 0x000fe400078ef85f */
[C-C-:B------:R-:W-:Y:S02]  /*42360*/  SHF.L.W.U32.HI R17, R108.reuse, 0x12, R107.reuse ;  /* 0x000000126c117819 */ /* 0x140fe40000010e6b */
[----:B------:R-:W-:Y:S02]  /*42370*/  SHF.L.W.U32.HI R38, R108, 0xe, R107 ;  /* 0x0000000e6c267819 */ /* 0x000fe40000010e6b */
[----:B------:R-:W-:Y:S02]  /*42380*/  SHF.L.W.U32.HI R39, R107, 0x17, R108 ;  /* 0x000000176b277819 */ /* 0x000fe40000010e6c */
[----:B------:R-:W-:-:S02]  /*42390*/  IADD3.X R16, PT, PT, R51, 0x52c33b9f, RZ, P0, !PT ;  /* 0x52c33b9f33107810 */ /* 0x000fc400007fe4ff */
[----:B------:R-:W-:Y:S02]  /*423a0*/  IADD3.X R51, PT, PT, ~R51, 0x4b2190e4, RZ, P2, !PT ;  /* 0x4b2190e433337810 */ /* 0x000fe400017fe5ff */
[----:B------:R-:W-:Y:S02]  /*423b0*/  LOP3.LUT R72, R108, 0x510e527f, RZ, 0xc0, !PT ;  /* 0x510e527f6c487812 */ /* 0x000fe400078ec0ff */
[----:B------:R-:W-:Y:S02]  /*423c0*/  LOP3.LUT R36, R48, R36, R37, 0x96, !PT ;  /* 0x0000002430247212 */ /* 0x000fe400078e9625 */
[----:B------:R-:W-:Y:S02]  /*423d0*/  LOP3.LUT R79, R79, R49, RZ, 0xfc, !PT ;  /* 0x000000314f4f7212 */ /* 0x000fe400078efcff */
[----:B------:R-:W-:Y:S02]  /*423e0*/  LOP3.LUT R74, R39, R17, R38, 0x96, !PT ;  /* 0x00000011274a7212 */ /* 0x000fe400078e9626 */
[----:B------:R-:W-:-:S02]  /*423f0*/  SHF.L.W.U32.HI R49, R19, 0x4, R16 ;  /* 0x0000000413317819 */ /* 0x000fc40000010e10 */
[C-C-:B------:R-:W-:Y:S02]  /*42400*/  SHF.L.W.U32.HI R50, R16.reuse, 0x1e, R19.reuse ;  /* 0x0000001e10327819 */ /* 0x140fe40000010e13 */
[C-C-:B------:R-:W-:Y:S02]  /*42410*/  SHF.L.W.U32.HI R71, R16.reuse, 0x19, R19.reuse ;  /* 0x0000001910477819 */ /* 0x140fe40000010e13 */
[----:B------:R-:W-:Y:S02]  /*42420*/  SHF.L.W.U32.HI R17, R16, 0x4, R19 ;  /* 0x0000000410117819 */ /* 0x000fe40000010e13 */
[C-C-:B------:R-:W-:Y:S02]  /*42430*/  SHF.L.W.U32.HI R38, R19.reuse, 0x1e, R16.reuse ;  /* 0x0000001e13267819 */ /* 0x140fe40000010e10 */
[----:B------:R-:W-:Y:S02]  /*42440*/  SHF.L.W.U32.HI R37, R19, 0x19, R16 ;  /* 0x0000001913257819 */ /* 0x000fe40000010e10 */
[----:B------:R-:W-:-:S02]  /*42450*/  LOP3.LUT R51, R72, 0x9b05688c, R51, 0xf8, !PT ;  /* 0x9b05688c48337812 */ /* 0x000fc400078ef833 */
[----:B------:R-:W-:Y:S02]  /*42460*/  IADD3 R95, P0, P1, R95, UR6, R36 ;  /* 0x000000065f5f7c10 */ /* 0x000fe4000f91e024 */
[----:B------:R-:W-:Y:S02]  /*42470*/  LOP3.LUT R49, R71, R49, R50, 0x96, !PT ;  /* 0x0000003147317212 */ /* 0x000fe400078e9632 */
[----:B------:R-:W-:Y:S02]  /*42480*/  LOP3.LUT R48, R37, R17, R38, 0x96, !PT ;  /* 0x0000001125307212 */ /* 0x000fe400078e9626 */
[C-C-:B------:R-:W-:Y:S02]  /*42490*/  SHF.L.W.U32.HI R71, R18.reuse, 0x1f, R79.reuse ;  /* 0x0000001f12477819 */ /* 0x140fe40000010e4f */
[C-C-:B------:R-:W-:Y:S02]  /*424a0*/  SHF.L.W.U32.HI R36, R18.reuse, 0x18, R79.reuse ;  /* 0x0000001812247819 */ /* 0x140fe40000010e4f */
[----:B------:R-:W-:-:S02]  /*424b0*/  SHF.R.U64 R39, R18, 0x7, R79 ;  /* 0x0000000712277819 */ /* 0x000fc4000000124f */
[----:B------:R-:W-:Y:S02]  /*424c0*/  IADD3 R95, P2, PT, R95, R18, RZ ;  /* 0x000000125f5f7210 */ /* 0x000fe40007f5e0ff */
[----:B------:R-:W-:Y:S01]  /*424d0*/  IADD3.X R38, PT, PT, R51, UR7, R74, P0, P1 ;  /* 0x0000000733267c10 */ /* 0x000fe200087e244a */
[----:B------:R-:W1:Y:S01]  /*424e0*/  LDCU.128 UR4, c[0x3][0x5010] ;  /* 0x00ca0200ff0477ac */ /* 0x000e620008000c00 */
[----:B------:R-:W-:Y:S02]  /*424f0*/  LOP3.LUT R80, R19, 0x77766e33, RZ, 0xc0, !PT ;  /* 0x77766e3313507812 */ /* 0x000fe400078ec0ff */
[----:B------:R-:W-:Y:S01]  /*42500*/  LOP3.LUT R71, R39, R71, R36, 0x96, !PT ;  /* 0x0000004727477212 */ /* 0x000fe200078e9624 */
[----:B------:R-:W-:Y:S01]  /*42510*/  IMAD.X R91, R38, 0x1, R79, P2 ;  /* 0x00000001265b7824 */ /* 0x000fe200010e064f */
[C-C-:B------:R-:W-:Y:S02]  /*42520*/  SHF.L.W.U32.HI R73, R79.reuse, 0x1f, R18.reuse ;  /* 0x0000001f4f497819 */ /* 0x140fe40000010e12 */
[----:B------:R-:W-:-:S02]  /*42530*/  SHF.L.W.U32.HI R36, R79, 0x18, R18 ;  /* 0x000000184f247819 */ /* 0x000fc40000010e12 */
[----:B------:R-:W-:Y:S02]  /*42540*/  SHF.R.U32.HI R17, RZ, 0x7, R79 ;  /* 0x00000007ff117819 */ /* 0x000fe4000001164f */
[C---:B------:R-:W-:Y:S02]  /*42550*/  IADD3 R72, P3, PT, R95.reuse, -0x6294a6a, RZ ;  /* 0xf9d6b5965f487810 */ /* 0x040fe40007f7e0ff */
[C---:B------:R-:W-:Y:S02]  /*42560*/  IADD3 R80, P0, P1, R95.reuse, R49, R80 ;  /* 0x000000315f507210 */ /* 0x040fe4000791e050 */
[----:B------:R-:W-:Y:S02]  /*42570*/  IADD3 R95, P2, PT, -R95, 0x6294a69, RZ ;  /* 0x06294a695f5f7810 */ /* 0x000fe40007f5e1ff */
[----:B------:R-:W-:Y:S02]  /*42580*/  LOP3.LUT R38, R72, R107, RZ, 0xc0, !PT ;  /* 0x0000006b48267212 */ /* 0x000fe400078ec0ff */
[----:B------:R-:W-:-:S02]  /*42590*/  LOP3.LUT R73, R17, R73, R36, 0x96, !PT ;  /* 0x0000004911497212 */ /* 0x000fc400078e9624 */
[----:B------:R-:W-:Y:S02]  /*425a0*/  LOP3.LUT R83, R16, 0xd16e48e2, RZ, 0xc0, !PT ;  /* 0xd16e48e210537812 */ /* 0x000fe400078ec0ff */
[C---:B------:R-:W-:Y:S02]  /*425b0*/  IADD3.X R17, PT, PT, R91.reuse, 0x5bf2cd1e, RZ, P3, !PT ;  /* 0x5bf2cd1e5b117810 */ /* 0x040fe40001ffe4ff */
[----:B------:R-:W-:Y:S02]  /*425c0*/  LOP3.LUT R95, R38, 0xade682d1, R95, 0xf8, !PT ;  /* 0xade682d1265f7812 */ /* 0x000fe400078ef85f */
[----:B------:R-:W-:Y:S02]  /*425d0*/  IADD3.X R83, PT, PT, R91, R48, R83, P0, P1 ;  /* 0x000000305b537210 */ /* 0x000fe400007e2453 */
[C-C-:B------:R-:W-:Y:S02]  /*425e0*/  SHF.L.W.U32.HI R36, R72.reuse, 0x12, R17.reuse ;  /* 0x0000001248247819 */ /* 0x140fe40000010e11 */
[----:B------:R-:W-:-:S02]  /*425f0*/  SHF.L.W.U32.HI R39, R72, 0xe, R17 ;  /* 0x0000000e48277819 */ /* 0x000fc40000010e11 */
[C-C-:B------:R-:W-:Y:S02]  /*42600*/  SHF.L.W.U32.HI R37, R17.reuse, 0xe, R72.reuse ;  /* 0x0000000e11257819 */ /* 0x140fe40000010e48 */
[----:B------:R-:W-:Y:S02]  /*42610*/  SHF.L.W.U32.HI R38, R72, 0x17, R17 ;  /* 0x0000001748267819 */ /* 0x000fe40000010e11 */
[C-C-:B------:R-:W-:Y:S02]  /*42620*/  SHF.L.W.U32.HI R48, R17.reuse, 0x17, R72.reuse ;  /* 0x0000001711307819 */ /* 0x140fe40000010e48 */
[----:B------:R-:W-:Y:S02]  /*42630*/  SHF.L.W.U32.HI R96, R17, 0x12, R72 ;  /* 0x0000001211607819 */ /* 0x000fe40000010e48 */
[----:B------:R-:W-:Y:S02]  /*42640*/  IADD3 R80, P0, PT, R80, 0x7bca3e73, RZ ;  /* 0x7bca3e7350507810 */ /* 0x000fe40007f1e0ff */
[----:B------:R-:W-:-:S02]  /*42650*/  LOP3.LUT R76, R48, R36, R39, 0x96, !PT ;  /* 0x00000024304c7212 */ /* 0x000fc400078e9627 */
[----:B------:R-:W-:Y:S02]  /*42660*/  LOP3.LUT R96, R38, R96, R37, 0x96, !PT ;  /* 0x0000006026607212 */ /* 0x000fe400078e9625 */
[----:B------:R-:W5:Y:S01]  /*42670*/  LDL.128 R36, [R1+0x220] ;  /* 0x0002200001247983 */ /* 0x000f620000100c00 */
[----:B------:R-:W-:Y:S02]  /*42680*/  IADD3.X R91, PT, PT, ~R91, 0x240d32e1, RZ, P2, !PT ;  /* 0x240d32e15b5b7810 */ /* 0x000fe400017fe5ff */
[----:B------:R-:W-:Y:S02]  /*42690*/  LOP3.LUT R50, R17, R108, RZ, 0xc0, !PT ;  /* 0x0000006c11327212 */ /* 0x000fe400078ec0ff */
[----:B------:R-:W-:Y:S02]  /*426a0*/  IADD3.X R83, PT, PT, R83, 0x49857fb1, RZ, P0, !PT ;  /* 0x49857fb153537810 */ /* 0x000fe400007fe4ff */
[----:B------:R-:W-:Y:S02]  /*426b0*/  PRMT R48, R14, 0x7771, RZ ;  /* 0x000077710e307816 */ /* 0x000fe400000000ff */
[----:B------:R-:W-:-:S02]  /*426c0*/  LOP3.LUT R91, R50, 0x510e527f, R91, 0xf8, !PT ;  /* 0x510e527f325b7812 */ /* 0x000fc400078ef85b */
[----:B------:R-:W-:Y:S02]  /*426d0*/  PRMT R49, R12, 0x7771, RZ ;  /* 0x000077710c317816 */ /* 0x000fe400000000ff */
[----:B------:R-:W-:Y:S02]  /*426e0*/  SHF.L.W.U32.HI R93, R80, 0x4, R83 ;  /* 0x00000004505d7819 */ /* 0x000fe40000010e53 */
[C-C-:B------:R-:W-:Y:S02]  /*426f0*/  SHF.L.W.U32.HI R50, R83.reuse, 0x1e, R80.reuse ;  /* 0x0000001e53327819 */ /* 0x140fe40000010e50 */
[C-C-:B------:R-:W-:Y:S01]  /*42700*/  SHF.L.W.U32.HI R51, R83.reuse, 0x19, R80.reuse ;  /* 0x0000001953337819 */ /* 0x140fe20000010e50 */
[----:B------:R-:W-:Y:S01]  /*42710*/  IMAD.U32 R75, R48, 0x10000, RZ ;  /* 0x00010000304b7824 */ /* 0x000fe200078e00ff */
[----:B------:R-:W-:Y:S01]  /*42720*/  SHF.L.W.U32.HI R92, R83, 0x4, R80 ;  /* 0x00000004535c7819 */ /* 0x000fe20000010e50 */
[----:B------:R-:W-:Y:S01]  /*42730*/  IMAD.U32 R74, R49, 0x10000, RZ ;  /* 0x00010000314a7824 */ /* 0x000fe200078e00ff */
[----:B------:R-:W-:-:S02]  /*42740*/  LOP3.LUT R93, R51, R93, R50, 0x96, !PT ;  /* 0x0000005d335d7212 */ /* 0x000fc400078e9632 */
[C-C-:B------:R-:W-:Y:S02]  /*42750*/  SHF.L.W.U32.HI R49, R80.reuse, 0x1e, R83.reuse ;  /* 0x0000001e50317819 */ /* 0x140fe40000010e53 */
[----:B------:R-:W-:Y:S02]  /*42760*/  SHF.L.W.U32.HI R51, R80, 0x19, R83 ;  /* 0x0000001950337819 */ /* 0x000fe40000010e53 */
[----:B------:R-:W-:Y:S02]  /*42770*/  PRMT R48, R14, 0x7770, RZ ;  /* 0x000077700e307816 */ /* 0x000fe400000000ff */
[----:B------:R-:W-:Y:S02]  /*42780*/  LOP3.LUT R75, R75, 0xff0000, RZ, 0xc0, !PT ;  /* 0x00ff00004b4b7812 */ /* 0x000fe400078ec0ff */
[----:B------:R-:W-:Y:S02]  /*42790*/  LOP3.LUT R92, R51, R92, R49, 0x96, !PT ;  /* 0x0000005c335c7212 */ /* 0x000fe400078e9631 */
[----:B------:R-:W-:-:S02]  /*427a0*/  PRMT R49, R12, 0x7772, RZ ;  /* 0x000077720c317816 */ /* 0x000fc400000000ff */
[----:B------:R-:W-:Y:S02]  /*427b0*/  PRMT R50, R12, 0x7770, RZ ;  /* 0x000077700c327816 */ /* 0x000fe400000000ff */
[----:B------:R-:W-:Y:S02]  /*427c0*/  LOP3.LUT R77, R74, 0xff0000, RZ, 0xc0, !PT ;  /* 0x00ff00004a4d7812 */ /* 0x000fe400078ec0ff */
[----:B------:R-:W-:Y:S02]  /*427d0*/  PRMT R51, R75, 0x4210, R48 ;  /* 0x000042104b337816 */ /* 0x000fe40000000030 */
[----:B------:R-:W-:Y:S01]  /*427e0*/  PRMT R48, R12, 0x7773, RZ ;  /* 0x000077730c307816 */ /* 0x000fe200000000ff */
[----:B------:R-:W-:Y:S01]  /*427f0*/  IMAD.SHL.U32 R49, R49, 0x100, RZ ;  /* 0x0000010031317824 */ /* 0x000fe200078e00ff */
[----:B------:R-:W-:Y:S02]  /*42800*/  PRMT R12, R14, 0x7772, RZ ;  /* 0x000077720e0c7816 */ /* 0x000fe400000000ff */
[----:B------:R-:W-:-:S02]  /*42810*/  PRMT R88, R77, 0x4210, R50 ;  /* 0x000042104d587816 */ /* 0x000fc40000000032 */
[C---:B------:R-:W-:Y:S01]  /*42820*/  PRMT R50, R13.reuse, 0x7771, RZ ;  /* 0x000077710d327816 */ /* 0x040fe200000000ff */
[----:B------:R-:W-:Y:S01]  /*42830*/  IMAD.SHL.U32 R12, R12, 0x100, RZ ;  /* 0x000001000c0c7824 */ /* 0x000fe200078e00ff */
[----:B------:R-:W-:Y:S02]  /*42840*/  LOP3.LUT R49, R88, 0xff00, R49, 0xf8, !PT ;  /* 0x0000ff0058317812 */ /* 0x000fe400078ef831 */
[C---:B------:R-:W-:Y:S02]  /*42850*/  PRMT R82, R13.reuse, 0x7773, RZ ;  /* 0x000077730d527816 */ /* 0x040fe400000000ff */
[C---:B------:R-:W-:Y:S02]  /*42860*/  PRMT R86, R13.reuse, 0x7770, RZ ;  /* 0x000077700d567816 */ /* 0x040fe400000000ff */
[----:B------:R-:W-:Y:S02]  /*42870*/  PRMT R84, R13, 0x7772, RZ ;  /* 0x000077720d547816 */ /* 0x000fe400000000ff */
[----:B------:R-:W-:Y:S01]  /*42880*/  LOP3.LUT R88, R51, 0xff00, R12, 0xf8, !PT ;  /* 0x0000ff0033587812 */ /* 0x000fe200078ef80c */
[----:B------:R-:W-:Y:S01]  /*42890*/  IMAD.WIDE.U32 R12, R50, 0x10000, RZ ;  /* 0x00010000320c7825 */ /* 0x000fe200078e00ff */
[----:B------:R-:W-:-:S02]  /*428a0*/  LOP3.LUT R101, R49, 0xff, R48, 0xf8, !PT ;  /* 0x000000ff31657812 */ /* 0x000fc400078ef830 */
[----:B------:R-:W5:Y:S01]  /*428b0*/  LDL.128 R48, [R1+0x1f0] ;  /* 0x0001f00001307983 */ /* 0x000f620000100c00 */
[----:B-1----:R-:W-:Y:S02]  /*428c0*/  IADD3 R95, P0, P1, R95, UR4, R76 ;  /* 0x000000045f5f7c10 */ /* 0x002fe4000f91e04c */
[C---:B------:R-:W-:Y:S02]  /*428d0*/  PRMT R97, R15.reuse, 0x7773, RZ ;  /* 0x000077730f617816 */ /* 0x040fe400000000ff */
[C---:B------:R-:W-:Y:S02]  /*428e0*/  PRMT R76, R15.reuse, 0x7770, RZ ;  /* 0x000077700f4c7816 */ /* 0x040fe400000000ff */
[C---:B------:R-:W-:Y:S02]  /*428f0*/  PRMT R74, R15.reuse, 0x7771, RZ ;  /* 0x000077710f4a7816 */ /* 0x040fe400000000ff */
[----:B------:R-:W-:Y:S02]  /*42900*/  PRMT R15, R15, 0x7772, RZ ;  /* 0x000077720f0f7816 */ /* 0x000fe400000000ff */
[----:B------:R-:W-:Y:S01]  /*42910*/  PRMT R89, R14, 0x7773, RZ ;  /* 0x000077730e597816 */ /* 0x000fe200000000ff */
[----:B------:R-:W-:-:S04]  /*42920*/  IMAD.WIDE.U32 R86, R86, 0x1000000, RZ ;  /* 0x0100000056567825 */ /* 0x000fc800078e00ff */
        /* <DEDUP_REMOVED lines=10> */
[----:B------:R-:W-:-:S02]  /*429d0*/  LOP3.LUT R15, R75, R15, RZ, 0xfc, !PT ;  /* 0x0000000f4b0f7212 */ /* 0x000fc400078efcff */
[----:B------:R-:W-:Y:S02]  /*429e0*/  LOP3.LUT R14, R87, R85, RZ, 0xfc, !PT ;  /* 0x00000055570e7212 */ /* 0x000fe400078efcff */
[----:B------:R-:W-:Y:S02]  /*429f0*/  LOP3.LUT R13, R99, 0xff, R82, 0xf8, !PT ;  /* 0x000000ff630d7812 */ /* 0x000fe400078ef852 */
[C-C-:B------:R-:W-:Y:S02]  /*42a00*/  SHF.L.W.U32.HI R85, R15.reuse, 0x1f, R12.reuse ;  /* 0x0000001f0f557819 */ /* 0x140fe40000010e0c */
[----:B------:R-:W-:Y:S02]  /*42a10*/  SHF.L.W.U32.HI R74, R15, 0x18, R12 ;  /* 0x000000180f4a7819 */ /* 0x000fe40000010e0c */
[----:B------:R-:W-:Y:S02]  /*42a20*/  SHF.R.U32.HI R88, RZ, 0x7, R15 ;  /* 0x00000007ff587819 */ /* 0x000fe4000001160f */
[----:B------:R-:W-:-:S02]  /*42a30*/  SHF.L.W.U32.HI R86, R14, 0x1f, R13 ;  /* 0x0000001f0e567819 */ /* 0x000fc40000010e0d */
[----:B------:R-:W-:Y:S02]  /*42a40*/  SHF.L.W.U32.HI R75, R14, 0x18, R13 ;  /* 0x000000180e4b7819 */ /* 0x000fe40000010e0d */
[----:B------:R-:W-:Y:S02]  /*42a50*/  SHF.R.U32.HI R90, RZ, 0x7, R14 ;  /* 0x00000007ff5a7819 */ /* 0x000fe4000001160e */
[----:B------:R-:W-:Y:S02]  /*42a60*/  LOP3.LUT R85, R88, R85, R74, 0x96, !PT ;  /* 0x0000005558557212 */ /* 0x000fe400078e964a */
[----:B------:R-:W-:Y:S02]  /*42a70*/  PRMT R74, R8, 0x7771, RZ ;  /* 0x00007771084a7816 */ /* 0x000fe400000000ff */
[----:B------:R-:W-:Y:S02]  /*42a80*/  LOP3.LUT R86, R90, R86, R75, 0x96, !PT ;  /* 0x000000565a567212 */ /* 0x000fe400078e964b */
[--C-:B------:R-:W-:Y:S01]  /*42a90*/  SHF.L.W.U32.HI R82, R12, 0x1f, R15.reuse ;  /* 0x0000001f0c527819 */ /* 0x100fe20000010e0f */
[----:B------:R-:W-:Y:S01]  /*42aa0*/  IMAD.U32 R74, R74, 0x10000, RZ ;  /* 0x000100004a4a7824 */ /* 0x000fe200078e00ff */
[----:B------:R-:W-:-:S02]  /*42ab0*/  SHF.L.W.U32.HI R87, R12, 0x18, R15 ;  /* 0x000000180c577819 */ /* 0x000fc40000010e0f */
[----:B------:R-:W-:Y:S02]  /*42ac0*/  SHF.R.U64 R76, R12, 0x7, R15 ;  /* 0x000000070c4c7819 */ /* 0x000fe4000000120f */
[C---:B------:R-:W-:Y:S02]  /*42ad0*/  PRMT R101, R8.reuse, 0x7772, RZ ;  /* 0x0000777208657816 */ /* 0x040fe400000000ff */
[C---:B------:R-:W-:Y:S02]  /*42ae0*/  PRMT R94, R8.reuse, 0x7773, RZ ;  /* 0x00007773085e7816 */ /* 0x040fe400000000ff */
[----:B------:R-:W-:Y:S02]  /*42af0*/  PRMT R75, R8, 0x7770, RZ ;  /* 0x00007770084b7816 */ /* 0x000fe400000000ff */
[----:B------:R-:W-:Y:S02]  /*42b00*/  PRMT R8, R10, 0x7771, RZ ;  /* 0x000077710a087816 */ /* 0x000fe400000000ff */
[----:B------:R-:W-:-:S02]  /*42b10*/  LOP3.LUT R82, R76, R82, R87, 0x96, !PT ;  /* 0x000000524c527212 */ /* 0x000fc400078e9657 */
[C---:B------:R-:W-:Y:S01]  /*42b20*/  PRMT R87, R9.reuse, 0x7773, RZ ;  /* 0x0000777309577816 */ /* 0x040fe200000000ff */
[----:B------:R-:W-:Y:S01]  /*42b30*/  IMAD.U32 R8, R8, 0x10000, RZ ;  /* 0x0001000008087824 */ /* 0x000fe200078e00ff */
[C---:B------:R-:W-:Y:S02]  /*42b40*/  PRMT R88, R9.reuse, 0x7770, RZ ;  /* 0x0000777009587816 */ /* 0x040fe400000000ff */
[C---:B------:R-:W-:Y:S02]  /*42b50*/  PRMT R76, R9.reuse, 0x7771, RZ ;  /* 0x00007771094c7816 */ /* 0x040fe400000000ff */
[----:B------:R-:W-:Y:S02]  /*42b60*/  PRMT R9, R9, 0x7772, RZ ;  /* 0x0000777209097816 */ /* 0x000fe400000000ff */
[----:B------:R-:W-:Y:S02]  /*42b70*/  LOP3.LUT R74, R74, 0xff0000, RZ, 0xc0, !PT ;  /* 0x00ff00004a4a7812 */ /* 0x000fe400078ec0ff */
[----:B------:R-:W-:-:S02]  /*42b80*/  IADD3.X R96, PT, PT, R91, UR5, R96, P0, P1 ;  /* 0x000000055b607c10 */ /* 0x000fc400087e2460 */
[C---:B------:R-:W-:Y:S02]  /*42b90*/  PRMT R99, R10.reuse, 0x7772, RZ ;  /* 0x000077720a637816 */ /* 0x040fe400000000ff */
[C---:B------:R-:W-:Y:S02]  /*42ba0*/  PRMT R97, R10.reuse, 0x7773, RZ ;  /* 0x000077730a617816 */ /* 0x040fe400000000ff */
[----:B------:R-:W-:Y:S02]  /*42bb0*/  PRMT R100, R10, 0x7770, RZ ;  /* 0x000077700a647816 */ /* 0x000fe400000000ff */
[C---:B------:R-:W-:Y:S02]  /*42bc0*/  PRMT R90, R11.reuse, 0x7771, RZ ;  /* 0x000077710b5a7816 */ /* 0x040fe400000000ff */
[C---:B------:R-:W-:Y:S02]  /*42bd0*/  PRMT R10, R11.reuse, 0x7770, RZ ;  /* 0x000077700b0a7816 */ /* 0x040fe400000000ff */
[----:B------:R-:W-:-:S02]  /*42be0*/  PRMT R91, R11, 0x7772, RZ ;  /* 0x000077720b5b7816 */ /* 0x000fc400000000ff */
[----:B------:R-:W-:Y:S01]  /*42bf0*/  PRMT R102, R74, 0x4210, R75 ;  /* 0x000042104a667816 */ /* 0x000fe2000000004b */
[----:B------:R-:W-:Y:S01]  /*42c00*/  IMAD.WIDE.U32 R74, R9, 0x100, RZ ;  /* 0x00000100094a7825 */ /* 0x000fe200078e00ff */
[----:B------:R-:W-:Y:S02]  /*42c10*/  LOP3.LUT R103, R8, 0xff0000, RZ, 0xc0, !PT ;  /* 0x00ff000008677812 */ /* 0x000fe400078ec0ff */
[----:B------:R-:W-:Y:S01]  /*42c20*/  PRMT R98, R11, 0x7773, RZ ;  /* 0x000077730b627816 */ /* 0x000fe200000000ff */
[----:B------:R-:W-:Y:S01]  /*42c30*/  IMAD.WIDE.U32 R8, R90, 0x10000, RZ ;  /* 0x000100005a087825 */ /* 0x000fe200078e00ff */
[----:B------:R-:W-:-:S03]  /*42c40*/  PRMT R100, R103, 0x4210, R100 ;  /* 0x0000421067647816 */ /* 0x000fc60000000064 */
[----:B------:R-:W-:-:S04]  /*42c50*/  IMAD.WIDE.U32 R10, R10, 0x1000000, RZ ;  /* 0x010000000a0a7825 */ /* 0x000fc800078e00ff */
[----:B------:R-:W-:-:S04]  /*42c60*/  IMAD.WIDE.U32 R90, R91, 0x100, RZ ;  /* 0x000001005b5a7825 */ /* 0x000fc800078e00ff */
[----:B------:R-:W-:Y:S01]  /*42c70*/  IMAD.SHL.U32 R99, R99, 0x100, RZ ;  /* 0x0000010063637824 */ /* 0x000fe200078e00ff */
[----:B------:R-:W-:-:S04]  /*42c80*/  LOP3.LUT R103, R90, R10, R8, 0xfe, !PT ;  /* 0x0000000a5a677212 */ /* 0x000fc800078efe08 */
[----:B------:R-:W-:Y:S02]  /*42c90*/  LOP3.LUT R8, R100, 0xff00, R99, 0xf8, !PT ;  /* 0x0000ff0064087812 */ /* 0x000fe400078ef863 */
[C-C-:B------:R-:W-:Y:S02]  /*42ca0*/  SHF.L.W.U32.HI R84, R13.reuse, 0x1f, R14.reuse ;  /* 0x0000001f0d547819 */ /* 0x140fe40000010e0e */
[C-C-:B------:R-:W-:Y:S02]  /*42cb0*/  SHF.L.W.U32.HI R77, R13.reuse, 0x18, R14.reuse ;  /* 0x000000180d4d7819 */ /* 0x140fe40000010e0e */
[----:B------:R-:W-:Y:S02]  /*42cc0*/  SHF.R.U64 R89, R13, 0x7, R14 ;  /* 0x000000070d597819 */ /* 0x000fe4000000120e */
[----:B------:R-:W-:Y:S02]  /*42cd0*/  LOP3.LUT R97, R8, 0xff, R97, 0xf8, !PT ;  /* 0x000000ff08617812 */ /* 0x000fe400078ef861 */
[----:B--2---:R-:W-:-:S02]  /*42ce0*/  PRMT R8, R6, 0x7771, RZ ;  /* 0x0000777106087816 */ /* 0x004fc400000000ff */
[----:B------:R-:W-:Y:S01]  /*42cf0*/  LOP3.LUT R84, R89, R84, R77, 0x96, !PT ;  /* 0x0000005459547212 */ /* 0x000fe200078e964d */
[----:B------:R-:W-:Y:S01]  /*42d00*/  IMAD.WIDE.U32 R88, R88, 0x1000000, RZ ;  /* 0x0100000058587825 */ /* 0x000fe200078e00ff */
[----:B------:R-:W-:-:S03]  /*42d10*/  PRMT R10, R4, 0x7771, RZ ;  /* 0x00007771040a7816 */ /* 0x000fc600000000ff */
[----:B------:R-:W-:-:S04]  /*42d20*/  IMAD.WIDE.U32 R76, R76, 0x10000, RZ ;  /* 0x000100004c4c7825 */ /* 0x000fc800078e00ff */
[----:B------:R-:W-:Y:S02]  /*42d30*/  IMAD.U32 R8, R8, 0x10000, RZ ;  /* 0x0001000008087824 */ /* 0x000fe400078e00ff */
[----:B------:R-:W-:Y:S01]  /*42d40*/  IMAD.SHL.U32 R101, R101, 0x100, RZ ;  /* 0x0000010065657824 */ /* 0x000fe200078e00ff */
[----:B------:R-:W-:Y:S02]  /*42d50*/  LOP3.LUT R88, R74, R88, R76, 0xfe, !PT ;  /* 0x000000584a587212 */ /* 0x000fe400078efe4c */
[----:B------:R-:W-:Y:S01]  /*42d60*/  LOP3.LUT R74, R8, 0xff0000, RZ, 0xc0, !PT ;  /* 0x00ff0000084a7812 */ /* 0x000fe200078ec0ff */
[----:B------:R-:W-:Y:S01]  /*42d70*/  IMAD.U32 R10, R10, 0x10000, RZ ;  /* 0x000100000a0a7824 */ /* 0x000fe200078e00ff */
[----:B------:R-:W-:Y:S02]  /*42d80*/  PRMT R8, R6, 0x7772, RZ ;  /* 0x0000777206087816 */ /* 0x000fe400000000ff */
[----:B------:R-:W-:Y:S02]  /*42d90*/  LOP3.LUT R101, R102, 0xff00, R101, 0xf8, !PT ;  /* 0x0000ff0066657812 */ /* 0x000fe400078ef865 */
[----:B------:R-:W-:-:S02]  /*42da0*/  LOP3.LUT R90, R9, R97, R11, 0xfe, !PT ;  /* 0x00000061095a7212 */ /* 0x000fc400078efe0b */
[----:B------:R-:W-:Y:S01]  /*42db0*/  PRMT R9, R6, 0x7770, RZ ;  /* 0x0000777006097816 */ /* 0x000fe200000000ff */
[----:B------:R-:W-:Y:S01]  /*42dc0*/  IMAD.SHL.U32 R8, R8, 0x100, RZ ;  /* 0x0000010008087824 */ /* 0x000fe200078e00ff */
[----:B------:R-:W-:Y:S02]  /*42dd0*/  LOP3.LUT R99, R101, 0xff, R94, 0xf8, !PT ;  /* 0x000000ff65637812 */ /* 0x000fe400078ef85e */
[----:B------:R-:W-:Y:S02]  /*42de0*/  PRMT R11, R4, 0x7770, RZ ;  /* 0x00007770040b7816 */ /* 0x000fe400000000ff */
[----:B------:R-:W-:Y:S02]  /*42df0*/  LOP3.LUT R76, R10, 0xff0000, RZ, 0xc0, !PT ;  /* 0x00ff00000a4c7812 */ /* 0x000fe400078ec0ff */
[----:B------:R-:W-:Y:S02]  /*42e00*/  PRMT R9, R74, 0x4210, R9 ;  /* 0x000042104a097816 */ /* 0x000fe40000000009 */
[----:B------:R-:W-:-:S02]  /*42e10*/  PRMT R10, R4, 0x7772, RZ ;  /* 0x00007772040a7816 */ /* 0x000fc400000000ff */
[----:B------:R-:W-:Y:S02]  /*42e20*/  LOP3.LUT R89, R77, R99, R89, 0xfe, !PT ;  /* 0x000000634d597212 */ /* 0x000fe400078efe59 */
[----:B------:R-:W-:Y:S02]  /*42e30*/  PRMT R11, R76, 0x4210, R11 ;  /* 0x000042104c0b7816 */ /* 0x000fe4000000000b */
[----:B------:R-:W-:Y:S01]  /*42e40*/  LOP3.LUT R99, R9, 0xff00, R8, 0xf8, !PT ;  /* 0x0000ff0009637812 */ /* 0x000fe200078ef808 */
[----:B------:R-:W-:Y:S01]  /*42e50*/  IMAD.SHL.U32 R10, R10, 0x100, RZ ;  /* 0x000001000a0a7824 */ /* 0x000fe200078e00ff */
[C---:B------:R-:W-:Y:S02]  /*42e60*/  PRMT R76, R5.reuse, 0x7770, RZ ;  /* 0x00007770054c7816 */ /* 0x040fe400000000ff */
[C---:B------:R-:W-:Y:S02]  /*42e70*/  PRMT R74, R5.reuse, 0x7771, RZ ;  /* 0x00007771054a7816 */ /* 0x040fe400000000ff */
[----:B------:R-:W-:Y:S01]  /*42e80*/  PRMT R8, R5, 0x7772, RZ ;  /* 0x0000777205087816 */ /* 0x000fe200000000ff */
[----:B------:R-:W-:Y:S01]  /*42e90*/  IMAD.WIDE.U32 R76, R76, 0x1000000, RZ ;  /* 0x010000004c4c7825 */ /* 0x000fe200078e00ff */
[----:B------:R-:W-:-:S02]  /*42ea0*/  LOP3.LUT R88, R88, 0xff, R87, 0xf8, !PT ;  /* 0x000000ff58587812 */ /* 0x000fc400078ef857 */
[----:B------:R-:W-:Y:S01]  /*42eb0*/  LOP3.LUT R89, R89, R75, RZ, 0xfc, !PT ;  /* 0x0000004b59597212 */ /* 0x000fe200078efcff */
[----:B------:R-:W-:Y:S01]  /*42ec0*/  IMAD.WIDE.U32 R74, R74, 0x10000, RZ ;  /* 0x000100004a4a7825 */ /* 0x000fe200078e00ff */
[----:B------:R-:W-:Y:S02]  /*42ed0*/  LOP3.LUT R87, R103, 0xff, R98, 0xf8, !PT ;  /* 0x000000ff67577812 */ /* 0x000fe400078ef862 */
[----:B------:R-:W-:Y:S01]  /*42ee0*/  LOP3.LUT R98, R11, 0xff00, R10, 0xf8, !PT ;  /* 0x0000ff000b627812 */ /* 0x000fe200078ef80a */
[----:B------:R-:W-:Y:S01]  /*42ef0*/  IMAD.WIDE.U32 R8, R8, 0x100, RZ ;  /* 0x0000010008087825 */ /* 0x000fe200078e00ff */
[----:B------:R-:W-:Y:S02]  /*42f00*/  PRMT R97, R4, 0x7773, RZ ;  /* 0x0000777304617816 */ /* 0x000fe400000000ff */
[C---:B------:R-:W-:Y:S02]  /*42f10*/  PRMT R10, R7.reuse, 0x7770, RZ ;  /* 0x00007770070a7816 */ /* 0x040fe400000000ff */
[----:B------:R-:W-:-:S02]  /*42f20*/  PRMT R4, R7, 0x7771, RZ ;  /* 0x0000777107047816 */ /* 0x000fc400000000ff */
[----:B------:R-:W-:Y:S02]  /*42f30*/  PRMT R104, R7, 0x7772, RZ ;  /* 0x0000777207687816 */ /* 0x000fe400000000ff */
[----:B------:R-:W-:Y:S02]  /*42f40*/  PRMT R6, R6, 0x7773, RZ ;  /* 0x0000777306067816 */ /* 0x000fe400000000ff */
[----:B------:R-:W-:Y:S02]  /*42f50*/  PRMT R94, R5, 0x7773, RZ ;  /* 0x00007773055e7816 */ /* 0x000fe400000000ff */
[----:B------:R-:W-:Y:S02]  /*42f60*/  LOP3.LUT R101, R8, R76, R74, 0xfe, !PT ;  /* 0x0000004c08657212 */ /* 0x000fe400078efe4a */
[----:B------:R-:W-:Y:S02]  /*42f70*/  LOP3.LUT R97, R98, 0xff, R97, 0xf8, !PT ;  /* 0x000000ff62617812 */ /* 0x000fe400078ef861 */
[----:B------:R-:W-:Y:S01]  /*42f80*/  LOP3.LUT R90, R90, R91, RZ, 0xfc, !PT ;  /* 0x0000005b5a5a7212 */ /* 0x000fe200078efcff */
[----:B------:R-:W-:Y:S01]  /*42f90*/  IMAD.WIDE.U32 R10, R10, 0x1000000, RZ ;  /* 0x010000000a0a7825 */ /* 0x000fe200078e00ff */
[----:B------:R-:W-:-:S02]  /*42fa0*/  PRMT R91, R7, 0x7773, RZ ;  /* 0x00007773075b7816 */ /* 0x000fc400000000ff */
[----:B------:R-:W-:Y:S01]  /*42fb0*/  LOP3.LUT R7, R99, 0xff, R6, 0xf8, !PT ;  /* 0x000000ff63077812 */ /* 0x000fe200078ef806 */
[----:B------:R-:W-:Y:S01]  /*42fc0*/  IMAD.WIDE.U32 R4, R4, 0x10000, RZ ;  /* 0x0001000004047825 */ /* 0x000fe200078e00ff */
[----:B------:R-:W-:Y:S02]  /*42fd0*/  LOP3.LUT R94, R101, 0xff, R94, 0xf8, !PT ;  /* 0x000000ff655e7812 */ /* 0x000fe400078ef85e */
[----:B------:R-:W-:Y:S01]  /*42fe0*/  LOP3.LUT R99, R75, R97, R77, 0xfe, !PT ;  /* 0x000000614b637212 */ /* 0x000fe200078efe4d */
[----:B------:R-:W-:Y:S01]  /*42ff0*/  IMAD.WIDE.U32 R104, R104, 0x100, RZ ;  /* 0x0000010068687825 */ /* 0x000fe200078e00ff */
[----:B------:R-:W-:Y:S02]  /*43000*/  IADD3 R6, P0, PT, R95, R94, RZ ;  /* 0x0000005e5f067210 */ /* 0x000fe40007f1e0ff */
[----:B------:R-:W-:Y:S02]  /*43010*/  LOP3.LUT R99, R99, R9, RZ, 0xfc, !PT ;  /* 0x0000000963637212 */ /* 0x000fe400078efcff */
[----:B------:R-:W-:-:S02]  /*43020*/  LOP3.LUT R8, R104, R10, R4, 0xfe, !PT ;  /* 0x0000000a68087212 */ /* 0x000fc400078efe04 */
[----:B------:R-:W-:Y:S01]  /*43030*/  LOP3.LUT R4, R19, 0xf3bcc908, R80, 0xe8, !PT ;  /* 0xf3bcc90813047812 */ /* 0x000fe200078ee850 */
[----:B------:R-:W-:-:S03]  /*43040*/  IMAD.X R96, R96, 0x1, R99, P0 ;  /* 0x0000000160607824 */ /* 0x000fc600000e0663 */
[C---:B------:R-:W-:Y:S02]  /*43050*/  IADD3 R95, P1, P2, R6.reuse, R93, R4 ;  /* 0x0000005d065f7210 */ /* 0x040fe40007a3e004 */
[----:B------:R-:W-:Y:S02]  /*43060*/  IADD3 R93, P3, PT, R6, -0x4ff6eca6, RZ ;  /* 0xb009135a065d7810 */ /* 0x000fe40007f7e0ff */
[----:B------:R-:W-:Y:S02]  /*43070*/  LOP3.LUT R104, R5, R7, R11, 0xfe, !PT ;  /* 0x0000000705687212 */ /* 0x000fe400078efe0b */
[----:B------:R-:W-:Y:S02]  /*43080*/  LOP3.LUT R5, R16, 0x6a09e667, R83, 0xe8, !PT ;  /* 0x6a09e66710057812 */ /* 0x000fe400078ee853 */
[----:B------:R-:W-:Y:S02]  /*43090*/  IADD3.X R102, PT, PT, R96, 0x566d1711, RZ, P3, !PT ;  /* 0x566d171160667810 */ /* 0x000fe40001ffe4ff */
[----:B------:R-:W-:-:S02]  /*430a0*/  IADD3 R4, P4, PT, -R6, 0x4ff6eca5, RZ ;  /* 0x4ff6eca506047810 */ /* 0x000fc40007f9e1ff */
[----:B------:R-:W-:Y:S02]  /*430b0*/  LOP3.LUT R75, R93, R72, RZ, 0xc0, !PT ;  /* 0x000000485d4b7212 */ /* 0x000fe400078ec0ff */
[----:B------:R-:W-:Y:S02]  /*430c0*/  IADD3.X R92, PT, PT, R96, R92, R5, P1, P2 ;  /* 0x0000005c605c7210 */ /* 0x000fe40000fe4405 */
[----:B------:R-:W-:Y:S02]  /*430d0*/  IADD3 R95, P0, PT, R95, 0x2b3e6c1f, RZ ;  /* 0x2b3e6c1f5f5f7810 */ /* 0x000fe40007f1e0ff */
[C-C-:B------:R-:W-:Y:S02]  /*430e0*/  SHF.L.W.U32.HI R5, R93.reuse, 0x12, R102.reuse ;  /* 0x000000125d057819 */ /* 0x140fe40000010e66 */
[----:B------:R-:W-:Y:S02]  /*430f0*/  SHF.L.W.U32.HI R6, R93, 0xe, R102 ;  /* 0x0000000e5d067819 */ /* 0x000fe40000010e66 */
[----:B------:R-:W-:-:S02]  /*43100*/  SHF.L.W.U32.HI R9, R102, 0x17, R93 ;  /* 0x0000001766097819 */ /* 0x000fc40000010e5d */
[----:B------:R-:W-:Y:S02]  /*43110*/  LOP3.LUT R91, R8, 0xff, R91, 0xf8, !PT ;  /* 0x000000ff085b7812 */ /* 0x000fe400078ef85b */
[----:B------:R-:W-:Y:S02]  /*43120*/  LOP3.LUT R75, R75, R107, R4, 0xf8, !PT ;  /* 0x0000006b4b4b7212 */ /* 0x000fe400078ef804 */
[C-C-:B------:R-:W-:Y:S02]  /*43130*/  SHF.L.W.U32.HI R4, R102.reuse, 0x12, R93.reuse ;  /* 0x0000001266047819 */ /* 0x140fe40000010e5d */
[----:B------:R-:W-:Y:S02]  /*43140*/  SHF.L.W.U32.HI R7, R102, 0xe, R93 ;  /* 0x0000000e66077819 */ /* 0x000fe40000010e5d */
[----:B------:R-:W-:Y:S02]  /*43150*/  SHF.L.W.U32.HI R8, R93, 0x17, R102 ;  /* 0x000000175d087819 */ /* 0x000fe40000010e66 */
[----:B------:R-:W-:-:S02]  /*43160*/  IADD3.X R77, PT, PT, ~R96, -0x566d1712, RZ, P4, !PT ;  /* 0xa992e8ee604d7810 */ /* 0x000fc400027fe5ff */
[----:B------:R-:W-:Y:S02]  /*43170*/  IADD3.X R100, PT, PT, R92, -0x64fa9774, RZ, P0, !PT ;  /* 0x9b05688c5c647810 */ /* 0x000fe400007fe4ff */
[----:B------:R-:W-:Y:S02]  /*43180*/  LOP3.LUT R76, R102, R17, RZ, 0xc0, !PT ;  /* 0x00000011664c7212 */ /* 0x000fe400078ec0ff */
[----:B------:R-:W-:Y:S02]  /*43190*/  LOP3.LUT R6, R9, R5, R6, 0x96, !PT ;  /* 0x0000000509067212 */ /* 0x000fe400078e9606 */
[----:B------:R-:W-:Y:S02]  /*431a0*/  LOP3.LUT R101, R8, R4, R7, 0x96, !PT ;  /* 0x0000000408657212 */ /* 0x000fe400078e9607 */
[----:B------:R-:W-:Y:S02]  /*431b0*/  SHF.L.W.U32.HI R10, R95, 0x4, R100 ;  /* 0x000000045f0a7819 */ /* 0x000fe40000010e64 */
[----:B------:R-:W-:-:S02]  /*431c0*/  SHF.L.W.U32.HI R11, R100, 0x1e, R95 ;  /* 0x0000001e640b7819 */ /* 0x000fc40000010e5f */
[----:B------:R-:W-:Y:S02]  /*431d0*/  SHF.L.W.U32.HI R74, R100, 0x19, R95 ;  /* 0x00000019644a7819 */ /* 0x000fe40000010e5f */
[----:B------:R-:W-:Y:S02]  /*431e0*/  LOP3.LUT R76, R76, R108, R77, 0xf8, !PT ;  /* 0x0000006c4c4c7212 */ /* 0x000fe400078ef84d */
[----:B------:R-:W-:Y:S02]  /*431f0*/  IADD3 R8, P0, P1, R75, UR6, R6 ;  /* 0x000000064b087c10 */ /* 0x000fe4000f91e006 */
[----:B------:R-:W-:Y:S02]  /*43200*/  LOP3.LUT R104, R104, R105, RZ, 0xfc, !PT ;  /* 0x0000006968687212 */ /* 0x000fe400078efcff */
[----:B------:R-:W-:Y:S02]  /*43210*/  LOP3.LUT R10, R74, R10, R11, 0x96, !PT ;  /* 0x0000000a4a0a7212 */ /* 0x000fe400078e960b */
[----:B------:R-:W-:-:S02]  /*43220*/  LOP3.LUT R97, R80, R19, R95, 0xe8, !PT ;  /* 0x0000001350617212 */ /* 0x000fc400078ee85f */
[----:B------:R-:W-:Y:S02]  /*43230*/  IADD3 R9, P2, PT, R8, R91, RZ ;  /* 0x0000005b08097210 */ /* 0x000fe40007f5e0ff */
[----:B------:R-:W-:Y:S01]  /*43240*/  IADD3.X R75, PT, PT, R76, UR7, R101, P0, P1 ;  /* 0x000000074c4b7c10 */ /* 0x000fe200087e2465 */
[----:B------:R-:W1:Y:S01]  /*43250*/  LDCU.128 UR4, c[0x3][0x5020] ;  /* 0x00ca0400ff0477ac */ /* 0x000e620008000c00 */
[C-C-:B------:R-:W-:Y:S02]  /*43260*/  SHF.L.W.U32.HI R105, R88.reuse, 0xd, R89.reuse ;  /* 0x0000000d58697819 */ /* 0x140fe40000010e59 */
[----:B------:R-:W-:Y:S02]  /*43270*/  SHF.L.W.U32.HI R4, R89, 0x3, R88 ;  /* 0x0000000359047819 */ /* 0x000fe40000010e58 */
[----:B------:R-:W-:Y:S02]  /*43280*/  SHF.R.U64 R11, R88, 0x6, R89 ;  /* 0x00000006580b7819 */ /* 0x000fe40000001259 */
[----:B------:R-:W-:Y:S01]  /*43290*/  IADD3 R97, P0, P1, R9, R10, R97 ;  /* 0x0000000a09617210 */ /* 0x000fe2000791e061 */
[----:B------:R-:W-:Y:S01]  /*432a0*/  IMAD.X R10, R75, 0x1, R104, P2 ;  /* 0x000000014b0a7824 */ /* 0x000fe200010e0668 */
[----:B------:R-:W-:-:S02]  /*432b0*/  IADD3 R96, P2, PT, R9, -0x5e5cb427, RZ ;  /* 0xa1a34bd909607810 */ /* 0x000fc40007f5e0ff */
[----:B------:R-:W-:Y:S02]  /*432c0*/  LOP3.LUT R105, R11, R105, R4, 0x96, !PT ;  /* 0x000000690b697212 */ /* 0x000fe400078e9604 */
[----:B------:R-:W-:Y:S02]  /*432d0*/  SHF.L.W.U32.HI R5, R100, 0x4, R95 ;  /* 0x0000000464057819 */ /* 0x000fe40000010e5f */
[C-C-:B------:R-:W-:Y:S02]  /*432e0*/  SHF.L.W.U32.HI R6, R95.reuse, 0x1e, R100.reuse ;  /* 0x0000001e5f067819 */ /* 0x140fe40000010e64 */
[----:B------:R-:W-:Y:S02]  /*432f0*/  SHF.L.W.U32.HI R7, R95, 0x19, R100 ;  /* 0x000000195f077819 */ /* 0x000fe40000010e64 */
[----:B------:R-:W-:Y:S02]  /*43300*/  SHF.L.W.U32.HI R101, R89, 0xd, R88 ;  /* 0x0000000d59657819 */ /* 0x000fe40000010e58 */
[----:B------:R-:W-:-:S02]  /*43310*/  SHF.L.W.U32.HI R4, R88, 0x3, R89 ;  /* 0x0000000358047819 */ /* 0x000fc40000010e59 */
[----:B------:R-:W-:Y:S02]  /*43320*/  SHF.R.U32.HI R8, RZ, 0x6, R89 ;  /* 0x00000006ff087819 */ /* 0x000fe40000011659 */
[----:B------:R-:W-:Y:S02]  /*43330*/  IADD3.X R103, PT, PT, R10, -0x44e7c719, RZ, P2, !PT ;  /* 0xbb1838e70a677810 */ /* 0x000fe400017fe4ff */
[----:B------:R-:W-:Y:S02]  /*43340*/  LOP3.LUT R11, R7, R5, R6, 0x96, !PT ;  /* 0x00000005070b7212 */ /* 0x000fe400078e9606 */
[----:B------:R-:W-:Y:S02]  /*43350*/  LOP3.LUT R92, R83, R16, R100, 0xe8, !PT ;  /* 0x00000010535c7212 */ /* 0x000fe400078ee864 */
[----:B------:R-:W-:Y:S02]  /*43360*/  LOP3.LUT R101, R8, R101, R4, 0x96, !PT ;  /* 0x0000006508657212 */ /* 0x000fe400078e9604 */
[----:B------:R-:W-:-:S02]  /*43370*/  SHF.L.W.U32.HI R5, R96, 0x12, R103 ;  /* 0x0000001260057819 */ /* 0x000fc40000010e67 */
[----:B------:R-:W-:Y:S02]  /*43380*/  SHF.L.W.U32.HI R6, R96, 0xe, R103 ;  /* 0x0000000e60067819 */ /* 0x000fe40000010e67 */
[----:B------:R-:W-:Y:S02]  /*43390*/  SHF.L.W.U32.HI R7, R103, 0x17, R96 ;  /* 0x0000001767077819 */ /* 0x000fe40000010e60 */
[----:B---3--:R-:W-:Y:S02]  /*433a0*/  PRMT R4, R44, 0x7771, RZ ;  /* 0x000077712c047816 */ /* 0x008fe400000000ff */
[----:B------:R-:W-:Y:S02]  /*433b0*/  IADD3.X R92, PT, PT, R10, R11, R92, P0, P1 ;  /* 0x0000000b0a5c7210 */ /* 0x000fe400007e245c */
[----:B------:R-:W-:Y:S01]  /*433c0*/  LOP3.LUT R11, R7, R5, R6, 0x96, !PT ;  /* 0x00000005070b7212 */ /* 0x000fe200078e9606 */
[----:B------:R-:W-:Y:S01]  /*433d0*/  IMAD.U32 R8, R4, 0x10000, RZ ;  /* 0x0001000004087824 */ /* 0x000fe200078e00ff */
[----:B------:R-:W-:-:S02]  /*433e0*/  SHF.L.W.U32.HI R5, R103, 0x12, R96 ;  /* 0x0000001267057819 */ /* 0x000fc40000010e60 */
[----:B------:R-:W-:Y:S02]  /*433f0*/  SHF.L.W.U32.HI R6, R103, 0xe, R96 ;  /* 0x0000000e67067819 */ /* 0x000fe40000010e60 */
[----:B------:R-:W-:Y:S02]  /*43400*/  SHF.L.W.U32.HI R7, R96, 0x17, R103 ;  /* 0x0000001760077819 */ /* 0x000fe40000010e67 */
[----:B------:R-:W-:Y:S02]  /*43410*/  PRMT R4, R44, 0x7770, RZ ;  /* 0x000077702c047816 */ /* 0x000fe400000000ff */
[----:B------:R-:W-:Y:S02]  /*43420*/  LOP3.LUT R5, R7, R5, R6, 0x96, !PT ;  /* 0x0000000507057212 */ /* 0x000fe400078e9606 */
[----:B------:R-:W-:-:S04]  /*43430*/  LOP3.LUT R7, R8, 0xff0000, RZ, 0xc0, !PT ;  /* 0x00ff000008077812 */ /* 0x000fc800078ec0ff */
[----:B------:R-:W-:Y:S02]  /*43440*/  PRMT R74, R7, 0x4210, R4 ;  /* 0x00004210074a7816 */ /* 0x000fe40000000004 */
[----:B------:R-:W-:-:S05]  /*43450*/  PRMT R4, R46, 0x7771, RZ ;  /* 0x000077712e047816 */ /* 0x000fca00000000ff */
[----:B------:R-:W-:Y:S01]  /*43460*/  IMAD.U32 R4, R4, 0x10000, RZ ;  /* 0x0001000004047824 */ /* 0x000fe200078e00ff */
[----:B------:R-:W-:Y:S02]  /*43470*/  PRMT R7, R44, 0x7772, RZ ;  /* 0x000077722c077816 */ /* 0x000fe400000000ff */
[----:B------:R-:W-:Y:S02]  /*43480*/  IADD3 R9, P2, PT, -R9, 0x5e5cb426, RZ ;  /* 0x5e5cb42609097810 */ /* 0x000fe40007f5e1ff */
[----:B------:R-:W-:Y:S02]  /*43490*/  LOP3.LUT R109, R4, 0xff0000, RZ, 0xc0, !PT ;  /* 0x00ff0000046d7812 */ /* 0x000fe400078ec0ff */
[----:B------:R-:W-:Y:S02]  /*434a0*/  PRMT R4, R46, 0x7772, RZ ;  /* 0x000077722e047816 */ /* 0x000fe400000000ff */
[----:B------:R-:W-:Y:S02]  /*434b0*/  LOP3.LUT R112, R96, R93, RZ, 0xc0, !PT ;  /* 0x0000005d60707212 */ /* 0x000fe400078ec0ff */
[----:B------:R-:W-:-:S02]  /*434c0*/  PRMT R6, R46, 0x7770, RZ ;  /* 0x000077702e067816 */ /* 0x000fc400000000ff */
[----:B------:R-:W-:Y:S01]  /*434d0*/  IADD3 R97, P0, PT, R97, -0x52197d2f, RZ ;  /* 0xade682d161617810 */ /* 0x000fe20007f1e0ff */
[----:B------:R-:W-:Y:S01]  /*434e0*/  IMAD.SHL.U32 R7, R7, 0x100, RZ ;  /* 0x0000010007077824 */ /* 0x000fe200078e00ff */
[----:B------:R-:W-:Y:S01]  /*434f0*/  LOP3.LUT R112, R112, R72, R9, 0xf8, !PT ;  /* 0x0000004870707212 */ /* 0x000fe200078ef809 */
[----:B------:R-:W-:Y:S01]  /*43500*/  IMAD.SHL.U32 R4, R4, 0x100, RZ ;  /* 0x0000010004047824 */ /* 0x000fe200078e00ff */
[----:B------:R-:W-:Y:S02]  /*43510*/  IADD3.X R10, PT, PT, ~R10, 0x44e7c718, RZ, P2, !PT ;  /* 0x44e7c7180a0a7810 */ /* 0x000fe400017fe5ff */
[----:B------:R-:W-:Y:S02]  /*43520*/  LOP3.LUT R9, R103, R102, RZ, 0xc0, !PT ;  /* 0x0000006667097212 */ /* 0x000fe400078ec0ff */
[----:B------:R-:W-:Y:S02]  /*43530*/  PRMT R109, R109, 0x4210, R6 ;  /* 0x000042106d6d7816 */ /* 0x000fe40000000006 */
[----:B------:R-:W-:-:S02]  /*43540*/  IADD3.X R92, PT, PT, R92, 0x510e527f, RZ, P0, !PT ;  /* 0x510e527f5c5c7810 */ /* 0x000fc400007fe4ff */
[----:B------:R-:W-:Y:S02]  /*43550*/  LOP3.LUT R10, R9, R17, R10, 0xf8, !PT ;  /* 0x00000011090a7212 */ /* 0x000fe400078ef80a */
[----:B------:R-:W-:Y:S02]  /*43560*/  LOP3.LUT R111, R74, 0xff00, R7, 0xf8, !PT ;  /* 0x0000ff004a6f7812 */ /* 0x000fe400078ef807 */
[----:B------:R-:W-:Y:S02]  /*43570*/  LOP3.LUT R109, R109, 0xff00, R4, 0xf8, !PT ;  /* 0x0000ff006d6d7812 */ /* 0x000fe400078ef804 */
[----:B------:R-:W-:Y:S02]  /*43580*/  SHF.L.W.U32.HI R98, R97, 0x4, R92 ;  /* 0x0000000461627819 */ /* 0x000fe40000010e5c */
[C-C-:B------:R-:W-:Y:S02]  /*43590*/  SHF.L.W.U32.HI R9, R92.reuse, 0x1e, R97.reuse ;  /* 0x0000001e5c097819 */ /* 0x140fe40000010e61 */
[----:B------:R-:W-:-:S02]  /*435a0*/  SHF.L.W.U32.HI R8, R92, 0x19, R97 ;  /* 0x000000195c087819 */ /* 0x000fc40000010e61 */
[----:B------:R-:W-:Y:S02]  /*435b0*/  SHF.L.W.U32.HI R106, R92, 0x4, R97 ;  /* 0x000000045c6a7819 */ /* 0x000fe40000010e61 */
[C-C-:B------:R-:W-:Y:S02]  /*435c0*/  SHF.L.W.U32.HI R7, R97.reuse, 0x1e, R92.reuse ;  /* 0x0000001e61077819 */ /* 0x140fe40000010e5c */
[----:B------:R-:W-:Y:S02]  /*435d0*/  SHF.L.W.U32.HI R6, R97, 0x19, R92 ;  /* 0x0000001961067819 */ /* 0x000fe40000010e5c */
[----:B------:R-:W-:Y:S02]  /*435e0*/  PRMT R4, R46, 0x7773, RZ ;  /* 0x000077732e047816 */ /* 0x000fe400000000ff */
[----:B------:R-:W-:Y:S02]  /*435f0*/  LOP3.LUT R98, R8, R98, R9, 0x96, !PT ;  /* 0x0000006208627212 */ /* 0x000fe400078e9609 */
[----:B------:R-:W-:-:S02]  /*43600*/  PRMT R44, R44, 0x7773, RZ ;  /* 0x000077732c2c7816 */ /* 0x000fc400000000ff */
[----:B------:R-:W-:Y:S02]  /*43610*/  LOP3.LUT R106, R6, R106, R7, 0x96, !PT ;  /* 0x0000006a066a7212 */ /* 0x000fe400078e9607 */
[----:B------:R-:W-:Y:S02]  /*43620*/  LOP3.LUT R109, R109, 0xff, R4, 0xf8, !PT ;  /* 0x000000ff6d6d7812 */ /* 0x000fe400078ef804 */
[----:B------:R-:W-:Y:S02]  /*43630*/  IADD3 R112, P1, P2, R11, R112, R107 ;  /* 0x000000700b707210 */ /* 0x000fe40007a3e06b */
[C---:B------:R-:W-:Y:S02]  /*43640*/  PRMT R4, R45.reuse, 0x7770, RZ ;  /* 0x000077702d047816 */ /* 0x040fe400000000ff */
[C---:B------:R-:W-:Y:S02]  /*43650*/  PRMT R6, R45.reuse, 0x7771, RZ ;  /* 0x000077712d067816 */ /* 0x040fe400000000ff */
[----:B------:R-:W-:-:S02]  /*43660*/  PRMT R8, R45, 0x7772, RZ ;  /* 0x000077722d087816 */ /* 0x000fc400000000ff */
[----:B------:R-:W-:Y:S01]  /*43670*/  LOP3.LUT R111, R111, 0xff, R44, 0xf8, !PT ;  /* 0x000000ff6f6f7812 */ /* 0x000fe200078ef82c */
[----:B------:R-:W-:Y:S01]  /*43680*/  IMAD.WIDE.U32 R6, R6, 0x10000, RZ ;  /* 0x0001000006067825 */ /* 0x000fe200078e00ff */
[----:B------:R-:W-:Y:S02]  /*43690*/  IADD3.X R46, PT, PT, R5, R10, R108, P1, P2 ;  /* 0x0000000a052e7210 */ /* 0x000fe40000fe446c */
[----:B----4-:R-:W-:Y:S01]  /*436a0*/  PRMT R44, R40, 0x7771, RZ ;  /* 0x00007771282c7816 */ /* 0x010fe200000000ff */
[----:B------:R-:W-:Y:S01]  /*436b0*/  IMAD.WIDE.U32 R4, R4, 0x1000000, RZ ;  /* 0x0100000004047825 */ /* 0x000fe200078e00ff */
[----:B------:R-:W-:-:S03]  /*436c0*/  PRMT R10, R47, 0x7770, RZ ;  /* 0x000077702f0a7816 */ /* 0x000fc600000000ff */
[----:B------:R-:W-:Y:S01]  /*436d0*/  IMAD.WIDE.U32 R8, R8, 0x100, RZ ;  /* 0x0000010008087825 */ /* 0x000fe200078e00ff */
[C---:B------:R-:W-:Y:S02]  /*436e0*/  PRMT R74, R47.reuse, 0x7771, RZ ;  /* 0x000077712f4a7816 */ /* 0x040fe400000000ff */
[----:B------:R-:W-:Y:S01]  /*436f0*/  PRMT R76, R47, 0x7772, RZ ;  /* 0x000077722f4c7816 */ /* 0x000fe200000000ff */
[----:B------:R-:W-:Y:S01]  /*43700*/  IMAD.U32 R107, R44, 0x10000, RZ ;  /* 0x000100002c6b7824 */ /* 0x000fe200078e00ff */
[----:B------:R-:W-:Y:S02]  /*43710*/  LOP3.LUT R44, R8, R4, R6, 0xfe, !PT ;  /* 0x00000004082c7212 */ /* 0x000fe400078efe06 */
[----:B------:R-:W-:Y:S01]  /*43720*/  PRMT R4, R42, 0x7771, RZ ;  /* 0x000077712a047816 */ /* 0x000fe200000000ff */
[----:B------:R-:W-:Y:S01]  /*43730*/  IMAD.WIDE.U32 R10, R10, 0x1000000, RZ ;  /* 0x010000000a0a7825 */ /* 0x000fe200078e00ff */
[----:B------:R-:W-:-:S03]  /*43740*/  LOP3.LUT R7, R7, R111, R5, 0xfe, !PT ;  /* 0x0000006f07077212 */ /* 0x000fc600078efe05 */
[----:B------:R-:W-:-:S04]  /*43750*/  IMAD.WIDE.U32 R74, R74, 0x10000, RZ ;  /* 0x000100004a4a7825 */ /* 0x000fc800078e00ff */
[----:B------:R-:W-:Y:S01]  /*43760*/  IMAD.WIDE.U32 R76, R76, 0x100, RZ ;  /* 0x000001004c4c7825 */ /* 0x000fe200078e00ff */
[----:B------:R-:W-:Y:S02]  /*43770*/  PRMT R5, R40, 0x7770, RZ ;  /* 0x0000777028057816 */ /* 0x000fe400000000ff */
[----:B------:R-:W-:Y:S01]  /*43780*/  LOP3.LUT R6, R107, 0xff0000, RZ, 0xc0, !PT ;  /* 0x00ff00006b067812 */ /* 0x000fe200078ec0ff */
[----:B------:R-:W-:Y:S01]  /*43790*/  IMAD.U32 R4, R4, 0x10000, RZ ;  /* 0x0001000004047824 */ /* 0x000fe200078e00ff */
[----:B------:R-:W-:Y:S02]  /*437a0*/  LOP3.LUT R76, R76, R10, R74, 0xfe, !PT ;  /* 0x0000000a4c4c7212 */ /* 0x000fe400078efe4a */
[----:B------:R-:W-:Y:S02]  /*437b0*/  PRMT R74, R40, 0x7772, RZ ;  /* 0x00007772284a7816 */ /* 0x000fe400000000ff */
[----:B------:R-:W-:Y:S02]  /*437c0*/  LOP3.LUT R11, R75, R109, R11, 0xfe, !PT ;  /* 0x0000006d4b0b7212 */ /* 0x000fe400078efe0b */
[----:B------:R-:W-:-:S02]  /*437d0*/  PRMT R109, R6, 0x4210, R5 ;  /* 0x00004210066d7816 */ /* 0x000fc40000000005 */
[----:B------:R-:W-:Y:S02]  /*437e0*/  PRMT R10, R42, 0x7770, RZ ;  /* 0x000077702a0a7816 */ /* 0x000fe400000000ff */
[----:B------:R-:W-:Y:S02]  /*437f0*/  LOP3.LUT R107, R4, 0xff0000, RZ, 0xc0, !PT ;  /* 0x00ff0000046b7812 */ /* 0x000fe400078ec0ff */
[C---:B------:R-:W-:Y:S02]  /*43800*/  PRMT R5, R41.reuse, 0x7770, RZ ;  /* 0x0000777029057816 */ /* 0x040fe400000000ff */
[C---:B------:R-:W-:Y:S02]  /*43810*/  PRMT R8, R41.reuse, 0x7771, RZ ;  /* 0x0000777129087816 */ /* 0x040fe400000000ff */
[----:B------:R-:W-:Y:S01]  /*43820*/  PRMT R6, R41, 0x7772, RZ ;  /* 0x0000777229067816 */ /* 0x000fe200000000ff */
[----:B------:R-:W-:Y:S01]  /*43830*/  IMAD.SHL.U32 R74, R74, 0x100, RZ ;  /* 0x000001004a4a7824 */ /* 0x000fe200078e00ff */
[----:B------:R-:W-:Y:S01]  /*43840*/  PRMT R107, R107, 0x4210, R10 ;  /* 0x000042106b6b7816 */ /* 0x000fe2000000000a */
[----:B------:R-:W-:Y:S01]  /*43850*/  IMAD.WIDE.U32 R4, R5, 0x1000000, RZ ;  /* 0x0100000005047825 */ /* 0x000fe200078e00ff */
[----:B------:R-:W-:-:S02]  /*43860*/  LOP3.LUT R108, R7, R9, RZ, 0xfc, !PT ;  /* 0x00000009076c7212 */ /* 0x000fc400078efcff */
[----:B------:R-:W-:Y:S01]  /*43870*/  PRMT R10, R42, 0x7772, RZ ;  /* 0x000077722a0a7816 */ /* 0x000fe200000000ff */
[----:B------:R-:W-:Y:S01]  /*43880*/  IMAD.WIDE.U32 R8, R8, 0x10000, RZ ;  /* 0x0001000008087825 */ /* 0x000fe200078e00ff */
[----:B------:R-:W-:-:S03]  /*43890*/  LOP3.LUT R109, R109, 0xff00, R74, 0xf8, !PT ;  /* 0x0000ff006d6d7812 */ /* 0x000fc600078ef84a */
[----:B------:R-:W-:Y:S01]  /*438a0*/  IMAD.WIDE.U32 R6, R6, 0x100, RZ ;  /* 0x0000010006067825 */ /* 0x000fe200078e00ff */
[----:B------:R-:W-:Y:S02]  /*438b0*/  PRMT R40, R40, 0x7773, RZ ;  /* 0x0000777328287816 */ /* 0x000fe400000000ff */
[----:B------:R-:W-:Y:S01]  /*438c0*/  PRMT R41, R41, 0x7773, RZ ;  /* 0x0000777329297816 */ /* 0x000fe200000000ff */
[----:B------:R-:W-:Y:S01]  /*438d0*/  IMAD.SHL.U32 R10, R10, 0x100, RZ ;  /* 0x000001000a0a7824 */ /* 0x000fe200078e00ff */
[----:B------:R-:W-:Y:S02]  /*438e0*/  LOP3.LUT R4, R6, R4, R8, 0xfe, !PT ;  /* 0x0000000406047212 */ /* 0x000fe400078efe08 */
[----:B------:R-:W-:Y:S02]  /*438f0*/  LOP3.LUT R109, R109, 0xff, R40, 0xf8, !PT ;  /* 0x000000ff6d6d7812 */ /* 0x000fe400078ef828 */
[----:B------:R-:W-:Y:S02]  /*43900*/  LOP3.LUT R110, R11, R77, RZ, 0xfc, !PT ;  /* 0x0000004d0b6e7212 */ /* 0x000fe400078efcff */
[----:B------:R-:W-:-:S02]  /*43910*/  LOP3.LUT R77, R4, 0xff, R41, 0xf8, !PT ;  /* 0x000000ff044d7812 */ /* 0x000fc400078ef829 */
[----:B------:R-:W-:Y:S02]  /*43920*/  LOP3.LUT R107, R107, 0xff00, R10, 0xf8, !PT ;  /* 0x0000ff006b6b7812 */ /* 0x000fe400078ef80a */
[C---:B------:R-:W-:Y:S02]  /*43930*/  PRMT R10, R43.reuse, 0x7770, RZ ;  /* 0x000077702b0a7816 */ /* 0x040fe400000000ff */
[C---:B------:R-:W-:Y:S02]  /*43940*/  PRMT R41, R43.reuse, 0x7771, RZ ;  /* 0x000077712b297816 */ /* 0x040fe400000000ff */
[----:B------:R-:W-:Y:S02]  /*43950*/  PRMT R74, R43, 0x7772, RZ ;  /* 0x000077722b4a7816 */ /* 0x000fe400000000ff */
[----:B------:R-:W-:Y:S02]  /*43960*/  LOP3.LUT R9, R9, R109, R5, 0xfe, !PT ;  /* 0x0000006d09097212 */ /* 0x000fe400078efe05 */
[----:B-----5:R-:W-:-:S02]  /*43970*/  PRMT R5, R36, 0x7771, RZ ;  /* 0x0000777124057816 */ /* 0x020fc400000000ff */
[----:B------:R-:W-:Y:S02]  /*43980*/  PRMT R4, R38, 0x7771, RZ ;  /* 0x0000777126047816 */ /* 0x000fe400000000ff */
[----:B------:R-:W-:Y:S01]  /*43990*/  PRMT R42, R42, 0x7773, RZ ;  /* 0x000077732a2a7816 */ /* 0x000fe200000000ff */
[----:B------:R-:W-:-:S03]  /*439a0*/  IMAD.WIDE.U32 R10, R10, 0x1000000, RZ ;  /* 0x010000000a0a7825 */ /* 0x000fc600078e00ff */
[----:B------:R-:W-:Y:S01]  /*439b0*/  LOP3.LUT R107, R107, 0xff, R42, 0xf8, !PT ;  /* 0x000000ff6b6b7812 */ /* 0x000fe200078ef82a */
[----:B------:R-:W-:-:S04]  /*439c0*/  IMAD.WIDE.U32 R40, R41, 0x10000, RZ ;  /* 0x0001000029287825 */ /* 0x000fc800078e00ff */
[----:B------:R-:W-:-:S04]  /*439d0*/  IMAD.WIDE.U32 R74, R74, 0x100, RZ ;  /* 0x000001004a4a7825 */ /* 0x000fc800078e00ff */
[----:B------:R-:W-:Y:S02]  /*439e0*/  IMAD.U32 R6, R5, 0x10000, RZ ;  /* 0x0001000005067824 */ /* 0x000fe400078e00ff */
[----:B------:R-:W-:Y:S01]  /*439f0*/  IMAD.U32 R4, R4, 0x10000, RZ ;  /* 0x0001000004047824 */ /* 0x000fe200078e00ff */
[----:B------:R-:W-:Y:S02]  /*43a00*/  LOP3.LUT R42, R74, R10, R40, 0xfe, !PT ;  /* 0x0000000a4a2a7212 */ /* 0x000fe400078efe28 */
[----:B------:R-:W-:Y:S02]  /*43a10*/  LOP3.LUT R11, R41, R107, R11, 0xfe, !PT ;  /* 0x0000006b290b7212 */ /* 0x000fe400078efe0b */
[----:B------:R-:W-:Y:S02]  /*43a20*/  LOP3.LUT R107, R6, 0xff0000, RZ, 0xc0, !PT ;  /* 0x00ff0000066b7812 */ /* 0x000fe400078ec0ff */
[----:B------:R-:W-:Y:S02]  /*43a30*/  LOP3.LUT R10, R4, 0xff0000, RZ, 0xc0, !PT ;  /* 0x00ff0000040a7812 */ /* 0x000fe400078ec0ff */
[----:B------:R-:W-:-:S02]  /*43a40*/  PRMT R6, R36, 0x7772, RZ ;  /* 0x0000777224067816 */ /* 0x000fc400000000ff */
[----:B------:R-:W-:Y:S02]  /*43a50*/  PRMT R4, R38, 0x7772, RZ ;  /* 0x0000777226047816 */ /* 0x000fe400000000ff */
[----:B------:R-:W-:Y:S02]  /*43a60*/  PRMT R8, R36, 0x7770, RZ ;  /* 0x0000777024087816 */ /* 0x000fe400000000ff */
[----:B------:R-:W-:Y:S01]  /*43a70*/  PRMT R5, R38, 0x7770, RZ ;  /* 0x0000777026057816 */ /* 0x000fe200000000ff */
[----:B------:R-:W-:Y:S01]  /*43a80*/  IMAD.SHL.U32 R6, R6, 0x100, RZ ;  /* 0x0000010006067824 */ /* 0x000fe200078e00ff */
[----:B------:R-:W-:Y:S01]  /*43a90*/  PRMT R107, R107, 0x4210, R8 ;  /* 0x000042106b6b7816 */ /* 0x000fe20000000008 */
[----:B------:R-:W-:Y:S01]  /*43aa0*/  IMAD.SHL.U32 R4, R4, 0x100, RZ ;  /* 0x0000010004047824 */ /* 0x000fe200078e00ff */
[----:B------:R-:W-:Y:S02]  /*43ab0*/  PRMT R5, R10, 0x4210, R5 ;  /* 0x000042100a057816 */ /* 0x000fe40000000005 */
[----:B------:R-:W-:-:S02]  /*43ac0*/  LOP3.LUT R107, R107, 0xff00, R6, 0xf8, !PT ;  /* 0x0000ff006b6b7812 */ /* 0x000fc400078ef806 */
[----:B------:R-:W-:Y:S02]  /*43ad0*/  LOP3.LUT R10, R5, 0xff00, R4, 0xf8, !PT ;  /* 0x0000ff00050a7812 */ /* 0x000fe400078ef804 */
[C---:B------:R-:W-:Y:S02]  /*43ae0*/  PRMT R4, R37.reuse, 0x7770, RZ ;  /* 0x0000777025047816 */ /* 0x040fe400000000ff */
[C---:B------:R-:W-:Y:S02]  /*43af0*/  PRMT R6, R37.reuse, 0x7771, RZ ;  /* 0x0000777125067816 */ /* 0x040fe400000000ff */
[----:B------:R-:W-:Y:S02]  /*43b00*/  PRMT R36, R36, 0x7773, RZ ;  /* 0x0000777324247816 */ /* 0x000fe400000000ff */
[----:B------:R-:W-:Y:S01]  /*43b10*/  PRMT R8, R37, 0x7772, RZ ;  /* 0x0000777225087816 */ /* 0x000fe200000000ff */
[----:B------:R-:W-:Y:S01]  /*43b20*/  IMAD.WIDE.U32 R4, R4, 0x1000000, RZ ;  /* 0x0100000004047825 */ /* 0x000fe200078e00ff */
[----:B------:R-:W-:-:S02]  /*43b30*/  LOP3.LUT R114, R9, R7, RZ, 0xfc, !PT ;  /* 0x0000000709727212 */ /* 0x000fc400078efcff */
[----:B------:R-:W-:Y:S01]  /*43b40*/  LOP3.LUT R107, R107, 0xff, R36, 0xf8, !PT ;  /* 0x000000ff6b6b7812 */ /* 0x000fe200078ef824 */
[----:B------:R-:W-:-:S04]  /*43b50*/  IMAD.WIDE.U32 R6, R6, 0x10000, RZ ;  /* 0x0001000006067825 */ /* 0x000fc800078e00ff */
[----:B------:R-:W-:Y:S01]  /*43b60*/  IMAD.WIDE.U32 R8, R8, 0x100, RZ ;  /* 0x0000010008087825 */ /* 0x000fe200078e00ff */
[----:B------:R-:W-:Y:S02]  /*43b70*/  LOP3.LUT R107, R7, R107, R5, 0xfe, !PT ;  /* 0x0000006b076b7212 */ /* 0x000fe400078efe05 */
[----:B------:R-:W-:Y:S02]  /*43b80*/  PRMT R5, R48, 0x7771, RZ ;  /* 0x0000777130057816 */ /* 0x000fe400000000ff */
[----:B------:R-:W-:Y:S02]  /*43b90*/  LOP3.LUT R8, R8, R4, R6, 0xfe, !PT ;  /* 0x0000000408087212 */ /* 0x000fe400078efe06 */
[----:B------:R-:W-:Y:S02]  /*43ba0*/  PRMT R4, R50, 0x7771, RZ ;  /* 0x0000777132047816 */ /* 0x000fe400000000ff */
[----:B------:R-:W-:Y:S01]  /*43bb0*/  PRMT R109, R38, 0x7773, RZ ;  /* 0x00007773266d7816 */ /* 0x000fe200000000ff */
[----:B------:R-:W-:Y:S01]  /*43bc0*/  IMAD.U32 R5, R5, 0x10000, RZ ;  /* 0x0001000005057824 */ /* 0x000fe200078e00ff */
[----:B------:R-:W-:-:S02]  /*43bd0*/  LOP3.LUT R116, R11, R75, RZ, 0xfc, !PT ;  /* 0x0000004b0b747212 */ /* 0x000fc400078efcff */
[----:B------:R-:W-:Y:S02]  /*43be0*/  LOP3.LUT R11, R95, R80, R97, 0xe8, !PT ;  /* 0x000000505f0b7212 */ /* 0x000fe400078ee861 */
[----:B-1----:R-:W-:Y:S01]  /*43bf0*/  IADD3 R112, P0, P1, R77, UR4, R112 ;  /* 0x000000044d707c10 */ /* 0x002fe2000f91e070 */
[----:B------:R-:W-:Y:S01]  /*43c00*/  IMAD.U32 R4, R4, 0x10000, RZ ;  /* 0x0001000004047824 */ /* 0x000fe200078e00ff */
[----:B------:R-:W-:Y:S02]  /*43c10*/  LOP3.LUT R109, R10, 0xff, R109, 0xf8, !PT ;  /* 0x000000ff0a6d7812 */ /* 0x000fe400078ef86d */
[C---:B------:R-:W-:Y:S02]  /*43c20*/  PRMT R10, R39.reuse, 0x7770, RZ ;  /* 0x00007770270a7816 */ /* 0x040fe400000000ff */
[C---:B------:R-:W-:Y:S02]  /*43c30*/  PRMT R6, R39.reuse, 0x7771, RZ ;  /* 0x0000777127067816 */ /* 0x040fe400000000ff */
[----:B------:R-:W-:-:S02]  /*43c40*/  PRMT R74, R39, 0x7772, RZ ;  /* 0x00007772274a7816 */ /* 0x000fc400000000ff */
[----:B------:R-:W-:Y:S02]  /*43c50*/  PRMT R40, R48, 0x7772, RZ ;  /* 0x0000777230287816 */ /* 0x000fe400000000ff */
[C---:B------:R-:W-:Y:S02]  /*43c60*/  IADD3 R98, P3, P4, R112.reuse, R98, R11 ;  /* 0x0000006270627210 */ /* 0x040fe40007c7e00b */
[----:B------:R-:W-:Y:S02]  /*43c70*/  IADD3 R19, P2, PT, R112, R19, RZ ;  /* 0x0000001370137210 */ /* 0x000fe40007f5e0ff */
[----:B------:R-:W-:Y:S02]  /*43c80*/  PRMT R41, R48, 0x7770, RZ ;  /* 0x0000777030297816 */ /* 0x000fe400000000ff */
[----:B------:R-:W-:Y:S01]  /*43c90*/  LOP3.LUT R112, R5, 0xff0000, RZ, 0xc0, !PT ;  /* 0x00ff000005707812 */ /* 0x000fe200078ec0ff */
[----:B------:R-:W-:Y:S01]  /*43ca0*/  IMAD.WIDE.U32 R10, R10, 0x1000000, RZ ;  /* 0x010000000a0a7825 */ /* 0x000fe200078e00ff */
[----:B------:R-:W-:-:S02]  /*43cb0*/  LOP3.LUT R75, R4, 0xff0000, RZ, 0xc0, !PT ;  /* 0x00ff0000044b7812 */ /* 0x000fc400078ec0ff */
[----:B------:R-:W-:Y:S01]  /*43cc0*/  PRMT R38, R50, 0x7770, RZ ;  /* 0x0000777032267816 */ /* 0x000fe200000000ff */
[----:B------:R-:W-:Y:S01]  /*43cd0*/  IMAD.WIDE.U32 R6, R6, 0x10000, RZ ;  /* 0x0001000006067825 */ /* 0x000fe200078e00ff */
[----:B------:R-:W-:Y:S02]  /*43ce0*/  PRMT R36, R50, 0x7772, RZ ;  /* 0x0000777232247816 */ /* 0x000fe400000000ff */
[----:B------:R-:W-:Y:S01]  /*43cf0*/  PRMT R111, R112, 0x4210, R41 ;  /* 0x00004210706f7816 */ /* 0x000fe20000000029 */
[----:B------:R-:W-:-:S04]  /*43d00*/  IMAD.WIDE.U32 R4, R74, 0x100, RZ ;  /* 0x000001004a047825 */ /* 0x000fc800078e00ff */
[----:B------:R-:W-:Y:S01]  /*43d10*/  IMAD.SHL.U32 R40, R40, 0x100, RZ ;  /* 0x0000010028287824 */ /* 0x000fe200078e00ff */
[----:B------:R-:W-:Y:S01]  /*43d20*/  PRMT R41, R75, 0x4210, R38 ;  /* 0x000042104b297816 */ /* 0x000fe20000000026 */
[----:B------:R-:W-:Y:S01]  /*43d30*/  IMAD.SHL.U32 R36, R36, 0x100, RZ ;  /* 0x0000010024247824 */ /* 0x000fe200078e00ff */
[----:B------:R-:W-:Y:S02]  /*43d40*/  LOP3.LUT R4, R4, R10, R6, 0xfe, !PT ;  /* 0x0000000a04047212 */ /* 0x000fe400078efe06 */
[----:B------:R-:W-:Y:S02]  /*43d50*/  LOP3.LUT R75, R111, 0xff00, R40, 0xf8, !PT ;  /* 0x0000ff006f4b7812 */ /* 0x000fe400078ef828 */
[C---:B------:R-:W-:Y:S02]  /*43d60*/  PRMT R10, R49.reuse, 0x7770, RZ ;  /* 0x00007770310a7816 */ /* 0x040fe400000000ff */
[C---:B------:R-:W-:Y:S02]  /*43d70*/  PRMT R6, R49.reuse, 0x7771, RZ ;  /* 0x0000777131067816 */ /* 0x040fe400000000ff */
[----:B------:R-:W-:-:S02]  /*43d80*/  PRMT R40, R49, 0x7772, RZ ;  /* 0x0000777231287816 */ /* 0x000fc400000000ff */
[----:B------:R-:W-:Y:S02]  /*43d90*/  PRMT R48, R48, 0x7773, RZ ;  /* 0x0000777330307816 */ /* 0x000fe400000000ff */
[----:B------:R-:W-:Y:S01]  /*43da0*/  LOP3.LUT R109, R7, R109, R11, 0xfe, !PT ;  /* 0x0000006d076d7212 */ /* 0x000fe200078efe0b */
[----:B------:R-:W-:Y:S01]  /*43db0*/  IMAD.WIDE.U32 R10, R10, 0x1000000, RZ ;  /* 0x010000000a0a7825 */ /* 0x000fe200078e00ff */
[----:B------:R-:W-:Y:S02]  /*43dc0*/  LOP3.LUT R36, R41, 0xff00, R36, 0xf8, !PT ;  /* 0x0000ff0029247812 */ /* 0x000fe400078ef824 */
[----:B------:R-:W-:Y:S01]  /*43dd0*/  PRMT R113, R50, 0x7773, RZ ;  /* 0x0000777332717816 */ /* 0x000fe200000000ff */
[----:B------:R-:W-:Y:S01]  /*43de0*/  IMAD.WIDE.U32 R6, R6, 0x10000, RZ ;  /* 0x0001000006067825 */ /* 0x000fe200078e00ff */
[----:B------:R-:W-:-:S03]  /*43df0*/  LOP3.LUT R75, R75, 0xff, R48, 0xf8, !PT ;  /* 0x000000ff4b4b7812 */ /* 0x000fc600078ef830 */
[----:B------:R-:W-:Y:S01]  /*43e00*/  IMAD.WIDE.U32 R40, R40, 0x100, RZ ;  /* 0x0000010028287825 */ /* 0x000fe200078e00ff */
[C---:B------:R-:W-:Y:S02]  /*43e10*/  PRMT R38, R51.reuse, 0x7770, RZ ;  /* 0x0000777033267816 */ /* 0x040fe400000000ff */
[C---:B------:R-:W-:Y:S02]  /*43e20*/  PRMT R48, R51.reuse, 0x7771, RZ ;  /* 0x0000777133307816 */ /* 0x040fe400000000ff */
[----:B------:R-:W-:Y:S02]  /*43e30*/  PRMT R74, R51, 0x7772, RZ ;  /* 0x00007772334a7816 */ /* 0x000fe400000000ff */
[----:B------:R-:W-:Y:S02]  /*43e40*/  LOP3.LUT R113, R36, 0xff, R113, 0xf8, !PT ;  /* 0x000000ff24717812 */ /* 0x000fe400078ef871 */
[----:B------:R-:W-:Y:S02]  /*43e50*/  IADD3.X R115, PT, PT, R114, UR5, R46, P0, P1 ;  /* 0x0000000572737c10 */ /* 0x000fe400087e242e */
[----:B------:R-:W-:-:S02]  /*43e60*/  LOP3.LUT R36, R40, R10, R6, 0xfe, !PT ;  /* 0x0000000a28247212 */ /* 0x000fc400078efe06 */
[----:B------:R-:W-:Y:S01]  /*43e70*/  LOP3.LUT R40, R7, R75, R11, 0xfe, !PT ;  /* 0x0000004b07287212 */ /* 0x000fe200078efe0b */
[----:B------:R-:W-:-:S04]  /*43e80*/  IMAD.WIDE.U32 R10, R38, 0x1000000, RZ ;  /* 0x01000000260a7825 */ /* 0x000fc800078e00ff */
[----:B------:R-:W-:-:S04]  /*43e90*/  IMAD.WIDE.U32 R6, R48, 0x10000, RZ ;  /* 0x0001000030067825 */ /* 0x000fc800078e00ff */
[----:B------:R-:W-:Y:S01]  /*43ea0*/  IMAD.WIDE.U32 R74, R74, 0x100, RZ ;  /* 0x000001004a4a7825 */ /* 0x000fe200078e00ff */
[----:B------:R-:W-:-:S03]  /*43eb0*/  LOP3.LUT R7, R7, R113, R11, 0xfe, !PT ;  /* 0x0000007107077212 */ /* 0x000fc600078efe0b */
[----:B------:R-:W-:Y:S01]  /*43ec0*/  IMAD.X R16, R115, 0x1, R16, P2 ;  /* 0x0000000173107824 */ /* 0x000fe200010e0610 */
[----:B------:R-:W-:Y:S02]  /*43ed0*/  LOP3.LUT R6, R74, R10, R6, 0xfe, !PT ;  /* 0x0000000a4a067212 */ /* 0x000fe400078efe06 */
        /* <DEDUP_REMOVED lines=19> */
[----:B------:R-:W-:Y:S02]  /*44010*/  IADD3.X R113, PT, PT, R50, R46, R17, P0, P1 ;  /* 0x0000002e32717210 */ /* 0x000fe400007e2411 */
[C-C-:B------:R-:W-:Y:S02]  /*44020*/  SHF.L.W.U32.HI R48, R88.reuse, 0x1f, R89.reuse ;  /* 0x0000001f58307819 */ /* 0x140fe40000010e59 */
[C-C-:B------:R-:W-:Y:S02]  /*44030*/  SHF.L.W.U32.HI R17, R88.reuse, 0x18, R89.reuse ;  /* 0x0000001858117819 */ /* 0x140fe40000010e59 */
[----:B------:R-:W-:-:S02]  /*44040*/  SHF.R.U64 R38, R88, 0x7, R89 ;  /* 0x0000000758267819 */ /* 0x000fc40000001259 */
[----:B------:R-:W-:Y:S02]  /*44050*/  SHF.R.U32.HI R46, RZ, 0x7, R89 ;  /* 0x00000007ff2e7819 */ /* 0x000fe40000011659 */
[----:B------:R-:W-:Y:S02]  /*44060*/  LOP3.LUT R48, R38, R48, R17, 0x96, !PT ;  /* 0x0000003026307212 */ /* 0x000fe400078e9611 */
[C-C-:B------:R-:W-:Y:S02]  /*44070*/  SHF.L.W.U32.HI R38, R89.reuse, 0x1f, R88.reuse ;  /* 0x0000001f59267819 */ /* 0x140fe40000010e58 */
[----:B------:R-:W-:Y:S02]  /*44080*/  SHF.L.W.U32.HI R17, R89, 0x18, R88 ;  /* 0x0000001859117819 */ /* 0x000fe40000010e58 */
[----:B------:R-:W-:Y:S02]  /*44090*/  LOP3.LUT R111, R100, R83, R92, 0xe8, !PT ;  /* 0x00000053646f7212 */ /* 0x000fe400078ee85c */
[----:B------:R-:W-:-:S02]  /*440a0*/  LOP3.LUT R38, R46, R38, R17, 0x96, !PT ;  /* 0x000000262e267212 */ /* 0x000fc400078e9611 */
[C-C-:B------:R-:W-:Y:S02]  /*440b0*/  SHF.L.W.U32.HI R17, R87.reuse, 0x1f, R90.reuse ;  /* 0x0000001f57117819 */ /* 0x140fe40000010e5a */
[C-C-:B------:R-:W-:Y:S02]  /*440c0*/  SHF.L.W.U32.HI R46, R87.reuse, 0x18, R90.reuse ;  /* 0x00000018572e7819 */ /* 0x140fe40000010e5a */
[----:B------:R-:W-:Y:S02]  /*440d0*/  SHF.R.U64 R50, R87, 0x7, R90 ;  /* 0x0000000757327819 */ /* 0x000fe4000000125a */
[----:B------:R-:W-:Y:S02]  /*440e0*/  IADD3.X R111, PT, PT, R115, R106, R111, P3, P4 ;  /* 0x0000006a736f7210 */ /* 0x000fe40001fe846f */
[----:B------:R-:W-:Y:S02]  /*440f0*/  LOP3.LUT R17, R50, R17, R46, 0x96, !PT ;  /* 0x0000001132117212 */ /* 0x000fe400078e962e */
[----:B------:R-:W-:-:S02]  /*44100*/  SHF.L.W.U32.HI R46, R90, 0x1f, R87 ;  /* 0x0000001f5a2e7819 */ /* 0x000fc40000010e57 */
[----:B------:R-:W-:Y:S02]  /*44110*/  SHF.L.W.U32.HI R115, R90, 0x18, R87 ;  /* 0x000000185a737819 */ /* 0x000fe40000010e57 */
[----:B------:R-:W-:Y:S02]  /*44120*/  SHF.R.U32.HI R50, RZ, 0x7, R90 ;  /* 0x00000007ff327819 */ /* 0x000fe4000001165a */
        /* <DEDUP_REMOVED lines=10> */
[----:B------:R-:W-:Y:S02]  /*441d0*/  IADD3 R106, P2, P3, R12, R71, R81 ;  /* 0x000000470c6a7210 */ /* 0x000fe40007b5e051 */
[----:B------:R-:W-:Y:S02]  /*441e0*/  IADD3 R81, P4, P5, R43, UR6, R72 ;  /* 0x000000062b517c10 */ /* 0x000fe4000fd9e048 */
[----:B------:R-:W-:Y:S02]  /*441f0*/  LOP3.LUT R42, R50, R42, R115, 0x96, !PT ;  /* 0x0000002a322a7212 */ /* 0x000fe400078e9673 */
        /* <DEDUP_REMOVED lines=12> */
[C-C-:B------:R-:W-:Y:S01]  /*442c0*/  SHF.L.W.U32.HI R74, R83.reuse, 0x17, R80.reuse ;  /* 0x00000017534a7819 */ /* 0x140fe20000010e50 */
        /* <DEDUP_REMOVED lines=17> */
[C---:B------:R-:W-:Y:S02]  /*443e0*/  SHF.L.W.U32.HI R81, R105.reuse, 0x18, R50 ;  /* 0x0000001869517819 */ /* 0x040fe40000010e32 */
[----:B------:R-:W-:Y:S02]  /*443f0*/  LOP3.LUT R73, R78, R73, R74, 0x96, !PT ;  /* 0x000000494e497212 */ /* 0x000fe400078e964a */
[C-C-:B------:R-:W-:Y:S02]  /*44400*/  SHF.L.W.U32.HI R74, R105.reuse, 0x1f, R50.reuse ;  /* 0x0000001f694a7819 */ /* 0x140fe40000010e32 */
[----:B------:R-:W-:Y:S02]  /*44410*/  SHF.R.U64 R78, R105, 0x7, R50 ;  /* 0x00000007694e7819 */ /* 0x000fe40000001232 */
[----:B------:R-:W-:Y:S02]  /*44420*/  LOP3.LUT R107, R107, R9, RZ, 0xfc, !PT ;  /* 0x000000096b6b7212 */ /* 0x000fe400078efcff */
[----:B------:R-:W-:-:S02]  /*44430*/  LOP3.LUT R74, R78, R74, R81, 0x96, !PT ;  /* 0x0000004a4e4a7212 */ /* 0x000fc400078e9651 */
[C-C-:B------:R-:W-:Y:S02]  /*44440*/  SHF.L.W.U32.HI R9, R50.reuse, 0x1f, R105.reuse ;  /* 0x0000001f32097819 */ /* 0x140fe40000010e69 */
[----:B------:R-:W-:Y:S02]  /*44450*/  SHF.L.W.U32.HI R78, R50, 0x18, R105 ;  /* 0x00000018324e7819 */ /* 0x000fe40000010e69 */
[----:B------:R-:W-:Y:S02]  /*44460*/  SHF.R.U32.HI R81, RZ, 0x7, R50 ;  /* 0x00000007ff517819 */ /* 0x000fe40000011632 */
[C-C-:B------:R-:W-:Y:S02]  /*44470*/  SHF.L.W.U32.HI R101, R94.reuse, 0x1f, R99.reuse ;  /* 0x0000001f5e657819 */ /* 0x140fe40000010e63 */
[----:B------:R-:W-:Y:S02]  /*44480*/  LOP3.LUT R9, R81, R9, R78, 0x96, !PT ;  /* 0x0000000951097212 */ /* 0x000fe400078e964e */
[----:B------:R-:W-:-:S02]  /*44490*/  SHF.L.W.U32.HI R78, R94, 0x18, R99 ;  /* 0x000000185e4e7819 */ /* 0x000fc40000010e63 */
[--C-:B------:R-:W-:Y:S02]  /*444a0*/  SHF.R.U64 R81, R94, 0x7, R99.reuse ;  /* 0x000000075e517819 */ /* 0x100fe40000001263 */
[----:B------:R-:W-:Y:S02]  /*444b0*/  SHF.L.W.U32.HI R106, R99, 0x1f, R94 ;  /* 0x0000001f636a7819 */ /* 0x000fe40000010e5e */
[----:B------:R-:W-:Y:S02]  /*444c0*/  LOP3.LUT R101, R81, R101, R78, 0x96, !PT ;  /* 0x0000006551657212 */ /* 0x000fe400078e964e */
[----:B------:R-:W-:Y:S02]  /*444d0*/  SHF.L.W.U32.HI R81, R99, 0x18, R94 ;  /* 0x0000001863517819 */ /* 0x000fe40000010e5e */
[----:B------:R-:W-:Y:S02]  /*444e0*/  SHF.R.U32.HI R78, RZ, 0x7, R99 ;  /* 0x00000007ff4e7819 */ /* 0x000fe40000011663 */
[----:B------:R-:W-:-:S02]  /*444f0*/  SHF.R.U64 R112, R91, 0x7, R104 ;  /* 0x000000075b707819 */ /* 0x000fc40000001268 */
[----:B------:R-:W-:Y:S02]  /*44500*/  LOP3.LUT R106, R78, R106, R81, 0x96, !PT ;  /* 0x0000006a4e6a7212 */ /* 0x000fe400078e9651 */
[C-C-:B------:R-:W-:Y:S02]  /*44510*/  SHF.L.W.U32.HI R78, R91.reuse, 0x1f, R104.reuse ;  /* 0x0000001f5b4e7819 */ /* 0x140fe40000010e68 */
[----:B------:R-:W-:-:S04]  /*44520*/  SHF.L.W.U32.HI R81, R91, 0x18, R104 ;  /* 0x000000185b517819 */ /* 0x000fc80000010e68 */
[----:B------:R-:W-:Y:S02]  /*44530*/  LOP3.LUT R78, R112, R78, R81, 0x96, !PT ;  /* 0x0000004e704e7212 */ /* 0x000fe400078e9651 */
[----:B------:R-:W-:Y:S02]  /*44540*/  PRMT R81, R45, 0x7773, RZ ;  /* 0x000077732d517816 */ /* 0x000fe400000000ff */
[----:B------:R-:W-:Y:S02]  /*44550*/  SHF.L.W.U32.HI R112, R104, 0x1f, R91 ;  /* 0x0000001f68707819 */ /* 0x000fe40000010e5b */
[----:B------:R-:W-:Y:S02]  /*44560*/  LOP3.LUT R81, R44, 0xff, R81, 0xf8, !PT ;  /* 0x000000ff2c517812 */ /* 0x000fe400078ef851 */
[----:B------:R-:W-:Y:S02]  /*44570*/  SHF.L.W.U32.HI R45, R104, 0x18, R91 ;  /* 0x00000018682d7819 */ /* 0x000fe40000010e5b */
[----:B------:R-:W-:-:S02]  /*44580*/  SHF.R.U32.HI R44, RZ, 0x7, R104 ;  /* 0x00000007ff2c7819 */ /* 0x000fc40000011668 */
[C-C-:B------:R-:W-:Y:S02]  /*44590*/  SHF.R.U64 R113, R81.reuse, 0x7, R108.reuse ;  /* 0x0000000751717819 */ /* 0x140fe4000000126c */
[----:B------:R-:W-:Y:S02]  /*445a0*/  LOP3.LUT R112, R44, R112, R45, 0x96, !PT ;  /* 0x000000702c707212 */ /* 0x000fe400078e962d */
[C-C-:B------:R-:W-:Y:S02]  /*445b0*/  SHF.L.W.U32.HI R45, R81.reuse, 0x1f, R108.reuse ;  /* 0x0000001f512d7819 */ /* 0x140fe40000010e6c */
[----:B------:R-:W-:Y:S02]  /*445c0*/  SHF.L.W.U32.HI R44, R81, 0x18, R108 ;  /* 0x00000018512c7819 */ /* 0x000fe40000010e6c */
[----:B------:R-:W-:Y:S02]  /*445d0*/  PRMT R47, R47, 0x7773, RZ ;  /* 0x000077732f2f7816 */ /* 0x000fe400000000ff */
[----:B------:R-:W-:-:S02]  /*445e0*/  LOP3.LUT R45, R113, R45, R44, 0x96, !PT ;  /* 0x0000002d712d7212 */ /* 0x000fc400078e962c */
[----:B------:R-:W-:Y:S02]  /*445f0*/  IADD3 R113, P0, P1, R81, R101, R18 ;  /* 0x0000006551717210 */ /* 0x000fe4000791e012 */
[C-C-:B------:R-:W-:Y:S02]  /*44600*/  SHF.L.W.U32.HI R18, R108.reuse, 0x1f, R81.reuse ;  /* 0x0000001f6c127819 */ /* 0x140fe40000010e51 */
[----:B------:R-:W-:Y:S02]  /*44610*/  SHF.L.W.U32.HI R101, R108, 0x18, R81 ;  /* 0x000000186c657819 */ /* 0x000fe40000010e51 */
[----:B------:R-:W-:Y:S02]  /*44620*/  SHF.R.U32.HI R44, RZ, 0x7, R108 ;  /* 0x00000007ff2c7819 */ /* 0x000fe4000001166c */
[----:B------:R-:W-:Y:S02]  /*44630*/  LOP3.LUT R47, R76, 0xff, R47, 0xf8, !PT ;  /* 0x000000ff4c2f7812 */ /* 0x000fe400078ef82f */
[----:B------:R-:W-:-:S02]  /*44640*/  LOP3.LUT R18, R44, R18, R101, 0x96, !PT ;  /* 0x000000122c127212 */ /* 0x000fc400078e9665 */
[----:B------:R-:W-:Y:S02]  /*44650*/  IADD3.X R106, PT, PT, R108, R106, R79, P0, P1 ;  /* 0x0000006a6c6a7210 */ /* 0x000fe400007e244f */
[----:B------:R-:W-:Y:S02]  /*44660*/  IADD3 R44, P0, PT, R113, R10, RZ ;  /* 0x0000000a712c7210 */ /* 0x000fe40007f1e0ff */
[C-C-:B------:R-:W-:Y:S02]  /*44670*/  SHF.L.W.U32.HI R10, R47.reuse, 0x1f, R110.reuse ;  /* 0x0000001f2f0a7819 */ /* 0x140fe40000010e6e */
[C-C-:B------:R-:W-:Y:S02]  /*44680*/  SHF.L.W.U32.HI R79, R47.reuse, 0x18, R110.reuse ;  /* 0x000000182f4f7819 */ /* 0x140fe40000010e6e */
[--C-:B------:R-:W-:Y:S01]  /*44690*/  SHF.R.U64 R76, R47, 0x7, R110.reuse ;  /* 0x000000072f4c7819 */ /* 0x100fe2000000126e */
[----:B------:R-:W-:Y:S01]  /*446a0*/  IMAD.X R101, R106, 0x1, R11, P0 ;  /* 0x000000016a657824 */ /* 0x000fe200000e060b */
[----:B------:R-:W-:-:S02]  /*446b0*/  SHF.R.U32.HI R11, RZ, 0x7, R110 ;  /* 0x00000007ff0b7819 */ /* 0x000fc4000001166e */
[----:B------:R-:W-:Y:S02]  /*446c0*/  LOP3.LUT R10, R76, R10, R79, 0x96, !PT ;  /* 0x0000000a4c0a7212 */ /* 0x000fe400078e964f */
[C-C-:B------:R-:W-:Y:S02]  /*446d0*/  SHF.L.W.U32.HI R79, R110.reuse, 0x1f, R47.reuse ;  /* 0x0000001f6e4f7819 */ /* 0x140fe40000010e2f */
[----:B------:R-:W-:Y:S02]  /*446e0*/  SHF.L.W.U32.HI R76, R110, 0x18, R47 ;  /* 0x000000186e4c7819 */ /* 0x000fe40000010e2f */
[C-C-:B------:R-:W-:Y:S02]  /*446f0*/  SHF.R.U64 R106, R44.reuse, 0x6, R101.reuse ;  /* 0x000000062c6a7819 */ /* 0x140fe40000001265 */
[----:B------:R-:W-:Y:S02]  /*44700*/  LOP3.LUT R79, R11, R79, R76, 0x96, !PT ;  /* 0x0000004f0b4f7212 */ /* 0x000fe400078e964c */
[----:B------:R-:W-:-:S02]  /*44710*/  SHF.L.W.U32.HI R11, R44, 0xd, R101 ;  /* 0x0000000d2c0b7819 */ /* 0x000fc40000010e65 */
[----:B------:R-:W-:Y:S02]  /*44720*/  SHF.L.W.U32.HI R76, R101, 0x3, R44 ;  /* 0x00000003654c7819 */ /* 0x000fe40000010e2c */
[----:B------:R-:W-:Y:S02]  /*44730*/  IADD3 R115, P0, P1, R47, R78, R94 ;  /* 0x0000004e2f737210 */ /* 0x000fe4000791e05e */
[----:B------:R-:W-:Y:S02]  /*44740*/  LOP3.LUT R11, R106, R11, R76, 0x96, !PT ;  /* 0x0000000b6a0b7212 */ /* 0x000fe400078e964c */
[----:B------:R-:W-:Y:S02]  /*44750*/  SHF.L.W.U32.HI R76, R101, 0xd, R44 ;  /* 0x0000000d654c7819 */ /* 0x000fe40000010e2c */
[--C-:B------:R-:W-:Y:S02]  /*44760*/  SHF.L.W.U32.HI R113, R44, 0x3, R101.reuse ;  /* 0x000000032c717819 */ /* 0x100fe40000010e65 */
[----:B------:R-:W-:-:S02]  /*44770*/  SHF.R.U32.HI R78, RZ, 0x6, R101 ;  /* 0x00000006ff4e7819 */ /* 0x000fc40000011665 */
[----:B------:R-:W-:Y:S02]  /*44780*/  IADD3.X R112, PT, PT, R110, R112, R99, P0, P1 ;  /* 0x000000706e707210 */ /* 0x000fe400007e2463 */
[----:B------:R-:W-:Y:S02]  /*44790*/  LOP3.LUT R76, R78, R76, R113, 0x96, !PT ;  /* 0x0000004c4e4c7212 */ /* 0x000fe400078e9671 */
[----:B------:R-:W-:Y:S02]  /*447a0*/  IADD3 R78, P0, PT, R115, R72, RZ ;  /* 0x00000048734e7210 */ /* 0x000fe40007f1e0ff */
[C-C-:B------:R-:W-:Y:S02]  /*447b0*/  SHF.L.W.U32.HI R72, R44.reuse, 0x1f, R101.reuse ;  /* 0x0000001f2c487819 */ /* 0x140fe40000010e65 */
[C-C-:B------:R-:W-:Y:S02]  /*447c0*/  SHF.L.W.U32.HI R99, R44.reuse, 0x18, R101.reuse ;  /* 0x000000182c637819 */ /* 0x140fe40000010e65 */
[----:B------:R-:W-:Y:S01]  /*447d0*/  SHF.R.U64 R94, R44, 0x7, R101 ;  /* 0x000000072c5e7819 */ /* 0x000fe20000001265 */
[----:B------:R-:W-:Y:S01]  /*447e0*/  IMAD.X R73, R112, 0x1, R73, P0 ;  /* 0x0000000170497824 */ /* 0x000fe200000e0649 */
[----:B------:R-:W-:-:S02]  /*447f0*/  LOP3.LUT R109, R109, R5, RZ, 0xfc, !PT ;  /* 0x000000056d6d7212 */ /* 0x000fc400078efcff */
[----:B------:R-:W-:Y:S02]  /*44800*/  LOP3.LUT R72, R94, R72, R99, 0x96, !PT ;  /* 0x000000485e487212 */ /* 0x000fe400078e9663 */
[C-C-:B------:R-:W-:Y:S02]  /*44810*/  SHF.L.W.U32.HI R99, R101.reuse, 0x1f, R44.reuse ;  /* 0x0000001f65637819 */ /* 0x140fe40000010e2c */
[----:B------:R-:W-:Y:S02]  /*44820*/  SHF.L.W.U32.HI R94, R101, 0x18, R44 ;  /* 0x00000018655e7819 */ /* 0x000fe40000010e2c */
[----:B------:R-:W-:Y:S02]  /*44830*/  SHF.R.U32.HI R5, RZ, 0x7, R101 ;  /* 0x00000007ff057819 */ /* 0x000fe40000011665 */
[----:B------:R-:W-:Y:S02]  /*44840*/  SHF.R.U64 R106, R78, 0x6, R73 ;  /* 0x000000064e6a7819 */ /* 0x000fe40000001249 */
[----:B------:R-:W-:-:S02]  /*44850*/  LOP3.LUT R99, R5, R99, R94, 0x96, !PT ;  /* 0x0000006305637212 */ /* 0x000fc400078e965e */
[--C-:B------:R-:W-:Y:S02]  /*44860*/  SHF.L.W.U32.HI R5, R78, 0xd, R73.reuse ;  /* 0x0000000d4e057819 */ /* 0x100fe40000010e49 */
[C---:B------:R-:W-:Y:S02]  /*44870*/  SHF.L.W.U32.HI R94, R73.reuse, 0x3, R78 ;  /* 0x00000003495e7819 */ /* 0x040fe40000010e4e */
[----:B------:R-:W-:Y:S02]  /*44880*/  LOP3.LUT R41, R40, R41, RZ, 0xfc, !PT ;  /* 0x0000002928297212 */ /* 0x000fe400078efcff */
[----:B------:R-:W-:Y:S02]  /*44890*/  LOP3.LUT R5, R106, R5, R94, 0x96, !PT ;  /* 0x000000056a057212 */ /* 0x000fe400078e965e */
[----:B------:R-:W-:Y:S02]  /*448a0*/  SHF.L.W.U32.HI R40, R73, 0xd, R78 ;  /* 0x0000000d49287819 */ /* 0x000fe40000010e4e */
[----:B------:R-:W-:-:S02]  /*448b0*/  SHF.L.W.U32.HI R113, R78, 0x3, R73 ;  /* 0x000000034e717819 */ /* 0x000fc40000010e49 */
[----:B------:R-:W-:Y:S02]  /*448c0*/  SHF.R.U32.HI R94, RZ, 0x6, R73 ;  /* 0x00000006ff5e7819 */ /* 0x000fe40000011649 */
[----:B------:R-:W-:Y:S02]  /*448d0*/  PRMT R49, R49, 0x7773, RZ ;  /* 0x0000777331317816 */ /* 0x000fe400000000ff */
[----:B------:R-:W-:Y:S02]  /*448e0*/  LOP3.LUT R40, R94, R40, R113, 0x96, !PT ;  /* 0x000000285e287212 */ /* 0x000fe400078e9671 */
[----:B------:R-:W-:Y:S02]  /*448f0*/  SHF.L.W.U32.HI R94, R71, 0x4, R42 ;  /* 0x00000004475e7819 */ /* 0x000fe40000010e2a */
[C-C-:B------:R-:W-:Y:S02]  /*44900*/  SHF.L.W.U32.HI R113, R42.reuse, 0x1e, R71.reuse ;  /* 0x0000001e2a717819 */ /* 0x140fe40000010e47 */
[----:B------:R-:W-:-:S02]  /*44910*/  SHF.L.W.U32.HI R106, R42, 0x19, R71 ;  /* 0x000000192a6a7819 */ /* 0x000fc40000010e47 */
[----:B------:R-:W-:Y:S02]  /*44920*/  LOP3.LUT R36, R36, 0xff, R49, 0xf8, !PT ;  /* 0x000000ff24247812 */ /* 0x000fe400078ef831 */
[----:B------:R-:W-:Y:S02]  /*44930*/  LOP3.LUT R113, R106, R94, R113, 0x96, !PT ;  /* 0x0000005e6a717212 */ /* 0x000fe400078e9671 */
[----:B------:R-:W-:Y:S02]  /*44940*/  SHF.L.W.U32.HI R49, R42, 0x4, R71 ;  /* 0x000000042a317819 */ /* 0x000fe40000010e47 */
[C-C-:B------:R-:W-:Y:S02]  /*44950*/  SHF.L.W.U32.HI R94, R71.reuse, 0x1e, R42.reuse ;  /* 0x0000001e475e7819 */ /* 0x140fe40000010e2a */
[----:B------:R-:W-:Y:S02]  /*44960*/  SHF.L.W.U32.HI R106, R71, 0x19, R42 ;  /* 0x00000019476a7819 */ /* 0x000fe40000010e2a */
[----:B-1----:R-:W-:-:S02]  /*44970*/  IADD3 R112, P0, P1, R36, UR4, R93 ;  /* 0x0000000424707c10 */ /* 0x002fc4000f91e05d */
[----:B------:R-:W-:Y:S02]  /*44980*/  LOP3.LUT R106, R106, R49, R94, 0x96, !PT ;  /* 0x000000316a6a7212 */ /* 0x000fe400078e965e */
[----:B------:R-:W-:Y:S02]  /*44990*/  IADD3 R95, P2, PT, R112, R95, RZ ;  /* 0x0000005f705f7210 */ /* 0x000fe40007f5e0ff */
[----:B------:R-:W-:Y:S02]  /*449a0*/  IADD3.X R93, PT, PT, R41, UR5, R102, P0, P1 ;  /* 0x00000005295d7c10 */ /* 0x000fe400087e2466 */
[----:B------:R-:W-:Y:S02]  /*449b0*/  LOP3.LUT R94, R98, R97, R71, 0xe8, !PT ;  /* 0x00000061625e7212 */ /* 0x000fe400078ee847 */
[----:B------:R-:W-:Y:S01]  /*449c0*/  LOP3.LUT R49, R111, R92, R42, 0xe8, !PT ;  /* 0x0000005c6f317212 */ /* 0x000fe200078ee82a */
[----:B------:R-:W-:Y:S01]  /*449d0*/  IMAD.X R100, R93, 0x1, R100, P2 ;  /* 0x000000015d647824 */ /* 0x000fe200010e0664 */
[----:B------:R-:W-:-:S02]  /*449e0*/  IADD3 R94, P3, P4, R112, R113, R94 ;  /* 0x00000071705e7210 */ /* 0x000fc40007c7e05e */
[----:B------:R-:W-:Y:S02]  /*449f0*/  LOP3.LUT R75, R7, R75, RZ, 0xfc, !PT ;  /* 0x0000004b074b7212 */ /* 0x000fe400078efcff */
[----:B------:R-:W-:Y:S02]  /*44a00*/  IADD3.X R7, PT, PT, R93, R106, R49, P3, P4 ;  /* 0x0000006a5d077210 */ /* 0x000fe40001fe8431 */
[C-C-:B------:R-:W-:Y:S02]  /*44a10*/  SHF.L.W.U32.HI R49, R78.reuse, 0x1f, R73.reuse ;  /* 0x0000001f4e317819 */ /* 0x140fe40000010e49 */
[C-C-:B------:R-:W-:Y:S02]  /*44a20*/  SHF.L.W.U32.HI R102, R78.reuse, 0x18, R73.reuse ;  /* 0x000000184e667819 */ /* 0x140fe40000010e49 */
[----:B------:R-:W-:Y:S02]  /*44a30*/  SHF.R.U64 R113, R78, 0x7, R73 ;  /* 0x000000074e717819 */ /* 0x000fe40000001249 */
[----:B------:R-:W-:-:S02]  /*44a40*/  SHF.L.W.U32.HI R93, R95, 0x12, R100 ;  /* 0x000000125f5d7819 */ /* 0x000fc40000010e64 */
[----:B------:R-:W-:Y:S02]  /*44a50*/  SHF.L.W.U32.HI R106, R95, 0xe, R100 ;  /* 0x0000000e5f6a7819 */ /* 0x000fe40000010e64 */
[--C-:B------:R-:W-:Y:S02]  /*44a60*/  SHF.L.W.U32.HI R112, R100, 0x17, R95.reuse ;  /* 0x0000001764707819 */ /* 0x100fe40000010e5f */
[----:B------:R-:W-:Y:S02]  /*44a70*/  LOP3.LUT R49, R113, R49, R102, 0x96, !PT ;  /* 0x0000003171317212 */ /* 0x000fe400078e9666 */
        /* <DEDUP_REMOVED lines=8> */
[----:B------:R-:W-:-:S02]  /*44b00*/  SHF.L.W.U32.HI R115, R77, 0x1f, R114 ;  /* 0x0000001f4d737819 */ /* 0x000fc40000010e72 */
[----:B------:R-:W-:Y:S02]  /*44b10*/  IADD3.X R106, PT, PT, R102, R106, R103, P0, P1 ;  /* 0x0000006a666a7210 */ /* 0x000fe400007e2467 */
[C-C-:B------:R-:W-:Y:S02]  /*44b20*/  SHF.L.W.U32.HI R102, R77.reuse, 0x18, R114.reuse ;  /* 0x000000184d667819 */ /* 0x140fe40000010e72 */
[----:B------:R-:W-:Y:S02]  /*44b30*/  SHF.R.U64 R103, R77, 0x7, R114 ;  /* 0x000000074d677819 */ /* 0x000fe40000001272 */
[----:B------:R-:W-:Y:S02]  /*44b40*/  SHF.L.W.U32.HI R96, R73, 0x1f, R78 ;  /* 0x0000001f49607819 */ /* 0x000fe40000010e4e */
[----:B------:R-:W-:Y:S02]  /*44b50*/  LOP3.LUT R115, R103, R115, R102, 0x96, !PT ;  /* 0x0000007367737212 */ /* 0x000fe400078e9666 */
[----:B------:R-:W-:-:S02]  /*44b60*/  SHF.L.W.U32.HI R113, R73, 0x18, R78 ;  /* 0x0000001849717819 */ /* 0x000fc40000010e4e */
[----:B------:R-:W-:Y:S02]  /*44b70*/  SHF.R.U32.HI R112, RZ, 0x7, R73 ;  /* 0x00000007ff707819 */ /* 0x000fe40000011649 */
[C-C-:B------:R-:W-:Y:S02]  /*44b80*/  SHF.L.W.U32.HI R117, R114.reuse, 0x1f, R77.reuse ;  /* 0x0000001f72757819 */ /* 0x140fe40000010e4d */
[----:B------:R-:W-:Y:S02]  /*44b90*/  SHF.L.W.U32.HI R102, R114, 0x18, R77 ;  /* 0x0000001872667819 */ /* 0x000fe40000010e4d */
[----:B------:R-:W-:Y:S02]  /*44ba0*/  SHF.R.U32.HI R103, RZ, 0x7, R114 ;  /* 0x00000007ff677819 */ /* 0x000fe40000011672 */
[----:B------:R-:W-:Y:S02]  /*44bb0*/  LOP3.LUT R96, R112, R96, R113, 0x96, !PT ;  /* 0x0000006070607212 */ /* 0x000fe400078e9671 */
[----:B------:R-:W-:-:S02]  /*44bc0*/  LOP3.LUT R117, R103, R117, R102, 0x96, !PT ;  /* 0x0000007567757212 */ /* 0x000fc400078e9666 */
[C-C-:B------:R-:W-:Y:S02]  /*44bd0*/  SHF.L.W.U32.HI R103, R43.reuse, 0x1f, R116.reuse ;  /* 0x0000001f2b677819 */ /* 0x140fe40000010e74 */
[C-C-:B------:R-:W-:Y:S02]  /*44be0*/  SHF.L.W.U32.HI R102, R43.reuse, 0x18, R116.reuse ;  /* 0x000000182b667819 */ /* 0x140fe40000010e74 */
[----:B------:R-:W-:Y:S02]  /*44bf0*/  SHF.R.U64 R112, R43, 0x7, R116 ;  /* 0x000000072b707819 */ /* 0x000fe40000001274 */
[----:B------:R-:W-:Y:S02]  /*44c00*/  PRMT R37, R37, 0x7773, RZ ;  /* 0x0000777325257816 */ /* 0x000fe400000000ff */
[----:B------:R-:W-:Y:S02]  /*44c10*/  LOP3.LUT R103, R112, R103, R102, 0x96, !PT ;  /* 0x0000006770677212 */ /* 0x000fe400078e9666 */
[----:B------:R-:W-:-:S02]  /*44c20*/  LOP3.LUT R8, R8, 0xff, R37, 0xf8, !PT ;  /* 0x000000ff08087812 */ /* 0x000fc400078ef825 */
[C-C-:B------:R-:W-:Y:S02]  /*44c30*/  SHF.L.W.U32.HI R113, R116.reuse, 0x1f, R43.reuse ;  /* 0x0000001f74717819 */ /* 0x140fe40000010e2b */
        /* <DEDUP_REMOVED lines=12> */
[----:B------:R-:W-:Y:S02]  /*44d00*/  SHF.L.W.U32.HI R112, R94, 0x4, R7 ;  /* 0x000000045e707819 */ /* 0x000fe40000010e07 */
[--C-:B------:R-:W-:Y:S02]  /*44d10*/  SHF.L.W.U32.HI R118, R7, 0x19, R94.reuse ;  /* 0x0000001907767819 */ /* 0x100fe40000010e5e */
[----:B------:R-:W-:Y:S02]  /*44d20*/  PRMT R51, R51, 0x7773, RZ ;  /* 0x0000777333337816 */ /* 0x000fe400000000ff */
[----:B------:R-:W-:Y:S02]  /*44d30*/  LOP3.LUT R112, R118, R112, R119, 0x96, !PT ;  /* 0x0000007076707212 */ /* 0x000fe400078e9677 */
[----:B------:R-:W-:-:S02]  /*44d40*/  SHF.L.W.U32.HI R118, R7, 0x4, R94 ;  /* 0x0000000407767819 */ /* 0x000fc40000010e5e */
[C-C-:B------:R-:W-:Y:S02]  /*44d50*/  SHF.L.W.U32.HI R119, R94.reuse, 0x1e, R7.reuse ;  /* 0x0000001e5e777819 */ /* 0x140fe40000010e07 */
[----:B------:R-:W-:Y:S02]  /*44d60*/  SHF.L.W.U32.HI R120, R94, 0x19, R7 ;  /* 0x000000195e787819 */ /* 0x000fe40000010e07 */
[----:B------:R-:W-:Y:S02]  /*44d70*/  PRMT R39, R39, 0x7773, RZ ;  /* 0x0000777327277816 */ /* 0x000fe400000000ff */
[----:B------:R-:W-:Y:S02]  /*44d80*/  LOP3.LUT R6, R6, 0xff, R51, 0xf8, !PT ;  /* 0x000000ff06067812 */ /* 0x000fe400078ef833 */
[----:B------:R-:W-:Y:S02]  /*44d90*/  LOP3.LUT R118, R120, R118, R119, 0x96, !PT ;  /* 0x0000007678767212 */ /* 0x000fe400078e9677 */
[----:B------:R-:W-:-:S02]  /*44da0*/  LOP3.LUT R4, R4, 0xff, R39, 0xf8, !PT ;  /* 0x000000ff04047812 */ /* 0x000fc400078ef827 */
[----:B------:R-:W-:Y:S02]  /*44db0*/  IADD3 R120, P0, P1, R6, UR6, R93 ;  /* 0x0000000606787c10 */ /* 0x000fe4000f91e05d */
[----:B------:R-:W-:Y:S02]  /*44dc0*/  LOP3.LUT R39, R71, R98, R94, 0xe8, !PT ;  /* 0x0000006247277212 */ /* 0x000fe400078ee85e */
[----:B------:R-:W-:Y:S01]  /*44dd0*/  IADD3.X R93, PT, PT, R75, UR7, R106, P0, P1 ;  /* 0x000000074b5d7c10 */ /* 0x000fe200087e246a */
[----:B------:R-:W1:Y:S01]  /*44de0*/  LDCU.128 UR4, c[0x3][0x5040] ;  /* 0x00ca0800ff0477ac */ /* 0x000e620008000c00 */
[C---:B------:R-:W-:Y:S02]  /*44df0*/  IADD3 R39, P3, P4, R120.reuse, R112, R39 ;  /* 0x0000007078277210 */ /* 0x040fe40007c7e027 */
[----:B------:R-:W-:Y:S02]  /*44e00*/  IADD3 R112, P2, PT, R120, R97, RZ ;  /* 0x0000006178707210 */ /* 0x000fe40007f5e0ff */
[----:B------:R-:W-:-:S02]  /*44e10*/  LOP3.LUT R51, R42, R111, R7, 0xe8, !PT ;  /* 0x0000006f2a337212 */ /* 0x000fc400078ee807 */
[C---:B------:R-:W-:Y:S02]  /*44e20*/  SHF.R.U64 R97, R4.reuse, 0x7, R109 ;  /* 0x0000000704617819 */ /* 0x040fe4000000126d */
[C---:B------:R-:W-:Y:S01]  /*44e30*/  IADD3.X R106, PT, PT, R93.reuse, R118, R51, P3, P4 ;  /* 0x000000765d6a7210 */ /* 0x040fe20001fe8433 */
[----:B------:R-:W-:Y:S01]  /*44e40*/  IMAD.X R93, R93, 0x1, R92, P2 ;  /* 0x000000015d5d7824 */ /* 0x000fe200010e065c */
        /* <DEDUP_REMOVED lines=11> */
[----:B------:R-:W-:Y:S01]  /*44f00*/  SHF.L.W.U32.HI R92, R109, 0x1f, R4 ;  /* 0x0000001f6d5c7819 */ /* 0x000fe20000010e04 */
[----:B------:R-:W-:Y:S01]  /*44f10*/  IMAD.X R76, R117, 0x1, R76, P0 ;  /* 0x00000001754c7824 */ /* 0x000fe200000e064c */
[----:B------:R-:W-:Y:S02]  /*44f20*/  IADD3 R104, P2, P3, R91, R104, R19 ;  /* 0x000000685b687210 */ /* 0x000fe40007b5e013 */
[----:B------:R-:W-:Y:S02]  /*44f30*/  SHF.L.W.U32.HI R19, R109, 0x18, R4 ;  /* 0x000000186d137819 */ /* 0x000fe40000010e04 */
[----:B------:R-:W-:Y:S02]  /*44f40*/  SHF.R.U32.HI R91, RZ, 0x7, R109 ;  /* 0x00000007ff5b7819 */ /* 0x000fe4000001166d */
[----:B------:R-:W-:-:S02]  /*44f50*/  SHF.L.W.U32.HI R97, R11, 0xd, R76 ;  /* 0x0000000d0b617819 */ /* 0x000fc40000010e4c */
[----:B------:R-:W-:Y:S02]  /*44f60*/  LOP3.LUT R92, R91, R92, R19, 0x96, !PT ;  /* 0x0000005c5b5c7212 */ /* 0x000fe400078e9613 */
[C-C-:B------:R-:W-:Y:S02]  /*44f70*/  SHF.L.W.U32.HI R118, R76.reuse, 0x3, R11.reuse ;  /* 0x000000034c767819 */ /* 0x140fe40000010e0b */
[----:B------:R-:W-:Y:S02]  /*44f80*/  SHF.R.U64 R19, R11, 0x6, R76 ;  /* 0x000000060b137819 */ /* 0x000fe4000000124c */
[----:B------:R-:W-:Y:S02]  /*44f90*/  SHF.L.W.U32.HI R91, R76, 0xd, R11 ;  /* 0x0000000d4c5b7819 */ /* 0x000fe40000010e0b */
[----:B------:R-:W-:Y:S02]  /*44fa0*/  LOP3.LUT R97, R19, R97, R118, 0x96, !PT ;  /* 0x0000006113617212 */ /* 0x000fe400078e9676 */
[----:B------:R-:W-:-:S02]  /*44fb0*/  SHF.L.W.U32.HI R118, R11, 0x3, R76 ;  /* 0x000000030b767819 */ /* 0x000fc40000010e4c */
[--C-:B------:R-:W-:Y:S02]  /*44fc0*/  SHF.R.U32.HI R19, RZ, 0x6, R76.reuse ;  /* 0x00000006ff137819 */ /* 0x100fe4000001164c */
[----:B------:R-:W-:Y:S02]  /*44fd0*/  SHF.R.U64 R115, R11, 0x7, R76 ;  /* 0x000000070b737819 */ /* 0x000fe4000000124c */
[----:B------:R-:W-:Y:S02]  /*44fe0*/  LOP3.LUT R91, R19, R91, R118, 0x96, !PT ;  /* 0x0000005b135b7212 */ /* 0x000fe400078e9676 */
[C-C-:B------:R-:W-:Y:S02]  /*44ff0*/  SHF.L.W.U32.HI R19, R11.reuse, 0x1f, R76.reuse ;  /* 0x0000001f0b137819 */ /* 0x140fe40000010e4c */
[----:B------:R-:W-:Y:S02]  /*45000*/  SHF.L.W.U32.HI R118, R11, 0x18, R76 ;  /* 0x000000180b767819 */ /* 0x000fe40000010e4c */
[----:B------:R-:W-:-:S02]  /*45010*/  IADD3 R120, P0, P1, R4, R103, R77 ;  /* 0x0000006704787210 */ /* 0x000fc4000791e04d */
[----:B------:R-:W-:Y:S02]  /*45020*/  LOP3.LUT R19, R115, R19, R118, 0x96, !PT ;  /* 0x0000001373137212 */ /* 0x000fe400078e9676 */
[C-C-:B------:R-:W-:Y:S02]  /*45030*/  SHF.L.W.U32.HI R77, R93.reuse, 0x12, R112.reuse ;  /* 0x000000125d4d7819 */ /* 0x140fe40000010e70 */
[----:B------:R-:W-:Y:S02]  /*45040*/  SHF.L.W.U32.HI R118, R93, 0xe, R112 ;  /* 0x0000000e5d767819 */ /* 0x000fe40000010e70 */
[----:B------:R-:W-:Y:S02]  /*45050*/  SHF.L.W.U32.HI R103, R112, 0x17, R93 ;  /* 0x0000001770677819 */ /* 0x000fe40000010e5d */
[----:B------:R-:W-:Y:S02]  /*45060*/  IADD3.X R113, PT, PT, R109, R113, R114, P0, P1 ;  /* 0x000000716d717210 */ /* 0x000fe400007e2472 */
[----:B------:R-:W-:-:S02]  /*45070*/  LOP3.LUT R77, R103, R77, R118, 0x96, !PT ;  /* 0x0000004d674d7212 */ /* 0x000fc400078e9676 */
[----:B------:R-:W-:Y:S02]  /*45080*/  IADD3 R5, P0, PT, R120, R5, RZ ;  /* 0x0000000578057210 */ /* 0x000fe40007f1e0ff */
[----:B------:R-:W-:Y:S02]  /*45090*/  LOP3.LUT R119, R83, R93, R100, 0xb8, !PT ;  /* 0x0000005d53777212 */ /* 0x000fe400078eb864 */
[----:B------:R-:W-:Y:S01]  /*450a0*/  SHF.R.U32.HI R103, RZ, 0x7, R76 ;  /* 0x00000007ff677819 */ /* 0x000fe2000001164c */
[----:B------:R-:W-:Y:S01]  /*450b0*/  IMAD.X R40, R113, 0x1, R40, P0 ;  /* 0x0000000171287824 */ /* 0x000fe200000e0628 */
[----:B------:R-:W-:Y:S02]  /*450c0*/  IADD3.X R119, PT, PT, R77, R119, R16, P2, P3 ;  /* 0x000000774d777210 */ /* 0x000fe400017e6410 */
[C-C-:B------:R-:W-:Y:S02]  /*450d0*/  SHF.L.W.U32.HI R16, R76.reuse, 0x1f, R11.reuse ;  /* 0x0000001f4c107819 */ /* 0x140fe40000010e0b */
[----:B------:R-:W-:-:S02]  /*450e0*/  SHF.L.W.U32.HI R77, R76, 0x18, R11 ;  /* 0x000000184c4d7819 */ /* 0x000fc40000010e0b */
[----:B------:R-:W-:Y:S02]  /*450f0*/  SHF.L.W.U32.HI R115, R40, 0xd, R5 ;  /* 0x0000000d28737819 */ /* 0x000fe40000010e05 */
[----:B------:R-:W-:Y:S02]  /*45100*/  LOP3.LUT R16, R103, R16, R77, 0x96, !PT ;  /* 0x0000001067107212 */ /* 0x000fe400078e964d */
[--C-:B------:R-:W-:Y:S02]  /*45110*/  SHF.L.W.U32.HI R114, R5, 0x3, R40.reuse ;  /* 0x0000000305727819 */ /* 0x100fe40000010e28 */
[----:B------:R-:W-:Y:S02]  /*45120*/  SHF.R.U32.HI R77, RZ, 0x6, R40 ;  /* 0x00000006ff4d7819 */ /* 0x000fe40000011628 */
[----:B------:R-:W-:Y:S02]  /*45130*/  SHF.R.U64 R118, R36, 0x7, R41 ;  /* 0x0000000724767819 */ /* 0x000fe40000001229 */
[----:B------:R-:W-:-:S02]  /*45140*/  LOP3.LUT R115, R77, R115, R114, 0x96, !PT ;  /* 0x000000734d737212 */ /* 0x000fc400078e9672 */
[C-C-:B------:R-:W-:Y:S02]  /*45150*/  SHF.L.W.U32.HI R77, R36.reuse, 0x1f, R41.reuse ;  /* 0x0000001f244d7819 */ /* 0x140fe40000010e29 */
[--C-:B------:R-:W-:Y:S02]  /*45160*/  SHF.L.W.U32.HI R114, R36, 0x18, R41.reuse ;  /* 0x0000001824727819 */ /* 0x100fe40000010e29 */
[----:B------:R-:W-:Y:S02]  /*45170*/  SHF.R.U32.HI R103, RZ, 0x7, R41 ;  /* 0x00000007ff677819 */ /* 0x000fe40000011629 */
[----:B------:R-:W-:Y:S02]  /*45180*/  LOP3.LUT R118, R118, R77, R114, 0x96, !PT ;  /* 0x0000004d76767212 */ /* 0x000fe400078e9672 */
[C-C-:B------:R-:W-:Y:S02]  /*45190*/  SHF.L.W.U32.HI R77, R41.reuse, 0x1f, R36.reuse ;  /* 0x0000001f294d7819 */ /* 0x140fe40000010e24 */
[----:B------:R-:W-:-:S02]  /*451a0*/  SHF.L.W.U32.HI R114, R41, 0x18, R36 ;  /* 0x0000001829727819 */ /* 0x000fc40000010e24 */
[----:B------:R-:W-:Y:S02]  /*451b0*/  IADD3 R118, P0, P1, R88, R118, R43 ;  /* 0x0000007658767210 */ /* 0x000fe4000791e02b */
[----:B------:R-:W-:Y:S02]  /*451c0*/  LOP3.LUT R77, R103, R77, R114, 0x96, !PT ;  /* 0x0000004d674d7212 */ /* 0x000fe400078e9672 */
[C-C-:B------:R-:W-:Y:S02]  /*451d0*/  SHF.L.W.U32.HI R117, R5.reuse, 0xd, R40.reuse ;  /* 0x0000000d05757819 */ /* 0x140fe40000010e28 */
[----:B------:R-:W-:Y:S02]  /*451e0*/  SHF.L.W.U32.HI R114, R40, 0x3, R5 ;  /* 0x0000000328727819 */ /* 0x000fe40000010e05 */
[----:B------:R-:W-:Y:S02]  /*451f0*/  SHF.R.U64 R43, R5, 0x6, R40 ;  /* 0x00000006052b7819 */ /* 0x000fe40000001228 */
[----:B------:R-:W-:-:S02]  /*45200*/  IADD3.X R120, PT, PT, R89, R77, R116, P0, P1 ;  /* 0x0000004d59787210 */ /* 0x000fc400007e2474 */
[----:B------:R-:W-:Y:S02]  /*45210*/  LOP3.LUT R117, R43, R117, R114, 0x96, !PT ;  /* 0x000000752b757212 */ /* 0x000fe400078e9672 */
[----:B------:R-:W-:Y:S02]  /*45220*/  IADD3 R114, P0, PT, R118, R97, RZ ;  /* 0x0000006176727210 */ /* 0x000fe40007f1e0ff */
[C-C-:B------:R-:W-:Y:S02]  /*45230*/  SHF.L.W.U32.HI R97, R6.reuse, 0x1f, R75.reuse ;  /* 0x0000001f06617819 */ /* 0x140fe40000010e4b */
[C-C-:B------:R-:W-:Y:S02]  /*45240*/  SHF.L.W.U32.HI R116, R6.reuse, 0x18, R75.reuse ;  /* 0x0000001806747819 */ /* 0x140fe40000010e4b */
[----:B------:R-:W-:Y:S02]  /*45250*/  SHF.R.U64 R43, R6, 0x7, R75 ;  /* 0x00000007062b7819 */ /* 0x000fe4000000124b */
[----:B------:R-:W-:-:S02]  /*45260*/  SHF.L.W.U32.HI R118, R75, 0x1f, R6 ;  /* 0x0000001f4b767819 */ /* 0x000fc40000010e06 */
[----:B------:R-:W-:Y:S01]  /*45270*/  LOP3.LUT R97, R43, R97, R116, 0x96, !PT ;  /* 0x000000612b617212 */ /* 0x000fe200078e9674 */
[----:B------:R-:W-:Y:S01]  /*45280*/  IMAD.X R43, R120, 0x1, R91, P0 ;  /* 0x00000001782b7824 */ /* 0x000fe200000e065b */
[----:B------:R-:W-:Y:S02]  /*45290*/  SHF.L.W.U32.HI R77, R75, 0x18, R6 ;  /* 0x000000184b4d7819 */ /* 0x000fe40000010e06 */
[----:B------:R-:W-:Y:S02]  /*452a0*/  SHF.R.U32.HI R91, RZ, 0x7, R75 ;  /* 0x00000007ff5b7819 */ /* 0x000fe4000001164b */
[----:B------:R-:W-:Y:S02]  /*452b0*/  SHF.L.W.U32.HI R113, R114, 0xd, R43 ;  /* 0x0000000d72717819 */ /* 0x000fe40000010e2b */
[----:B------:R-:W-:Y:S02]  /*452c0*/  LOP3.LUT R118, R91, R118, R77, 0x96, !PT ;  /* 0x000000765b767212 */ /* 0x000fe400078e964d */
[----:B------:R-:W-:-:S02]  /*452d0*/  SHF.L.W.U32.HI R116, R43, 0x3, R114 ;  /* 0x000000032b747819 */ /* 0x000fc40000010e72 */
[C-C-:B------:R-:W-:Y:S02]  /*452e0*/  SHF.R.U64 R77, R114.reuse, 0x6, R43.reuse ;  /* 0x00000006724d7819 */ /* 0x140fe4000000122b */
[----:B------:R-:W-:Y:S02]  /*452f0*/  SHF.L.W.U32.HI R103, R43, 0xd, R114 ;  /* 0x0000000d2b677819 */ /* 0x000fe40000010e72 */
[----:B------:R-:W-:Y:S02]  /*45300*/  LOP3.LUT R113, R77, R113, R116, 0x96, !PT ;  /* 0x000000714d717212 */ /* 0x000fe400078e9674 */
[--C-:B------:R-:W-:Y:S02]  /*45310*/  SHF.L.W.U32.HI R116, R114, 0x3, R43.reuse ;  /* 0x0000000372747819 */ /* 0x100fe40000010e2b */
        /* <DEDUP_REMOVED lines=84> */
[C---:B------:R-:W-:Y:S02]  /*45860*/  SHF.R.U64 R86, R41.reuse, 0x6, R6 ;  /* 0x0000000629567819 */ /* 0x040fe40000001206 */
        /* <DEDUP_REMOVED lines=176> */
[----:B------:R-:W-:Y:S02]  /*46370*/  SHF.L.W.U32.HI R104, R103, 0x1f, R18 ;  /* 0x0000001f67687819 */ /* 0x000fe40000010e12 */
[----:B------:R-:W-:-:S02]  /*46380*/  IADD3.X R94, PT, PT, R120, R119, R94, P2, P3 ;  /* 0x00000077785e7210 */ /* 0x000fc400017e645e */
[----:B------:R-:W-:Y:S02]  /*46390*/  IADD3.X R120, PT, PT, R76, R79, R108, P0, P1 ;  /* 0x0000004f4c787210 */ /* 0x000fe400007e246c */
[----:B------:R-:W-:Y:S02]  /*463a0*/  IADD3 R15, P0, PT, R118, R15, RZ ;  /* 0x0000000f760f7210 */ /* 0x000fe40007f1e0ff */
        /* <DEDUP_REMOVED lines=95> */
[----:B------:R-:W-:Y:S02]  /*469a0*/  IADD3 R37, P0, PT, R120, R37, RZ ;  /* 0x0000002578257210 */ /* 0x000fe40007f1e0ff */
[----:B------:R-:W-:-:S02]  /*469b0*/  SHF.L.W.U32.HI R92, R85, 0x1f, R110 ;  /* 0x0000001f555c7819 */ /* 0x000fc40000010e6e */
[C-C-:B------:R-:W-:Y:S02]  /*469c0*/  SHF.L.W.U32.HI R107, R85.reuse, 0x18, R110.reuse ;  /* 0x00000018556b7819 */ /* 0x140fe40000010e6e */
[----:B------:R-:W-:Y:S02]  /*469d0*/  SHF.R.U64 R98, R85, 0x7, R110 ;  /* 0x0000000755627819 */ /* 0x000fe4000000126e */
[----:B------:R-:W-:Y:S01]  /*469e0*/  IADD3 R120, P1, P2, R41, R48, R4 ;  /* 0x0000003029787210 */ /* 0x000fe20007a3e004 */
[----:B------:R-:W-:Y:S01]  /*469f0*/  IMAD.X R4, R122, 0x1, R111, P0 ;  /* 0x000000017a047824 */ /* 0x000fe200000e066f */
[----:B------:R-:W-:Y:S02]  /*46a00*/  LOP3.LUT R92, R98, R92, R107, 0x96, !PT ;  /* 0x0000005c625c7212 */ /* 0x000fe400078e966b */
[C-C-:B------:R-:W-:Y:S02]  /*46a10*/  SHF.L.W.U32.HI R107, R110.reuse, 0x1f, R85.reuse ;  /* 0x0000001f6e6b7819 */ /* 0x140fe40000010e55 */
[----:B------:R-:W-:-:S02]  /*46a20*/  SHF.L.W.U32.HI R48, R110, 0x18, R85 ;  /* 0x000000186e307819 */ /* 0x000fc40000010e55 */
[----:B------:R-:W-:Y:S02]  /*46a30*/  SHF.R.U32.HI R98, RZ, 0x7, R110 ;  /* 0x00000007ff627819 */ /* 0x000fe4000001166e */
[----:B------:R-:W-:Y:S02]  /*46a40*/  IADD3.X R111, PT, PT, R6, R38, R109, P1, P2 ;  /* 0x00000026066f7210 */ /* 0x000fe40000fe446d */
[----:B------:R-:W-:Y:S02]  /*46a50*/  LOP3.LUT R107, R98, R107, R48, 0x96, !PT ;  /* 0x0000006b626b7212 */ /* 0x000fe400078e9630 */
[----:B------:R-:W-:Y:S02]  /*46a60*/  IADD3 R79, P0, PT, R120, R79, RZ ;  /* 0x0000004f784f7210 */ /* 0x000fe40007f1e0ff */
[----:B------:R-:W-:Y:S02]  /*46a70*/  SHF.L.W.U32.HI R38, R37, 0xd, R4 ;  /* 0x0000000d25267819 */ /* 0x000fe40000010e04 */
[----:B------:R-:W-:-:S02]  /*46a80*/  SHF.L.W.U32.HI R109, R4, 0x3, R37 ;  /* 0x00000003046d7819 */ /* 0x000fc40000010e25 */
[----:B------:R-:W-:Y:S01]  /*46a90*/  SHF.R.U64 R48, R37, 0x6, R4 ;  /* 0x0000000625307819 */ /* 0x000fe20000001204 */
[----:B------:R-:W-:Y:S01]  /*46aa0*/  IMAD.X R108, R111, 0x1, R108, P0 ;  /* 0x000000016f6c7824 */ /* 0x000fe200000e066c */
[--C-:B------:R-:W-:Y:S02]  /*46ab0*/  SHF.R.U32.HI R98, RZ, 0x6, R4.reuse ;  /* 0x00000006ff627819 */ /* 0x100fe40000011604 */
[----:B------:R-:W-:Y:S02]  /*46ac0*/  LOP3.LUT R38, R48, R38, R109, 0x96, !PT ;  /* 0x0000002630267212 */ /* 0x000fe400078e966d */
[----:B------:R-:W-:Y:S02]  /*46ad0*/  SHF.L.W.U32.HI R109, R4, 0xd, R37 ;  /* 0x0000000d046d7819 */ /* 0x000fe40000010e25 */
[----:B------:R-:W-:Y:S02]  /*46ae0*/  SHF.L.W.U32.HI R48, R37, 0x3, R4 ;  /* 0x0000000325307819 */ /* 0x000fe40000010e04 */
[----:B------:R-:W-:-:S02]  /*46af0*/  SHF.L.W.U32.HI R111, R108, 0x3, R79 ;  /* 0x000000036c6f7819 */ /* 0x000fc40000010e4f */
[----:B------:R-:W-:Y:S02]  /*46b00*/  LOP3.LUT R109, R98, R109, R48, 0x96, !PT ;  /* 0x0000006d626d7212 */ /* 0x000fe400078e9630 */
[C-C-:B------:R-:W-:Y:S02]  /*46b10*/  SHF.L.W.U32.HI R98, R79.reuse, 0xd, R108.reuse ;  /* 0x0000000d4f627819 */ /* 0x140fe40000010e6c */
[--C-:B------:R-:W-:Y:S02]  /*46b20*/  SHF.R.U64 R48, R79, 0x6, R108.reuse ;  /* 0x000000064f307819 */ /* 0x100fe4000000126c */
[----:B------:R-:W-:Y:S02]  /*46b30*/  SHF.R.U32.HI R117, RZ, 0x6, R108 ;  /* 0x00000006ff757819 */ /* 0x000fe4000001166c */
[----:B------:R-:W-:Y:S02]  /*46b40*/  LOP3.LUT R98, R48, R98, R111, 0x96, !PT ;  /* 0x0000006230627212 */ /* 0x000fe400078e966f */
[----:B------:R-:W-:-:S02]  /*46b50*/  SHF.L.W.U32.HI R48, R108, 0xd, R79 ;  /* 0x0000000d6c307819 */ /* 0x000fc40000010e4f */
[----:B------:R-:W-:Y:S02]  /*46b60*/  SHF.L.W.U32.HI R111, R79, 0x3, R108 ;  /* 0x000000034f6f7819 */ /* 0x000fe40000010e6c */
[C---:B------:R-:W-:Y:S02]  /*46b70*/  SHF.L.W.U32.HI R120, R94.reuse, 0x1e, R51 ;  /* 0x0000001e5e787819 */ /* 0x040fe40000010e33 */
        /* <DEDUP_REMOVED lines=27> */
[C-C-:B------:R-:W-:Y:S02]  /*46d30*/  SHF.L.W.U32.HI R91, R37.reuse, 0x18, R4.reuse ;  /* 0x00000018255b7819 */ /* 0x140fe40000010e04 */
[----:B------:R-:W-:Y:S02]  /*46d40*/  IADD3.X R120, PT, PT, R10, R120, R97, P0, P1 ;  /* 0x000000780a787210 */ /* 0x000fe400007e2461 */
[C-C-:B------:R-:W-:Y:S02]  /*46d50*/  SHF.L.W.U32.HI R10, R37.reuse, 0x1f, R4.reuse ;  /* 0x0000001f250a7819 */ /* 0x140fe40000010e04 */
[----:B------:R-:W-:-:S02]  /*46d60*/  SHF.R.U64 R97, R37, 0x7, R4 ;  /* 0x0000000725617819 */ /* 0x000fc40000001204 */
        /* <DEDUP_REMOVED lines=33> */
[----:B------:R-:W-:Y:S02]  /*46f80*/  IADD3.X R120, PT, PT, R86, R46, R89, P0, P1 ;  /* 0x0000002e56787210 */ /* 0x000fe400007e2459 */
[----:B------:R-:W-:Y:S02]  /*46f90*/  IADD3 R46, P0, PT, R97, R38, RZ ;  /* 0x00000026612e7210 */ /* 0x000fe40007f1e0ff */
[----:B------:R-:W-:Y:S02]  /*46fa0*/  LOP3.LUT R117, R13, R81, R116, 0xb8, !PT ;  /* 0x000000510d757212 */ /* 0x000fe400078eb874 */
[C-C-:B------:R-:W-:Y:S02]  /*46fb0*/  SHF.L.W.U32.HI R38, R79.reuse, 0x1f, R108.reuse ;  /* 0x0000001f4f267819 */ /* 0x140fe40000010e6c */
[----:B------:R-:W-:-:S02]  /*46fc0*/  SHF.L.W.U32.HI R89, R79, 0x18, R108 ;  /* 0x000000184f597819 */ /* 0x000fc40000010e6c */
[----:B------:R-:W-:Y:S02]  /*46fd0*/  SHF.R.U64 R97, R79, 0x7, R108 ;  /* 0x000000074f617819 */ /* 0x000fe4000000126c */
[----:B------:R-:W-:Y:S02]  /*46fe0*/  IADD3.X R84, PT, PT, R119, R117, R84, P2, P3 ;  /* 0x0000007577547210 */ /* 0x000fe400017e6454 */
[----:B------:R-:W-:Y:S01]  /*46ff0*/  LOP3.LUT R38, R97, R38, R89, 0x96, !PT ;  /* 0x0000002661267212 */ /* 0x000fe200078e9659 */
[----:B------:R-:W-:Y:S01]  /*47000*/  IMAD.X R109, R120, 0x1, R109, P0 ;  /* 0x00000001786d7824 */ /* 0x000fe200000e066d */
[----:B------:R-:W-:Y:S02]  /*47010*/  IADD3 R97, P1, P2, R115, R74, R87 ;  /* 0x0000004a73617210 */ /* 0x000fe40007a3e057 */
        /* <DEDUP_REMOVED lines=8> */
[C-C-:B------:R-:W-:Y:S02]  /*470a0*/  SHF.R.U64 R89, R46.reuse, 0x6, R109.reuse ;  /* 0x000000062e597819 */ /* 0x140fe4000000126d */
[----:B------:R-:W-:Y:S02]  /*470b0*/  SHF.L.W.U32.HI R90, R109, 0xd, R46 ;  /* 0x0000000d6d5a7819 */ /* 0x000fe40000010e2e */
[----:B------:R-:W-:Y:S01]  /*470c0*/  LOP3.LUT R9, R89, R9, R74, 0x96, !PT ;  /* 0x0000000959097212 */ /* 0x000fe200078e964a */
[----:B------:R-:W-:Y:S01]  /*470d0*/  IMAD.X R89, R117, 0x1, R48, P0 ;  /* 0x0000000175597824 */ /* 0x000fe200000e0630 */
[--C-:B------:R-:W-:Y:S02]  /*470e0*/  SHF.L.W.U32.HI R97, R46, 0x3, R109.reuse ;  /* 0x000000032e617819 */ /* 0x100fe40000010e6d */
        /* <DEDUP_REMOVED lines=9> */
[C---:B------:R-:W-:Y:S02]  /*47180*/  SHF.L.W.U32.HI R120, R42.reuse, 0x1e, R17 ;  /* 0x0000001e2a787819 */ /* 0x040fe40000010e11 */
[----:B------:R-:W-:Y:S02]  /*47190*/  LOP3.LUT R74, R117, R74, R97, 0x96, !PT ;  /* 0x0000004a754a7212 */ /* 0x000fe400078e9661 */
[----:B------:R-:W-:Y:S02]  /*471a0*/  SHF.L.W.U32.HI R97, R17, 0x4, R42 ;  /* 0x0000000411617819 */ /* 0x000fe40000010e2a */
[----:B------:R-:W-:Y:S02]  /*471b0*/  SHF.L.W.U32.HI R117, R42, 0x19, R17 ;  /* 0x000000192a757819 */ /* 0x000fe40000010e11 */
[----:B-1----:R-:W-:-:S02]  /*471c0*/  IADD3 R113, P0, P1, R78, UR4, R113 ;  /* 0x000000044e717c10 */ /* 0x002fc4000f91e071 */
[----:B------:R-:W-:Y:S02]  /*471d0*/  LOP3.LUT R119, R117, R97, R120, 0x96, !PT ;  /* 0x0000006175777212 */ /* 0x000fe400078e9678 */
[----:B------:R-:W-:Y:S02]  /*471e0*/  SHF.L.W.U32.HI R97, R42, 0x4, R17 ;  /* 0x000000042a617819 */ /* 0x000fe40000010e11 */
[C-C-:B------:R-:W-:Y:S02]  /*471f0*/  SHF.L.W.U32.HI R120, R17.reuse, 0x1e, R42.reuse ;  /* 0x0000001e11787819 */ /* 0x140fe40000010e2a */
[----:B------:R-:W-:-:S04]  /*47200*/  SHF.L.W.U32.HI R117, R17, 0x19, R42 ;  /* 0x0000001911757819 */ /* 0x000fc80000010e2a */
[----:B------:R-:W-:Y:S02]  /*47210*/  LOP3.LUT R122, R117, R97, R120, 0x96, !PT ;  /* 0x00000061757a7212 */ /* 0x000fe400078e9678 */
[----:B------:R-:W-:Y:S02]  /*47220*/  IADD3 R97, P2, PT, R113, R118, RZ ;  /* 0x0000007671617210 */ /* 0x000fe40007f5e0ff */
[----:B------:R-:W-:Y:S02]  /*47230*/  IADD3.X R118, PT, PT, R73, UR5, R84, P0, P1 ;  /* 0x0000000549767c10 */ /* 0x000fe400087e2454 */
        /* <DEDUP_REMOVED lines=73> */
[----:B------:R-:W-:Y:S02]  /*476d0*/  SHF.L.W.U32.HI R113, R9, 0x3, R90 ;  /* 0x0000000309717819 */ /* 0x000fe40000010e5a */
        /* <DEDUP_REMOVED lines=82> */
[----:B------:R-:W-:Y:S01]  /*47c00*/  SHF.R.U64 R84, R48, 0x7, R101 ;  /* 0x0000000730547819 */ /* 0x000fe20000001265 */
[----:B------:R-:W-:Y:S01]  /*47c10*/  IMAD.X R96, R117, 0x1, R96, P0 ;  /* 0x0000000175607824 */ /* 0x000fe200000e0660 */
[----:B------:R-:W-:Y:S02]  /*47c20*/  IADD3 R111, P1, P2, R37, R80, R11 ;  /* 0x00000050256f7210 */ /* 0x000fe40007a3e00b */
        /* <DEDUP_REMOVED lines=94> */
[----:B------:R-:W-:Y:S01]  /*48210*/  SHF.R.U64 R106, R50, 0x7, R83 ;  /* 0x00000007326a7819 */ /* 0x000fe20000001253 */
[----:B------:R-:W-:Y:S01]  /*48220*/  IMAD.X R80, R117, 0x1, R80, P0 ;  /* 0x0000000175507824 */ /* 0x000fe200000e0650 */
[----:B------:R-:W-:-:S02]  /*48230*/  IADD3 R113, P1, P2, R46, R93, R114 ;  /* 0x0000005d2e717210 */ /* 0x000fc40007a3e072 */
[----:B------:R-:W-:Y:S02]  /*48240*/  LOP3.LUT R40, R106, R40, R95, 0x96, !PT ;  /* 0x000000286a287212 */ /* 0x000fe400078e965f */
[C-C-:B------:R-:W-:Y:S02]  /*48250*/  SHF.L.W.U32.HI R93, R83.reuse, 0x1f, R50.reuse ;  /* 0x0000001f535d7819 */ /* 0x140fe40000010e32 */
[----:B------:R-:W-:Y:S02]  /*48260*/  SHF.L.W.U32.HI R106, R83, 0x18, R50 ;  /* 0x00000018536a7819 */ /* 0x000fe40000010e32 */
[----:B------:R-:W-:Y:S02]  /*48270*/  SHF.R.U32.HI R95, RZ, 0x7, R83 ;  /* 0x00000007ff5f7819 */ /* 0x000fe40000011653 */
[----:B------:R-:W-:Y:S02]  /*48280*/  IADD3.X R117, PT, PT, R109, R112, R43, P1, P2 ;  /* 0x000000706d757210 */ /* 0x000fe40000fe442b */
[----:B------:R-:W-:-:S02]  /*48290*/  LOP3.LUT R93, R95, R93, R106, 0x96, !PT ;  /* 0x0000005d5f5d7212 */ /* 0x000fc400078e966a */
[----:B------:R-:W-:Y:S02]  /*482a0*/  IADD3 R76, P0, PT, R113, R76, RZ ;  /* 0x0000004c714c7210 */ /* 0x000fe40007f1e0ff */
[C-C-:B------:R-:W-:Y:S02]  /*482b0*/  SHF.L.W.U32.HI R43, R73.reuse, 0xd, R80.reuse ;  /* 0x0000000d492b7819 */ /* 0x140fe40000010e50 */
[C-C-:B------:R-:W-:Y:S02]  /*482c0*/  SHF.L.W.U32.HI R106, R80.reuse, 0x3, R73.reuse ;  /* 0x00000003506a7819 */ /* 0x140fe40000010e49 */
[----:B------:R-:W-:Y:S02]  /*482d0*/  SHF.R.U64 R95, R73, 0x6, R80 ;  /* 0x00000006495f7819 */ /* 0x000fe40000001250 */
        /* <DEDUP_REMOVED lines=95> */
[C---:B------:R-:W-:Y:S02]  /*488d0*/  SHF.L.W.U32.HI R71, R112.reuse, 0x3, R43 ;  /* 0x0000000370477819 */ /* 0x040fe40000010e2b */
[--C-:B------:R-:W-:Y:S02]  /*488e0*/  SHF.R.U64 R75, R43, 0x6, R112.reuse ;  /* 0x000000062b4b7819 */ /* 0x100fe40000001270 */
[----:B------:R-:W-:Y:S02]  /*488f0*/  SHF.R.U32.HI R86, RZ, 0x6, R112 ;  /* 0x00000006ff567819 */ /* 0x000fe40000011670 */
[----:B------:R-:W-:Y:S01]  /*48900*/  LOP3.LUT R36, R75, R36, R71, 0x96, !PT ;  /* 0x000000244b247212 */ /* 0x000fe200078e9647 */
[----:B------:R-:W-:Y:S01]  /*48910*/  IMAD.X R75, R117, 0x1, R106, P0 ;  /* 0x00000001754b7824 */ /* 0x000fe200000e066a */
[----:B------:R-:W-:Y:S02]  /*48920*/  SHF.L.W.U32.HI R106, R112, 0xd, R43 ;  /* 0x0000000d706a7819 */ /* 0x000fe40000010e2b */
[----:B------:R-:W-:-:S02]  /*48930*/  SHF.L.W.U32.HI R71, R43, 0x3, R112 ;  /* 0x000000032b477819 */ /* 0x000fc40000010e70 */
        /* <DEDUP_REMOVED lines=289> */
[--C-:B------:R-:W-:Y:S02]  /*49b50*/  SHF.L.W.U32.HI R13, R91, 0x3, R110.reuse ;  /* 0x000000035b0d7819 */ /* 0x100fe40000010e6e */
[----:B------:R-:W-:Y:S02]  /*49b60*/  SHF.R.U32.HI R79, RZ, 0x6, R110 ;  /* 0x00000006ff4f7819 */ /* 0x000fe4000001166e */
[----:B------:R-:W-:Y:S02]  /*49b70*/  SHF.L.W.U32.HI R108, R115, 0x3, R102 ;  /* 0x00000003736c7819 */ /* 0x000fe40000010e66 */
[----:B------:R-:W-:Y:S02]  /*49b80*/  LOP3.LUT R106, R79, R106, R13, 0x96, !PT ;  /* 0x0000006a4f6a7212 */ /* 0x000fe400078e960d */
[C-C-:B------:R-:W-:Y:S02]  /*49b90*/  SHF.L.W.U32.HI R79, R102.reuse, 0xd, R115.reuse ;  /* 0x0000000d664f7819 */ /* 0x140fe40000010e73 */
[----:B------:R-:W-:-:S02]  /*49ba0*/  SHF.R.U64 R13, R102, 0x6, R115 ;  /* 0x00000006660d7819 */ /* 0x000fc40000001273 */
[--C-:B------:R-:W-:Y:S02]  /*49bb0*/  SHF.R.U32.HI R114, RZ, 0x6, R115.reuse ;  /* 0x00000006ff727819 */ /* 0x100fe40000011673 */
[----:B------:R-:W-:Y:S02]  /*49bc0*/  LOP3.LUT R79, R13, R79, R108, 0x96, !PT ;  /* 0x0000004f0d4f7212 */ /* 0x000fe400078e966c */
[----:B------:R-:W-:Y:S02]  /*49bd0*/  SHF.L.W.U32.HI R13, R115, 0xd, R102 ;  /* 0x0000000d730d7819 */ /* 0x000fe40000010e66 */
[----:B------:R-:W-:Y:S02]  /*49be0*/  SHF.L.W.U32.HI R108, R102, 0x3, R115 ;  /* 0x00000003666c7819 */ /* 0x000fe40000010e73 */
[----:B------:R-:W-:Y:S02]  /*49bf0*/  SHF.L.W.U32.HI R117, R94, 0x1e, R37 ;  /* 0x0000001e5e757819 */ /* 0x000fe40000010e25 */
[----:B------:R-:W-:-:S02]  /*49c00*/  LOP3.LUT R13, R114, R13, R108, 0x96, !PT ;  /* 0x0000000d720d7212 */ /* 0x000fc400078e966c */
        /* <DEDUP_REMOVED lines=180> */
[----:B------:R-:W-:Y:S02]  /*4a750*/  SHF.R.U32.HI R89, RZ, 0x6, R51 ;  /* 0x00000006ff597819 */ /* 0x000fe40000011633 */
[----:B------:R-:W-:Y:S02]  /*4a760*/  LOP3.LUT R72, R90, R72, R101, 0x96, !PT ;  /* 0x000000485a487212 */ /* 0x000fe400078e9665 */
        /* <DEDUP_REMOVED lines=199> */
[C-C-:B------:R-:W-:Y:S02]  /*4b3e0*/  SHF.R.U64 R95, R78.reuse, 0x6, R97.reuse ;  /* 0x000000064e5f7819 */ /* 0x140fe40000001261 */
[--C-:B------:R-:W-:Y:S02]  /*4b3f0*/  SHF.R.U32.HI R111, RZ, 0x6, R97.reuse ;  /* 0x00000006ff6f7819 */ /* 0x100fe40000011661 */
[----:B------:R-:W-:Y:S02]  /*4b400*/  LOP3.LUT R83, R95, R83, R118, 0x96, !PT ;  /* 0x000000535f537212 */ /* 0x000fe400078e9676 */
[----:B------:R-:W-:Y:S02]  /*4b410*/  SHF.L.W.U32.HI R95, R97, 0xd, R78 ;  /* 0x0000000d615f7819 */ /* 0x000fe40000010e4e */
[----:B------:R-:W-:-:S02]  /*4b420*/  SHF.L.W.U32.HI R118, R78, 0x3, R97 ;  /* 0x000000034e767819 */ /* 0x000fc40000010e61 */
        /* <DEDUP_REMOVED lines=188> */
[C-C-:B------:R-:W-:Y:S02]  /*4bff0*/  SHF.L.W.U32.HI R71, R75.reuse, 0xd, R86.reuse ;  /* 0x0000000d4b477819 */ /* 0x140fe40000010e56 */
[--C-:B------:R-:W-:Y:S02]  /*4c000*/  SHF.L.W.U32.HI R74, R86, 0x3, R75.reuse ;  /* 0x00000003564a7819 */ /* 0x100fe40000010e4b */
[----:B------:R-:W-:Y:S02]  /*4c010*/  SHF.L.W.U32.HI R117, R75, 0x3, R86 ;  /* 0x000000034b757819 */ /* 0x000fe40000010e56 */
[----:B------:R-:W-:Y:S02]  /*4c020*/  LOP3.LUT R71, R108, R71, R74, 0x96, !PT ;  /* 0x000000476c477212 */ /* 0x000fe400078e964a */
[----:B------:R-:W-:-:S02]  /*4c030*/  SHF.L.W.U32.HI R74, R86, 0xd, R75 ;  /* 0x0000000d564a7819 */ /* 0x000fc40000010e4b */
        /* <DEDUP_REMOVED lines=90> */
[C-C-:B------:R-:W-:Y:S02]  /*4c5e0*/  SHF.R.U64 R111, R71.reuse, 0x6, R74.reuse ;  /* 0x00000006476f7819 */ /* 0x140fe4000000124a */
[----:B------:R-:W-:Y:S02]  /*4c5f0*/  LOP3.LUT R92, R82, R92, R41, 0x96, !PT ;  /* 0x0000005c525c7212 */ /* 0x000fe400078e9629 */
[----:B------:R-:W-:Y:S02]  /*4c600*/  SHF.L.W.U32.HI R82, R71, 0xd, R74 ;  /* 0x0000000d47527819 */ /* 0x000fe40000010e4a */
        /* <DEDUP_REMOVED lines=8> */
[----:B------:R-:W-:Y:S02]  /*4c690*/  SHF.L.W.U32.HI R118, R42, 0x1e, R87 ;  /* 0x0000001e2a767819 */ /* 0x000fe40000010e57 */
[----:B-1----:R-:W-:Y:S02]  /*4c6a0*/  IADD3 R113, P0, P1, R8, UR4, R113 ;  /* 0x0000000408717c10 */ /* 0x002fe4000f91e071 */
[----:B------:R-:W-:Y:S02]  /*4c6b0*/  LOP3.LUT R121, R119, R111, R118, 0x96, !PT ;  /* 0x0000006f77797212 */ /* 0x000fe400078e9676 */
[----:B------:R-:W-:Y:S02]  /*4c6c0*/  SHF.L.W.U32.HI R111, R42, 0x4, R87 ;  /* 0x000000042a6f7819 */ /* 0x000fe40000010e57 */
[----:B------:R-:W-:-:S02]  /*4c6d0*/  SHF.L.W.U32.HI R118, R87, 0x1e, R42 ;  /* 0x0000001e57767819 */ /* 0x000fc40000010e2a */
        /* <DEDUP_REMOVED lines=92> */
[----:B------:R-:W-:Y:S02]  /*4cca0*/  SHF.L.W.U32.HI R115, R94, 0x1e, R91 ;  /* 0x0000001e5e737819 */ /* 0x000fe40000010e5b */
[----:B-1----:R-:W-:Y:S02]  /*4ccb0*/  IADD3 R117, P0, P1, R84, UR4, R117 ;  /* 0x0000000454757c10 */ /* 0x002fe4000f91e075 */
[----:B------:R-:W-:Y:S02]  /*4ccc0*/  LOP3.LUT R121, R119, R114, R115, 0x96, !PT ;  /* 0x0000007277797212 */ /* 0x000fe400078e9673 */
[----:B------:R-:W-:-:S02]  /*4ccd0*/  SHF.L.W.U32.HI R114, R94, 0x4, R91 ;  /* 0x000000045e727819 */ /* 0x000fc40000010e5b */
[C-C-:B------:R-:W-:Y:S02]  /*4cce0*/  SHF.L.W.U32.HI R115, R91.reuse, 0x1e, R94.reuse ;  /* 0x0000001e5b737819 */ /* 0x140fe40000010e5e */
[----:B------:R-:W-:Y:S02]  /*4ccf0*/  SHF.L.W.U32.HI R119, R91, 0x19, R94 ;  /* 0x000000195b777819 */ /* 0x000fe40000010e5e */
        /* <DEDUP_REMOVED lines=73> */
[C---:B------:R-:W-:Y:S02]  /*4d190*/  SHF.L.W.U32.HI R46, R113.reuse, 0x3, R38 ;  /* 0x00000003712e7819 */ /* 0x040fe40000010e26 */
        /* <DEDUP_REMOVED lines=39> */
[----:B------:R-:W-:-:S02]  /*4d410*/  SHF.L.W.U32.HI R118, R111, 0x17, R106 ;  /* 0x000000176f767819 */ /* 0x000fc40000010e6a */
[----:B------:R-:W-:Y:S02]  /*4d420*/  LOP3.LUT R120, R108, R106, R87, 0xb8, !PT ;  /* 0x0000006a6c787212 */ /* 0x000fe400078eb857 */
[----:B------:R-:W-:Y:S02]  /*4d430*/  LOP3.LUT R44, R118, R44, R119, 0x96, !PT ;  /* 0x0000002c762c7212 */ /* 0x000fe400078e9677 */
[----:B------:R-:W-:Y:S02]  /*4d440*/  SHF.R.U64 R118, R38, 0x7, R113 ;  /* 0x0000000726767819 */ /* 0x000fe40000001271 */
        /* <DEDUP_REMOVED lines=9> */
[C---:B------:R-:W-:Y:S02]  /*4d4e0*/  SHF.L.W.U32.HI R118, R116.reuse, 0x4, R7 ;  /* 0x0000000474767819 */ /* 0x040fe40000010e07 */
[----:B------:R-:W-:Y:S02]  /*4d4f0*/  SHF.L.W.U32.HI R119, R7, 0x1e, R116 ;  /* 0x0000001e07777819 */ /* 0x000fe40000010e74 */
[----:B------:R-:W-:Y:S02]  /*4d500*/  IADD3 R84, P0, P1, R75, R93, R84 ;  /* 0x0000005d4b547210 */ /* 0x000fe4000791e054 */
[----:B------:R-:W-:Y:S02]  /*4d510*/  LOP3.LUT R118, R121, R118, R119, 0x96, !PT ;  /* 0x0000007679767212 */ /* 0x000fe400078e9677 */
[----:B------:R-:W-:Y:S02]  /*4d520*/  SHF.L.W.U32.HI R119, R7, 0x4, R116 ;  /* 0x0000000407777819 */ /* 0x000fe40000010e74 */
[----:B------:R-:W-:-:S02]  /*4d530*/  SHF.L.W.U32.HI R122, R116, 0x1e, R7 ;  /* 0x0000001e747a7819 */ /* 0x000fc40000010e07 */
        /* <DEDUP_REMOVED lines=25> */
[--C-:B------:R-:W-:Y:S02]  /*4d6d0*/  SHF.R.U64 R117, R102, 0x7, R105.reuse ;  /* 0x0000000766757819 */ /* 0x100fe40000001269 */
[----:B------:R-:W-:Y:S02]  /*4d6e0*/  SHF.R.U32.HI R121, RZ, 0x7, R105 ;  /* 0x00000007ff797819 */ /* 0x000fe40000011669 */
[----:B------:R-:W-:Y:S02]  /*4d6f0*/  LOP3.LUT R115, R117, R115, R108, 0x96, !PT ;  /* 0x0000007375737212 */ /* 0x000fe400078e966c */
[C-C-:B------:R-:W-:Y:S02]  /*4d700*/  SHF.L.W.U32.HI R108, R105.reuse, 0x1f, R102.reuse ;  /* 0x0000001f696c7819 */ /* 0x140fe40000010e66 */
[----:B------:R-:W-:-:S02]  /*4d710*/  SHF.L.W.U32.HI R117, R105, 0x18, R102 ;  /* 0x0000001869757819 */ /* 0x000fc40000010e66 */
[----:B------:R-:W-:Y:S02]  /*4d720*/  IADD3.X R51, PT, PT, R86, R50, R51, P0, P1 ;  /* 0x0000003256337210 */ /* 0x000fe400007e2433 */
[----:B------:R-:W-:Y:S02]  /*4d730*/  LOP3.LUT R108, R121, R108, R117, 0x96, !PT ;  /* 0x0000006c796c7212 */ /* 0x000fe400078e9675 */
[----:B------:R-:W-:Y:S02]  /*4d740*/  SHF.L.W.U32.HI R50, R93, 0x4, R94 ;  /* 0x000000045d327819 */ /* 0x000fe40000010e5e */
[C-C-:B------:R-:W-:Y:S02]  /*4d750*/  SHF.L.W.U32.HI R117, R94.reuse, 0x1e, R93.reuse ;  /* 0x0000001e5e757819 */ /* 0x140fe40000010e5d */
[----:B------:R-:W-:Y:S02]  /*4d760*/  SHF.L.W.U32.HI R121, R94, 0x19, R93 ;  /* 0x000000195e797819 */ /* 0x000fe40000010e5d */
[----:B------:R-:W-:-:S02]  /*4d770*/  IADD3 R13, P0, P1, R5, R16, R13 ;  /* 0x00000010050d7210 */ /* 0x000fc4000791e00d */
        /* <DEDUP_REMOVED lines=82> */
[----:B------:R-:W-:Y:S02]  /*4dca0*/  SHF.L.W.U32.HI R91, R106, 0x4, R7 ;  /* 0x000000046a5b7819 */ /* 0x000fe40000010e07 */
[C-C-:B------:R-:W-:Y:S02]  /*4dcb0*/  SHF.L.W.U32.HI R116, R7.reuse, 0x1e, R106.reuse ;  /* 0x0000001e07747819 */ /* 0x140fe40000010e6a */
[----:B------:R-:W-:Y:S02]  /*4dcc0*/  SHF.L.W.U32.HI R120, R7, 0x19, R106 ;  /* 0x0000001907787819 */ /* 0x000fe40000010e6a */
[----:B------:R-:W-:Y:S02]  /*4dcd0*/  IADD3 R118, P2, P3, R83, UR6, R118 ;  /* 0x0000000653767c10 */ /* 0x000fe4000fb5e076 */
[----:B------:R-:W-:-:S02]  /*4dce0*/  LOP3.LUT R122, R120, R91, R116, 0x96, !PT ;  /* 0x0000005b787a7212 */ /* 0x000fc400078e9674 */
[----:B------:R-:W-:Y:S02]  /*4dcf0*/  SHF.L.W.U32.HI R120, R7, 0x4, R106 ;  /* 0x0000000407787819 */ /* 0x000fe40000010e6a */
[C-C-:B------:R-:W-:Y:S02]  /*4dd00*/  SHF.L.W.U32.HI R91, R106.reuse, 0x1e, R7.reuse ;  /* 0x0000001e6a5b7819 */ /* 0x140fe40000010e07 */
[----:B------:R-:W-:Y:S02]  /*4dd10*/  SHF.L.W.U32.HI R116, R106, 0x19, R7 ;  /* 0x000000196a747819 */ /* 0x000fe40000010e07 */
[----:B------:R-:W-:Y:S01]  /*4dd20*/  IADD3.X R121, PT, PT, R112, UR7, R119, P2, P3 ;  /* 0x0000000770797c10 */ /* 0x000fe200097e6477 */
[----:B------:R-:W1:Y:S01]  /*4dd30*/  LDCU.128 UR4, c[0x3][0x51c0] ;  /* 0x00ca3800ff0477ac */ /* 0x000e620008000c00 */
[----:B------:R-:W-:Y:S02]  /*4dd40*/  LOP3.LUT R120, R116, R120, R91, 0x96, !PT ;  /* 0x0000007874787212 */ /* 0x000fe400078e965b */
[----:B------:R-:W-:-:S02]  /*4dd50*/  IADD3 R116, P4, PT, R118, R93, RZ ;  /* 0x0000005d76747210 */ /* 0x000fc40007f9e0ff */
        /* <DEDUP_REMOVED lines=101> */
[----:B------:R-:W-:Y:S02]  /*4e3b0*/  SHF.L.W.U32.HI R119, R114, 0x4, R7 ;  /* 0x0000000472777819 */ /* 0x000fe40000010e07 */
[----:B------:R-:W-:Y:S02]  /*4e3c0*/  IADD3.X R93, PT, PT, R120, R116, R93, P2, P3 ;  /* 0x00000074785d7210 */ /* 0x000fe400017e645d */
[C-C-:B------:R-:W-:Y:S02]  /*4e3d0*/  SHF.L.W.U32.HI R116, R7.reuse, 0x1e, R114.reuse ;  /* 0x0000001e07747819 */ /* 0x140fe40000010e72 */
[----:B------:R-:W-:-:S02]  /*4e3e0*/  SHF.L.W.U32.HI R120, R7, 0x19, R114 ;  /* 0x0000001907787819 */ /* 0x000fc40000010e72 */
[--C-:B------:R-:W-:Y:S02]  /*4e3f0*/  SHF.L.W.U32.HI R121, R114, 0x1e, R7.reuse ;  /* 0x0000001e72797819 */ /* 0x100fe40000010e07 */
[----:B------:R-:W-:Y:S02]  /*4e400*/  LOP3.LUT R119, R120, R119, R116, 0x96, !PT ;  /* 0x0000007778777212 */ /* 0x000fe400078e9674 */
[----:B------:R-:W-:Y:S02]  /*4e410*/  SHF.L.W.U32.HI R116, R7, 0x4, R114 ;  /* 0x0000000407747819 */ /* 0x000fe40000010e72 */
[----:B------:R-:W-:Y:S02]  /*4e420*/  SHF.L.W.U32.HI R120, R114, 0x19, R7 ;  /* 0x0000001972787819 */ /* 0x000fe40000010e07 */
[----:B------:R-:W-:Y:S02]  /*4e430*/  IADD3 R118, P2, P3, R71, UR6, R118 ;  /* 0x0000000647767c10 */ /* 0x000fe4000fb5e076 */
[----:B------:R-:W-:-:S02]  /*4e440*/  LOP3.LUT R116, R120, R116, R121, 0x96, !PT ;  /* 0x0000007478747212 */ /* 0x000fc400078e9679 */
[----:B------:R-:W-:Y:S01]  /*4e450*/  IADD3.X R93, PT, PT, R74, UR7, R93, P2, P3 ;  /* 0x000000074a5d7c10 */ /* 0x000fe200097e645d */
[----:B------:R-:W1:Y:S01]  /*4e460*/  LDCU.128 UR4, c[0x3][0x51e0] ;  /* 0x00ca3c00ff0477ac */ /* 0x000e620008000c00 */
[----:B------:R-:W-:-:S05]  /*4e470*/  IADD3 R120, P2, PT, R118, R91, RZ ;  /* 0x0000005b76787210 */ /* 0x000fca0007f5e0ff */
[----:B------:R-:W-:Y:S01]  /*4e480*/  IMAD.X R91, R93, 0x1, R94, P2 ;  /* 0x000000015d5b7824 */ /* 0x000fe200010e065e */
[----:B------:R-:W-:-:S04]  /*4e490*/  IADD3 R45, P3, P2, R71, R45, R72 ;  /* 0x0000002d472d7210 */ /* 0x000fc80007a7e048 */
[C-C-:B------:R-:W-:Y:S02]  /*4e4a0*/  SHF.L.W.U32.HI R72, R120.reuse, 0x12, R91.reuse ;  /* 0x0000001278487819 */ /* 0x140fe40000010e5b */
[----:B------:R-:W-:Y:S02]  /*4e4b0*/  SHF.L.W.U32.HI R121, R120, 0xe, R91 ;  /* 0x0000000e78797819 */ /* 0x000fe40000010e5b */
[C---:B------:R-:W-:Y:S02]  /*4e4c0*/  SHF.L.W.U32.HI R94, R91.reuse, 0x17, R120 ;  /* 0x000000175b5e7819 */ /* 0x040fe40000010e78 */
[----:B------:R-:W-:Y:S02]  /*4e4d0*/  IADD3.X R98, PT, PT, R104, R37, R98, P0, P1 ;  /* 0x0000002568627210 */ /* 0x000fe400007e2462 */
[----:B------:R-:W-:Y:S02]  /*4e4e0*/  LOP3.LUT R121, R94, R72, R121, 0x96, !PT ;  /* 0x000000485e797212 */ /* 0x000fe400078e9679 */
[----:B------:R-:W-:-:S02]  /*4e4f0*/  SHF.L.W.U32.HI R37, R91, 0x12, R120 ;  /* 0x000000125b257819 */ /* 0x000fc40000010e78 */
[----:B------:R-:W-:Y:S02]  /*4e500*/  SHF.L.W.U32.HI R72, R91, 0xe, R120 ;  /* 0x0000000e5b487819 */ /* 0x000fe40000010e78 */
[----:B------:R-:W-:-:S04]  /*4e510*/  SHF.L.W.U32.HI R94, R120, 0x17, R91 ;  /* 0x00000017785e7819 */ /* 0x000fc80000010e5b */
[----:B------:R-:W-:Y:S02]  /*4e520*/  LOP3.LUT R37, R94, R37, R72, 0x96, !PT ;  /* 0x000000255e257212 */ /* 0x000fe400078e9648 */
[----:B------:R-:W-:-:S04]  /*4e530*/  LOP3.LUT R72, R8, R120, R111, 0xb8, !PT ;  /* 0x0000007808487212 */ /* 0x000fc800078eb86f */
[----:B------:R-:W-:Y:S02]  /*4e540*/  IADD3 R72, P0, P1, R121, R72, R117 ;  /* 0x0000004879487210 */ /* 0x000fe4000791e075 */
[----:B------:R-:W-:-:S04]  /*4e550*/  LOP3.LUT R117, R87, R91, R106, 0xb8, !PT ;  /* 0x0000005b57757212 */ /* 0x000fc800078eb86a */
[----:B------:R-:W-:Y:S02]  /*4e560*/  IADD3.X R117, PT, PT, R37, R117, R16, P0, P1 ;  /* 0x0000007525757210 */ /* 0x000fe400007e2410 */
[----:B-1----:R-:W-:Y:S02]  /*4e570*/  IADD3 R37, P0, P1, R39, UR4, R72 ;  /* 0x0000000427257c10 */ /* 0x002fe4000f91e048 */
[----:B------:R-:W-:Y:S02]  /*4e580*/  IADD3.X R76, PT, PT, R74, R76, R101, P3, P2 ;  /* 0x0000004c4a4c7210 */ /* 0x000fe40001fe4465 */
[----:B------:R-:W-:Y:S02]  /*4e590*/  IADD3.X R16, PT, PT, R92, UR5, R117, P0, P1 ;  /* 0x000000055c107c10 */ /* 0x000fe400087e2475 */
[----:B------:R-:W-:-:S05]  /*4e5a0*/  IADD3 R101, P0, PT, R37, R50, RZ ;  /* 0x0000003225657210 */ /* 0x000fca0007f1e0ff */
[----:B------:R-:W-:Y:S01]  /*4e5b0*/  IMAD.X R72, R16, 0x1, R77, P0 ;  /* 0x0000000110487824 */ /* 0x000fe200000e064d */
[----:B------:R-:W-:-:S04]  /*4e5c0*/  IADD3 R99, P1, P0, R39, R99, R90 ;  /* 0x0000006327637210 */ /* 0x000fc8000783e05a */
[C-C-:B------:R-:W-:Y:S02]  /*4e5d0*/  SHF.L.W.U32.HI R94, R101.reuse, 0x12, R72.reuse ;  /* 0x00000012655e7819 */ /* 0x140fe40000010e48 */
[----:B------:R-:W-:Y:S02]  /*4e5e0*/  SHF.L.W.U32.HI R117, R101, 0xe, R72 ;  /* 0x0000000e65757819 */ /* 0x000fe40000010e48 */
[C-C-:B------:R-:W-:Y:S02]  /*4e5f0*/  SHF.L.W.U32.HI R121, R72.reuse, 0x17, R101.reuse ;  /* 0x0000001748797819 */ /* 0x140fe40000010e65 */
[C---:B------:R-:W-:Y:S02]  /*4e600*/  SHF.L.W.U32.HI R90, R72.reuse, 0x12, R101 ;  /* 0x00000012485a7819 */ /* 0x040fe40000010e65 */
        /* <DEDUP_REMOVED lines=8> */
[C---:B------:R-:W-:Y:S02]  /*4e690*/  IADD3 R8, P4, P5, R82.reuse, UR6, R117 ;  /* 0x0000000652087c10 */ /* 0x040fe4000fd9e075 */
[----:B------:R-:W-:Y:S02]  /*4e6a0*/  IADD3 R90, P3, P2, R82, R80, R17 ;  /* 0x00000050525a7210 */ /* 0x000fe40007a7e011 */
[----:B------:R-:W-:Y:S01]  /*4e6b0*/  IADD3.X R87, PT, PT, R41, UR7, R94, P4, P5 ;  /* 0x0000000729577c10 */ /* 0x000fe2000a7ea45e */
[----:B------:R-:W1:Y:S01]  /*4e6c0*/  LDCU.128 UR4, c[0x3][0x51f0] ;  /* 0x00ca3e00ff0477ac */ /* 0x000e620008000c00 */
[----:B------:R-:W-:-:S05]  /*4e6d0*/  IADD3 R80, P4, PT, R8, R11, RZ ;  /* 0x0000000b08507210 */ /* 0x000fca0007f9e0ff */
[----:B------:R-:W-:Y:S01]  /*4e6e0*/  IMAD.X R17, R87, 0x1, R42, P4 ;  /* 0x0000000157117824 */ /* 0x000fe200020e062a */
[----:B------:R-:W-:-:S04]  /*4e6f0*/  IADD3.X R40, PT, PT, R92, R40, R89, P1, P0 ;  /* 0x000000285c287210 */ /* 0x000fc80000fe0459 */
[C-C-:B------:R-:W-:Y:S02]  /*4e700*/  SHF.L.W.U32.HI R94, R80.reuse, 0x12, R17.reuse ;  /* 0x00000012505e7819 */ /* 0x140fe40000010e11 */
[----:B------:R-:W-:Y:S02]  /*4e710*/  SHF.L.W.U32.HI R117, R80, 0xe, R17 ;  /* 0x0000000e50757819 */ /* 0x000fe40000010e11 */
[C-C-:B------:R-:W-:Y:S02]  /*4e720*/  SHF.L.W.U32.HI R121, R17.reuse, 0x17, R80.reuse ;  /* 0x0000001711797819 */ /* 0x140fe40000010e50 */
[--C-:B------:R-:W-:Y:S02]  /*4e730*/  SHF.L.W.U32.HI R89, R17, 0x12, R80.reuse ;  /* 0x0000001211597819 */ /* 0x100fe40000010e50 */
[----:B------:R-:W-:Y:S02]  /*4e740*/  LOP3.LUT R121, R121, R94, R117, 0x96, !PT ;  /* 0x0000005e79797212 */ /* 0x000fe400078e9675 */
[----:B------:R-:W-:-:S02]  /*4e750*/  SHF.L.W.U32.HI R94, R17, 0xe, R80 ;  /* 0x0000000e115e7819 */ /* 0x000fc40000010e50 */
[----:B------:R-:W-:-:S04]  /*4e760*/  SHF.L.W.U32.HI R117, R80, 0x17, R17 ;  /* 0x0000001750757819 */ /* 0x000fc80000010e11 */
[----:B------:R-:W-:Y:S02]  /*4e770*/  LOP3.LUT R117, R117, R89, R94, 0x96, !PT ;  /* 0x0000005975757212 */ /* 0x000fe400078e965e */
[----:B------:R-:W-:-:S04]  /*4e780*/  LOP3.LUT R94, R120, R80, R101, 0xb8, !PT ;  /* 0x00000050785e7212 */ /* 0x000fc800078eb865 */
[----:B------:R-:W-:Y:S02]  /*4e790*/  IADD3 R89, P0, P1, R121, R94, R111 ;  /* 0x0000005e79597210 */ /* 0x000fe4000791e06f */
[----:B------:R-:W-:-:S04]  /*4e7a0*/  LOP3.LUT R111, R91, R17, R72, 0xb8, !PT ;  /* 0x000000115b6f7212 */ /* 0x000fc800078eb848 */
[----:B------:R-:W-:Y:S02]  /*4e7b0*/  IADD3.X R94, PT, PT, R117, R111, R106, P0, P1 ;  /* 0x0000006f755e7210 */ /* 0x000fe400007e246a */
[----:B-1----:R-:W-:-:S04]  /*4e7c0*/  IADD3 R89, P0, P1, R38, UR4, R89 ;  /* 0x0000000426597c10 */ /* 0x002fc8000f91e059 */
[----:B------:R-:W-:Y:S02]  /*4e7d0*/  IADD3.X R94, PT, PT, R113, UR5, R94, P0, P1 ;  /* 0x00000005715e7c10 */ /* 0x000fe400087e245e */
[----:B------:R-:W-:Y:S02]  /*4e7e0*/  IADD3 R111, P0, PT, R89, R114, RZ ;  /* 0x00000072596f7210 */ /* 0x000fe40007f1e0ff */
[----:B------:R-:W-:-:S03]  /*4e7f0*/  IADD3.X R19, PT, PT, R41, R19, R96, P3, P2 ;  /* 0x0000001329137210 */ /* 0x000fc60001fe4460 */
[----:B------:R-:W-:-:S05]  /*4e800*/  IMAD.X R96, R94, 0x1, R7, P0 ;  /* 0x000000015e607824 */ /* 0x000fca00000e0607 */
[C-C-:B------:R-:W-:Y:S02]  /*4e810*/  SHF.L.W.U32.HI R106, R111.reuse, 0x12, R96.reuse ;  /* 0x000000126f6a7819 */ /* 0x140fe40000010e60 */
[----:B------:R-:W-:Y:S02]  /*4e820*/  SHF.L.W.U32.HI R117, R111, 0xe, R96 ;  /* 0x0000000e6f757819 */ /* 0x000fe40000010e60 */
[----:B------:R-:W-:-:S04]  /*4e830*/  SHF.L.W.U32.HI R121, R96, 0x17, R111 ;  /* 0x0000001760797819 */ /* 0x000fc80000010e6f */
[----:B------:R-:W-:Y:S02]  /*4e840*/  LOP3.LUT R106, R121, R106, R117, 0x96, !PT ;  /* 0x0000006a796a7212 */ /* 0x000fe400078e9675 */
[----:B------:R-:W-:Y:S02]  /*4e850*/  LOP3.LUT R117, R101, R111, R80, 0xb8, !PT ;  /* 0x0000006f65757212 */ /* 0x000fe400078eb850 */
[----:B------:R-:W-:Y:S02]  /*4e860*/  IADD3 R9, P0, P1, R38, R9, R78 ;  /* 0x0000000926097210 */ /* 0x000fe4000791e04e */
[----:B------:R-:W-:Y:S02]  /*4e870*/  IADD3 R117, P3, P2, R106, R117, R120 ;  /* 0x000000756a757210 */ /* 0x000fe40007a7e078 */
[----:B------:R-:W-:Y:S02]  /*4e880*/  IADD3 R10, P4, P5, R102, R10, R103 ;  /* 0x0000000a660a7210 */ /* 0x000fe40007d9e067 */
[----:B------:R-:W-:-:S02]  /*4e890*/  SHF.L.W.U32.HI R78, R96, 0x12, R111 ;  /* 0x00000012604e7819 */ /* 0x000fc40000010e6f */
[----:B------:R-:W-:Y:S02]  /*4e8a0*/  SHF.L.W.U32.HI R103, R96, 0xe, R111 ;  /* 0x0000000e60677819 */ /* 0x000fe40000010e6f */
[----:B------:R-:W-:Y:S02]  /*4e8b0*/  SHF.L.W.U32.HI R106, R111, 0x17, R96 ;  /* 0x000000176f6a7819 */ /* 0x000fe40000010e60 */
[----:B------:R-:W-:Y:S02]  /*4e8c0*/  IADD3.X R6, PT, PT, R113, R6, R97, P0, P1 ;  /* 0x0000000671067210 */ /* 0x000fe400007e2461 */
[----:B------:R-:W-:Y:S02]  /*4e8d0*/  IADD3 R15, P0, PT, R84, R15, RZ ;  /* 0x0000000f540f7210 */ /* 0x000fe40007f1e0ff */
[----:B------:R-:W-:Y:S02]  /*4e8e0*/  IADD3 R13, P1, PT, R13, R46, RZ ;  /* 0x0000002e0d0d7210 */ /* 0x000fe40007f3e0ff */
[----:B------:R-:W-:-:S02]  /*4e8f0*/  LOP3.LUT R78, R106, R78, R103, 0x96, !PT ;  /* 0x0000004e6a4e7212 */ /* 0x000fc400078e9667 */
[----:B------:R-:W-:Y:S02]  /*4e900*/  LOP3.LUT R50, R11, R50, R114, 0xe8, !PT ;  /* 0x000000320b327212 */ /* 0x000fe400078ee872 */
[----:B------:R-:W-:Y:S01]  /*4e910*/  LOP3.LUT R46, R72, R96, R17, 0xb8, !PT ;  /* 0x00000060482e7212 */ /* 0x000fe200078eb811 */
[----:B------:R-:W-:Y:S01]  /*4e920*/  IMAD.X R88, R51, 0x1, R88, P0 ;  /* 0x0000000133587824 */ /* 0x000fe200000e0658 */
[----:B------:R-:W-:Y:S01]  /*4e930*/  IADD3.X R47, PT, PT, R105, R47, R100, P4, P5 ;  /* 0x0000002f692f7210 */ /* 0x000fe200027ea464 */
[----:B------:R-:W-:Y:S01]  /*4e940*/  IMAD.X R98, R98, 0x1, R109, P1 ;  /* 0x0000000162627824 */ /* 0x000fe200008e066d */
[----:B------:R-:W-:Y:S02]  /*4e950*/  IADD3 R119, P0, P1, R118, R119, R50 ;  /* 0x0000007776777210 */ /* 0x000fe4000791e032 */
[----:B------:R-:W-:Y:S02]  /*4e960*/  LOP3.LUT R77, R42, R77, R7, 0xe8, !PT ;  /* 0x0000004d2a4d7212 */ /* 0x000fe400078ee807 */
[----:B------:R-:W-:-:S02]  /*4e970*/  IADD3.X R78, PT, PT, R78, R46, R91, P3, P2 ;  /* 0x0000002e4e4e7210 */ /* 0x000fc40001fe445b */
[----:B------:R-:W-:Y:S02]  /*4e980*/  IADD3 R46, P5, P2, R102, UR6, R117 ;  /* 0x00000006662e7c10 */ /* 0x000fe4000fabe075 */
[----:B------:R-:W-:Y:S02]  /*4e990*/  IADD3.X R116, PT, PT, R93, R116, R77, P0, P1 ;  /* 0x000000745d747210 */ /* 0x000fe400007e244d */
[----:B------:R-:W-:Y:S02]  /*4e9a0*/  IADD3 R85, P0, P1, R13, R85, R14 ;  /* 0x000000550d557210 */ /* 0x000fe4000791e00e */
[----:B------:R-:W-:Y:S01]  /*4e9b0*/  IADD3.X R51, PT, PT, R105, UR7, R78, P5, P2 ;  /* 0x0000000769337c10 */ /* 0x000fe2000afe444e */
[----:B------:R-:W1:Y:S01]  /*4e9c0*/  LDCU.128 UR4, c[0x3][0x5200] ;  /* 0x00ca4000ff0477ac */ /* 0x000e620008000c00 */
[----:B------:R-:W-:Y:S02]  /*4e9d0*/  SHF.L.W.U32.HI R78, R15, 0xd, R88 ;  /* 0x0000000d0f4e7819 */ /* 0x000fe40000010e58 */
[----:B------:R-:W-:-:S02]  /*4e9e0*/  SHF.L.W.U32.HI R77, R88, 0x3, R15 ;  /* 0x00000003584d7819 */ /* 0x000fc40000010e0f */
[C---:B------:R-:W-:Y:S02]  /*4e9f0*/  SHF.R.U64 R91, R15.reuse, 0x6, R88 ;  /* 0x000000060f5b7819 */ /* 0x040fe40000001258 */
[----:B------:R-:W-:Y:S02]  /*4ea00*/  IADD3 R14, P2, PT, R46, R119, RZ ;  /* 0x000000772e0e7210 */ /* 0x000fe40007f5e0ff */
[----:B------:R-:W-:Y:S02]  /*4ea10*/  IADD3 R12, P4, P3, R15, R12, R83 ;  /* 0x0000000c0f0c7210 */ /* 0x000fe40007b9e053 */
        /* <DEDUP_REMOVED lines=18> */
[----:B------:R-:W-:Y:S02]  /*4eb40*/  LOP3.LUT R106, R80, R14, R111, 0xb8, !PT ;  /* 0x0000000e506a7212 */ /* 0x000fe400078eb86f */
[----:B------:R-:W-:Y:S02]  /*4eb50*/  IADD3.X R4, PT, PT, R98, R4, R95, P0, P1 ;  /* 0x0000000462047210 */ /* 0x000fe400007e245f */
[----:B------:R-:W-:Y:S02]  /*4eb60*/  IADD3.X R49, PT, PT, R88, R49, R112, P4, P3 ;  /* 0x0000003158317210 */ /* 0x000fe400027e6470 */
[----:B------:R-:W-:-:S02]  /*4eb70*/  IADD3 R50, P0, P1, R37, R97, R50 ;  /* 0x0000006125327210 */ /* 0x000fc4000791e032 */
[----:B------:R-:W-:Y:S02]  /*4eb80*/  LOP3.LUT R42, R7, R42, R116, 0xe8, !PT ;  /* 0x0000002a072a7212 */ /* 0x000fe400078ee874 */
[----:B------:R-:W-:Y:S02]  /*4eb90*/  LOP3.LUT R91, R91, R11, R84, 0x96, !PT ;  /* 0x0000000b5b5b7212 */ /* 0x000fe400078e9654 */
[----:B------:R-:W-:Y:S02]  /*4eba0*/  IADD3 R106, P2, P3, R93, R106, R101 ;  /* 0x0000006a5d6a7210 */ /* 0x000fe40007b5e065 */
[----:B------:R-:W-:Y:S02]  /*4ebb0*/  LOP3.LUT R37, R17, R77, R96, 0xb8, !PT ;  /* 0x0000004d11257212 */ /* 0x000fe400078eb860 */
[----:B------:R-:W-:Y:S02]  /*4ebc0*/  IADD3.X R83, PT, PT, R16, R83, R42, P0, P1 ;  /* 0x0000005310537210 */ /* 0x000fe400007e242a */
[----:B------:R-:W-:-:S02]  /*4ebd0*/  SHF.L.W.U32.HI R11, R13, 0xd, R98 ;  /* 0x0000000d0d0b7819 */ /* 0x000fc40000010e62 */
[----:B------:R-:W-:Y:S02]  /*4ebe0*/  SHF.L.W.U32.HI R100, R98, 0x3, R13 ;  /* 0x0000000362647819 */ /* 0x000fe40000010e0d */
[----:B------:R-:W-:Y:S02]  /*4ebf0*/  SHF.R.U64 R95, R13, 0x6, R98 ;  /* 0x000000060d5f7819 */ /* 0x000fe40000001262 */
[----:B------:R-:W-:Y:S02]  /*4ec00*/  IADD3.X R37, PT, PT, R91, R37, R72, P2, P3 ;  /* 0x000000255b257210 */ /* 0x000fe400017e6448 */
[----:B-1----:R-:W-:Y:S02]  /*4ec10*/  IADD3 R16, P0, P1, R15, UR4, R106 ;  /* 0x000000040f107c10 */ /* 0x002fe4000f91e06a */
[----:B------:R-:W-:Y:S02]  /*4ec20*/  LOP3.LUT R100, R95, R11, R100, 0x96, !PT ;  /* 0x0000000b5f647212 */ /* 0x000fe400078e9664 */
[----:B------:R-:W-:-:S02]  /*4ec30*/  IADD3.X R42, PT, PT, R88, UR5, R37, P0, P1 ;  /* 0x00000005582a7c10 */ /* 0x000fc400087e2425 */
[----:B------:R-:W-:Y:S02]  /*4ec40*/  SHF.L.W.U32.HI R11, R98, 0xd, R13 ;  /* 0x0000000d620b7819 */ /* 0x000fe40000010e0d */
[--C-:B------:R-:W-:Y:S02]  /*4ec50*/  SHF.L.W.U32.HI R72, R13, 0x3, R98.reuse ;  /* 0x000000030d487819 */ /* 0x100fe40000010e62 */
[----:B------:R-:W-:Y:S02]  /*4ec60*/  SHF.R.U32.HI R101, RZ, 0x6, R98 ;  /* 0x00000006ff657819 */ /* 0x000fe40000011662 */
[----:B------:R-:W-:Y:S02]  /*4ec70*/  IADD3 R37, P1, PT, R16, R50, RZ ;  /* 0x0000003210257210 */ /* 0x000fe40007f3e0ff */
[----:B------:R-:W-:Y:S02]  /*4ec80*/  SHF.L.W.U32.HI R93, R88, 0xd, R15 ;  /* 0x0000000d585d7819 */ /* 0x000fe40000010e0f */
[----:B------:R-:W-:-:S02]  /*4ec90*/  SHF.L.W.U32.HI R84, R15, 0x3, R88 ;  /* 0x000000030f547819 */ /* 0x000fc40000010e58 */
[----:B------:R-:W-:Y:S02]  /*4eca0*/  SHF.R.U32.HI R97, RZ, 0x6, R88 ;  /* 0x00000006ff617819 */ /* 0x000fe40000011658 */
[----:B------:R-:W-:Y:S01]  /*4ecb0*/  LOP3.LUT R101, R101, R11, R72, 0x96, !PT ;  /* 0x0000000b65657212 */ /* 0x000fe200078e9648 */
[----:B------:R-:W-:Y:S01]  /*4ecc0*/  IMAD.X R72, R42, 0x1, R83, P1 ;  /* 0x000000012a487824 */ /* 0x000fe200008e0653 */
[----:B------:R-:W-:Y:S02]  /*4ecd0*/  LOP3.LUT R93, R97, R93, R84, 0x96, !PT ;  /* 0x0000005d615d7212 */ /* 0x000fe400078e9654 */
[----:B------:R-:W-:Y:S02]  /*4ece0*/  IADD3 R91, P0, PT, R45, R78, RZ ;  /* 0x0000004e2d5b7210 */ /* 0x000fe40007f1e0ff */
[----:B------:R-:W-:Y:S02]  /*4ecf0*/  IADD3 R99, P1, PT, R99, R100, RZ ;  /* 0x0000006463637210 */ /* 0x000fe40007f3e0ff */
[----:B------:R-:W-:Y:S01]  /*4ed00*/  IADD3 R36, P2, P3, R91, R36, R75 ;  /* 0x000000245b247210 */ /* 0x000fe20007b5e04b */
[----:B------:R-:W-:Y:S01]  /*4ed10*/  IMAD.X R76, R76, 0x1, R93, P0 ;  /* 0x000000014c4c7824 */ /* 0x000fe200000e065d */
[----:B------:R-:W-:-:S02]  /*4ed20*/  SHF.L.W.U32.HI R45, R37, 0x12, R72 ;  /* 0x00000012252d7819 */ /* 0x000fc40000010e48 */
[----:B------:R-:W-:Y:S02]  /*4ed30*/  SHF.L.W.U32.HI R78, R37, 0xe, R72 ;  /* 0x0000000e254e7819 */ /* 0x000fe40000010e48 */
[----:B------:R-:W-:Y:S02]  /*4ed40*/  SHF.L.W.U32.HI R75, R72, 0x17, R37 ;  /* 0x00000017484b7819 */ /* 0x000fe40000010e25 */
[C-C-:B------:R-:W-:Y:S02]  /*4ed50*/  SHF.L.W.U32.HI R84, R15.reuse, 0x1f, R88.reuse ;  /* 0x0000001f0f547819 */ /* 0x140fe40000010e58 */
[C-C-:B------:R-:W-:Y:S02]  /*4ed60*/  SHF.L.W.U32.HI R95, R15.reuse, 0x18, R88.reuse ;  /* 0x000000180f5f7819 */ /* 0x140fe40000010e58 */
[----:B------:R-:W-:Y:S01]  /*4ed70*/  SHF.R.U64 R97, R15, 0x7, R88 ;  /* 0x000000070f617819 */ /* 0x000fe20000001258 */
[----:B------:R-:W-:Y:S01]  /*4ed80*/  IMAD.X R40, R40, 0x1, R101, P1 ;  /* 0x0000000128287824 */ /* 0x000fe200008e0665 */
[----:B------:R-:W-:-:S02]  /*4ed90*/  LOP3.LUT R100, R75, R45, R78, 0x96, !PT ;  /* 0x0000002d4b647212 */ /* 0x000fc400078e964e */
[----:B------:R-:W-:Y:S02]  /*4eda0*/  LOP3.LUT R11, R97, R84, R95, 0x96, !PT ;  /* 0x00000054610b7212 */ /* 0x000fe400078e965f */
[----:B------:R-:W-:Y:S02]  /*4edb0*/  IADD3 R110, P0, P1, R99, R110, R5 ;  /* 0x0000006e636e7210 */ /* 0x000fe4000791e005 */
[C-C-:B------:R-:W-:Y:S02]  /*4edc0*/  SHF.L.W.U32.HI R75, R91.reuse, 0xd, R76.reuse ;  /* 0x0000000d5b4b7819 */ /* 0x140fe40000010e4c */
[C---:B------:R-:W-:Y:S02]  /*4edd0*/  SHF.L.W.U32.HI R78, R76.reuse, 0x3, R91 ;  /* 0x000000034c4e7819 */ /* 0x040fe40000010e5b */
[----:B------:R-:W-:Y:S02]  /*4ede0*/  SHF.R.U64 R101, R91, 0x6, R76 ;  /* 0x000000065b657819 */ /* 0x000fe4000000124c */
[----:B------:R-:W-:-:S02]  /*4edf0*/  IADD3.X R73, PT, PT, R76, R73, R86, P2, P3 ;  /* 0x000000494c497210 */ /* 0x000fc400017e6456 */
[----:B------:R-:W-:Y:S02]  /*4ee00*/  SHF.L.W.U32.HI R5, R50, 0x4, R83 ;  /* 0x0000000432057819 */ /* 0x000fe40000010e53 */
[C-C-:B------:R-:W-:Y:S02]  /*4ee10*/  SHF.L.W.U32.HI R84, R83.reuse, 0x1e, R50.reuse ;  /* 0x0000001e53547819 */ /* 0x140fe40000010e32 */
[----:B------:R-:W-:Y:S02]  /*4ee20*/  SHF.L.W.U32.HI R45, R83, 0x19, R50 ;  /* 0x00000019532d7819 */ /* 0x000fe40000010e32 */
        /* <DEDUP_REMOVED lines=9> */
[C-C-:B------:R-:W-:Y:S02]  /*4eec0*/  SHF.L.W.U32.HI R78, R50.reuse, 0x1e, R83.reuse ;  /* 0x0000001e324e7819 */ /* 0x140fe40000010e53 */
        /* <DEDUP_REMOVED lines=11> */
[----:B------:R-:W-:Y:S02]  /*4ef80*/  SHF.L.W.U32.HI R5, R40, 0xd, R99 ;  /* 0x0000000d28057819 */ /* 0x000fe40000010e63 */
[--C-:B------:R-:W-:Y:S02]  /*4ef90*/  SHF.L.W.U32.HI R8, R99, 0x3, R40.reuse ;  /* 0x0000000363087819 */ /* 0x100fe40000010e28 */
[----:B------:R-:W-:Y:S02]  /*4efa0*/  SHF.R.U32.HI R7, RZ, 0x6, R40 ;  /* 0x00000006ff077819 */ /* 0x000fe40000011628 */
[----:B------:R-:W-:Y:S02]  /*4efb0*/  IADD3 R13, P4, P5, R13, UR6, R100 ;  /* 0x000000060d0d7c10 */ /* 0x000fe4000fd9e064 */
[----:B------:R-:W-:Y:S02]  /*4efc0*/  IADD3.X R80, PT, PT, R87, R78, R80, P3, P2 ;  /* 0x0000004e57507210 */ /* 0x000fe40001fe4450 */
[----:B------:R-:W-:-:S02]  /*4efd0*/  LOP3.LUT R7, R7, R5, R8, 0x96, !PT ;  /* 0x0000000507077212 */ /* 0x000fc400078e9608 */
[----:B------:R-:W-:Y:S01]  /*4efe0*/  IADD3.X R98, PT, PT, R98, UR7, R93, P4, P5 ;  /* 0x0000000762627c10 */ /* 0x000fe2000a7ea45d */
[----:B------:R-:W1:Y:S01]  /*4eff0*/  LDCU.128 UR4, c[0x3][0x5210] ;  /* 0x00ca4200ff0477ac */ /* 0x000e620008000c00 */
        /* <DEDUP_REMOVED lines=17> */
[----:B------:R-:W-:-:S02]  /*4f110*/  IADD3.X R81, PT, PT, R40, R81, R104, P0, P1 ;  /* 0x0000005128517210 */ /* 0x000fc400007e2468 */
        /* <DEDUP_REMOVED lines=11> */
[----:B------:R-:W-:-:S02]  /*4f1d0*/  IADD3.X R17, PT, PT, R94, R103, R93, P0, P1 ;  /* 0x000000675e117210 */ /* 0x000fc400007e245d */
[----:B------:R-:W-:Y:S02]  /*4f1e0*/  IADD3 R9, P1, PT, R9, R86, RZ ;  /* 0x0000005609097210 */ /* 0x000fe40007f3e0ff */
[----:B------:R-:W-:Y:S02]  /*4f1f0*/  IADD3.X R89, PT, PT, R87, R89, R96, P2, P3 ;  /* 0x0000005957597210 */ /* 0x000fe400017e6460 */
[----:B-1----:R-:W-:Y:S02]  /*4f200*/  IADD3 R91, P2, P3, R91, UR4, R100 ;  /* 0x000000045b5b7c10 */ /* 0x002fe4000fb5e064 */
[----:B------:R-:W-:Y:S01]  /*4f210*/  IADD3 R90, P0, PT, R90, R75, RZ ;  /* 0x0000004b5a5a7210 */ /* 0x000fe20007f1e0ff */
[----:B------:R-:W-:Y:S01]  /*4f220*/  IMAD.X R6, R6, 0x1, R7, P1 ;  /* 0x0000000106067824 */ /* 0x000fe200008e0607 */
[----:B------:R-:W-:Y:S02]  /*4f230*/  SHF.L.W.U32.HI R75, R78, 0x4, R17 ;  /* 0x000000044e4b7819 */ /* 0x000fe40000010e11 */
[----:B------:R-:W-:-:S02]  /*4f240*/  SHF.L.W.U32.HI R86, R17, 0x1e, R78 ;  /* 0x0000001e11567819 */ /* 0x000fc40000010e4e */
[----:B------:R-:W-:Y:S02]  /*4f250*/  SHF.L.W.U32.HI R87, R17, 0x19, R78 ;  /* 0x0000001911577819 */ /* 0x000fe40000010e4e */
[----:B------:R-:W-:Y:S02]  /*4f260*/  IADD3.X R76, PT, PT, R76, UR5, R89, P2, P3 ;  /* 0x000000054c4c7c10 */ /* 0x000fe400097e6459 */
[----:B------:R-:W-:Y:S01]  /*4f270*/  IADD3 R7, P2, PT, R91, R78, RZ ;  /* 0x0000004e5b077210 */ /* 0x000fe20007f5e0ff */
[----:B------:R-:W-:Y:S01]  /*4f280*/  IMAD.X R19, R19, 0x1, R84, P0 ;  /* 0x0000000113137824 */ /* 0x000fe200000e0654 */
[----:B------:R-:W-:Y:S02]  /*4f290*/  LOP3.LUT R93, R87, R75, R86, 0x96, !PT ;  /* 0x0000004b575d7212 */ /* 0x000fe400078e9656 */
[--C-:B------:R-:W-:Y:S01]  /*4f2a0*/  LOP3.LUT R87, R45, R50, R78.reuse, 0xe8, !PT ;  /* 0x000000322d577212 */ /* 0x100fe200078ee84e */
[----:B------:R-:W-:Y:S01]  /*4f2b0*/  IMAD.X R50, R76, 0x1, R17, P2 ;  /* 0x000000014c327824 */ /* 0x000fe200010e0611 */
[----:B------:R-:W-:-:S02]  /*4f2c0*/  SHF.L.W.U32.HI R75, R17, 0x4, R78 ;  /* 0x00000004114b7819 */ /* 0x000fc40000010e4e */
[C-C-:B------:R-:W-:Y:S02]  /*4f2d0*/  SHF.L.W.U32.HI R84, R78.reuse, 0x1e, R17.reuse ;  /* 0x0000001e4e547819 */ /* 0x140fe40000010e11 */
[----:B------:R-:W-:Y:S02]  /*4f2e0*/  SHF.L.W.U32.HI R86, R78, 0x19, R17 ;  /* 0x000000194e567819 */ /* 0x000fe40000010e11 */
[----:B------:R-:W-:Y:S02]  /*4f2f0*/  IADD3 R18, P0, P1, R90, R18, R71 ;  /* 0x000000125a127210 */ /* 0x000fe4000791e047 */
        /* <DEDUP_REMOVED lines=8> */
[----:B------:R-:W-:-:S02]  /*4f380*/  LOP3.LUT R86, R83, R75, R84, 0x96, !PT ;  /* 0x0000004b53567212 */ /* 0x000fc400078e9654 */
[----:B------:R-:W-:Y:S02]  /*4f390*/  IADD3.X R43, PT, PT, R19, R43, R74, P0, P1 ;  /* 0x0000002b132b7210 */ /* 0x000fe400007e244a */
[C-C-:B------:R-:W-:Y:S02]  /*4f3a0*/  SHF.L.W.U32.HI R75, R50.reuse, 0x12, R7.reuse ;  /* 0x00000012324b7819 */ /* 0x140fe40000010e07 */
[----:B------:R-:W-:Y:S02]  /*4f3b0*/  SHF.L.W.U32.HI R84, R50, 0xe, R7 ;  /* 0x0000000e32547819 */ /* 0x000fe40000010e07 */
[----:B------:R-:W-:Y:S02]  /*4f3c0*/  SHF.L.W.U32.HI R83, R7, 0x17, R50 ;  /* 0x0000001707537819 */ /* 0x000fe40000010e32 */
[----:B------:R-:W-:Y:S02]  /*4f3d0*/  LOP3.LUT R87, R37, R7, R8, 0xb8, !PT ;  /* 0x0000000725577212 */ /* 0x000fe400078eb808 */
[----:B------:R-:W-:-:S02]  /*4f3e0*/  SHF.L.W.U32.HI R39, R71, 0x4, R46 ;  /* 0x0000000447277819 */ /* 0x000fc40000010e2e */
[C-C-:B------:R-:W-:Y:S02]  /*4f3f0*/  SHF.L.W.U32.HI R74, R46.reuse, 0x1e, R71.reuse ;  /* 0x0000001e2e4a7819 */ /* 0x140fe40000010e47 */
        /* <DEDUP_REMOVED lines=8> */
[--C-:B------:R-:W-:Y:S02]  /*4f480*/  LOP3.LUT R45, R78, R45, R71.reuse, 0xe8, !PT ;  /* 0x0000002d4e2d7212 */ /* 0x100fe400078ee847 */
        /* <DEDUP_REMOVED lines=8> */
[C-C-:B------:R-:W-:Y:S02]  /*4f510*/  SHF.L.W.U32.HI R77, R9.reuse, 0xd, R6.reuse ;  /* 0x0000000d094d7819 */ /* 0x140fe40000010e06 */
[----:B------:R-:W-:Y:S02]  /*4f520*/  SHF.L.W.U32.HI R14, R6, 0x3, R9 ;  /* 0x00000003060e7819 */ /* 0x000fe40000010e09 */
[----:B------:R-:W-:Y:S02]  /*4f530*/  SHF.R.U64 R83, R9, 0x6, R6 ;  /* 0x0000000609537819 */ /* 0x000fe40000001206 */
[----:B------:R-:W-:Y:S02]  /*4f540*/  LOP3.LUT R51, R17, R80, R46, 0xe8, !PT ;  /* 0x0000005011337212 */ /* 0x000fe400078ee82e */
[----:B------:R-:W-:Y:S02]  /*4f550*/  IADD3 R74, P2, P3, R99, UR6, R86 ;  /* 0x00000006634a7c10 */ /* 0x000fe4000fb5e056 */
[----:B------:R-:W-:-:S02]  /*4f560*/  LOP3.LUT R77, R83, R77, R14, 0x96, !PT ;  /* 0x0000004d534d7212 */ /* 0x000fc400078e960e */
[----:B------:R-:W-:Y:S02]  /*4f570*/  IADD3.X R51, PT, PT, R42, R87, R51, P0, P1 ;  /* 0x000000572a337210 */ /* 0x000fe400007e2433 */
[----:B------:R-:W-:Y:S02]  /*4f580*/  SHF.L.W.U32.HI R84, R19, 0xd, R90 ;  /* 0x0000000d13547819 */ /* 0x000fe40000010e5a */
[--C-:B------:R-:W-:Y:S02]  /*4f590*/  SHF.L.W.U32.HI R39, R90, 0x3, R19.reuse ;  /* 0x000000035a277819 */ /* 0x100fe40000010e13 */
[----:B------:R-:W-:Y:S02]  /*4f5a0*/  SHF.R.U32.HI R89, RZ, 0x6, R19 ;  /* 0x00000006ff597819 */ /* 0x000fe40000011613 */
[----:B------:R-:W-:Y:S01]  /*4f5b0*/  IADD3.X R45, PT, PT, R40, UR7, R45, P2, P3 ;  /* 0x00000007282d7c10 */ /* 0x000fe200097e642d */
[----:B------:R-:W1:Y:S01]  /*4f5c0*/  LDCU.128 UR4, c[0x3][0x5220] ;  /* 0x00ca4400ff0477ac */ /* 0x000e620008000c00 */
        /* <DEDUP_REMOVED lines=28> */
[----:B------:R-:W-:Y:S02]  /*4f790*/  IADD3 R40, P0, PT, R10, R75, RZ ;  /* 0x0000004b0a287210 */ /* 0x000fe40007f1e0ff */
[----:B------:R-:W-:Y:S02]  /*4f7a0*/  LOP3.LUT R13, R46, R17, R51, 0xe8, !PT ;  /* 0x000000112e0d7212 */ /* 0x000fe400078ee833 */
[----:B------:R-:W-:Y:S02]  /*4f7b0*/  IADD3.X R42, PT, PT, R42, R87, R72, P3, P4 ;  /* 0x000000572a2a7210 */ /* 0x000fe40001fe8448 */
[----:B-1----:R-:W-:Y:S01]  /*4f7c0*/  IADD3 R17, P3, P4, R90, UR4, R83 ;  /* 0x000000045a117c10 */ /* 0x002fe2000fc7e053 */
[----:B------:R-:W-:Y:S01]  /*4f7d0*/  IMAD.X R47, R47, 0x1, R84, P0 ;  /* 0x000000012f2f7824 */ /* 0x000fe200000e0654 */
[----:B------:R-:W-:-:S02]  /*4f7e0*/  IADD3.X R98, PT, PT, R98, R95, R13, P1, P2 ;  /* 0x0000005f62627210 */ /* 0x000fc40000fe440d */
[----:B------:R-:W-:Y:S02]  /*4f7f0*/  IADD3.X R42, PT, PT, R19, UR5, R42, P3, P4 ;  /* 0x00000005132a7c10 */ /* 0x000fe40009fe842a */
[----:B------:R-:W-:Y:S02]  /*4f800*/  IADD3 R13, P0, PT, R17, R16, RZ ;  /* 0x00000010110d7210 */ /* 0x000fe40007f1e0ff */
[----:B------:R-:W-:Y:S02]  /*4f810*/  IADD3 R12, P1, PT, R12, R77, RZ ;  /* 0x0000004d0c0c7210 */ /* 0x000fe40007f3e0ff */
[----:B------:R-:W-:Y:S01]  /*4f820*/  SHF.L.W.U32.HI R72, R37, 0x4, R98 ;  /* 0x0000000425487819 */ /* 0x000fe20000010e62 */
[----:B------:R-:W-:Y:S01]  /*4f830*/  IMAD.X R10, R42, 0x1, R51, P0 ;  /* 0x000000012a0a7824 */ /* 0x000fe200000e0633 */
[C-C-:B------:R-:W-:Y:S02]  /*4f840*/  SHF.L.W.U32.HI R75, R98.reuse, 0x1e, R37.reuse ;  /* 0x0000001e624b7819 */ /* 0x140fe40000010e25 */
[----:B------:R-:W-:-:S02]  /*4f850*/  SHF.L.W.U32.HI R83, R98, 0x19, R37 ;  /* 0x0000001962537819 */ /* 0x000fc40000010e25 */
[----:B------:R-:W-:Y:S02]  /*4f860*/  SHF.L.W.U32.HI R19, R98, 0x4, R37 ;  /* 0x0000000462137819 */ /* 0x000fe40000010e25 */
[C-C-:B------:R-:W-:Y:S02]  /*4f870*/  SHF.L.W.U32.HI R78, R37.reuse, 0x1e, R98.reuse ;  /* 0x0000001e254e7819 */ /* 0x140fe40000010e62 */
[----:B------:R-:W-:Y:S01]  /*4f880*/  SHF.L.W.U32.HI R77, R37, 0x19, R98 ;  /* 0x00000019254d7819 */ /* 0x000fe20000010e62 */
[----:B------:R-:W-:Y:S01]  /*4f890*/  IMAD.X R49, R49, 0x1, R80, P1 ;  /* 0x0000000131317824 */ /* 0x000fe200008e0650 */
[----:B------:R-:W-:Y:S02]  /*4f8a0*/  LOP3.LUT R83, R83, R72, R75, 0x96, !PT ;  /* 0x0000004853537212 */ /* 0x000fe400078e964b */
[----:B------:R-:W-:Y:S02]  /*4f8b0*/  LOP3.LUT R84, R77, R19, R78, 0x96, !PT ;  /* 0x000000134d547212 */ /* 0x000fe400078e964e */
[----:B------:R-:W-:-:S02]  /*4f8c0*/  LOP3.LUT R80, R16, R71, R37, 0xe8, !PT ;  /* 0x0000004710507212 */ /* 0x000fc400078ee825 */
[C-C-:B------:R-:W-:Y:S02]  /*4f8d0*/  SHF.L.W.U32.HI R71, R13.reuse, 0x12, R10.reuse ;  /* 0x000000120d477819 */ /* 0x140fe40000010e0a */
[C-C-:B------:R-:W-:Y:S02]  /*4f8e0*/  SHF.L.W.U32.HI R72, R13.reuse, 0xe, R10.reuse ;  /* 0x0000000e0d487819 */ /* 0x140fe40000010e0a */
[C-C-:B------:R-:W-:Y:S02]  /*4f8f0*/  SHF.L.W.U32.HI R77, R10.reuse, 0x17, R13.reuse ;  /* 0x000000170a4d7819 */ /* 0x140fe40000010e0d */
        /* <DEDUP_REMOVED lines=11> */
[----:B------:R-:W-:Y:S02]  /*4f9b0*/  IADD3 R115, P5, P4, R12, R115, R38 ;  /* 0x000000730c737210 */ /* 0x000fe40007cbe026 */
[----:B------:R-:W-:Y:S02]  /*4f9c0*/  IADD3.X R71, PT, PT, R75, R46, R5, P0, P1 ;  /* 0x0000002e4b477210 */ /* 0x000fe400007e2405 */
[----:B------:R-:W-:Y:S02]  /*4f9d0*/  IADD3 R38, P0, P1, R9, UR6, R8 ;  /* 0x0000000609267c10 */ /* 0x000fe4000f91e008 */
[----:B------:R-:W-:-:S02]  /*4f9e0*/  SHF.L.W.U32.HI R5, R72, 0x4, R19 ;  /* 0x0000000448057819 */ /* 0x000fc40000010e13 */
[----:B------:R-:W-:Y:S01]  /*4f9f0*/  IADD3.X R9, PT, PT, R6, UR7, R71, P0, P1 ;  /* 0x0000000706097c10 */ /* 0x000fe200087e2447 */
[----:B------:R-:W1:Y:S01]  /*4fa00*/  LDCU.128 UR4, c[0x3][0x5230] ;  /* 0x00ca4600ff0477ac */ /* 0x000e620008000c00 */
[C-C-:B------:R-:W-:Y:S02]  /*4fa10*/  SHF.L.W.U32.HI R8, R19.reuse, 0x1e, R72.reuse ;  /* 0x0000001e13087819 */ /* 0x140fe40000010e48 */
[----:B------:R-:W-:Y:S02]  /*4fa20*/  SHF.L.W.U32.HI R46, R19, 0x19, R72 ;  /* 0x00000019132e7819 */ /* 0x000fe40000010e48 */
[----:B------:R-:W-:Y:S02]  /*4fa30*/  IADD3 R6, P0, PT, R38, R37, RZ ;  /* 0x0000002526067210 */ /* 0x000fe40007f1e0ff */
[----:B------:R-:W-:Y:S02]  /*4fa40*/  IADD3 R107, P2, P3, R40, R107, R82 ;  /* 0x0000006b286b7210 */ /* 0x000fe40007b5e052 */
[----:B------:R-:W-:Y:S01]  /*4fa50*/  LOP3.LUT R80, R46, R5, R8, 0x96, !PT ;  /* 0x000000052e507212 */ /* 0x000fe200078e9608 */
[----:B------:R-:W-:Y:S01]  /*4fa60*/  IMAD.X R5, R9, 0x1, R98, P0 ;  /* 0x0000000109057824 */ /* 0x000fe200000e0662 */
[----:B------:R-:W-:-:S02]  /*4fa70*/  IADD3.X R44, PT, PT, R47, R44, R41, P2, P3 ;  /* 0x0000002c2f2c7210 */ /* 0x000fc400017e6429 */
[--C-:B------:R-:W-:Y:S02]  /*4fa80*/  LOP3.LUT R83, R37, R16, R72.reuse, 0xe8, !PT ;  /* 0x0000001025537212 */ /* 0x100fe400078ee848 */
[----:B------:R-:W-:Y:S02]  /*4fa90*/  SHF.L.W.U32.HI R8, R19, 0x4, R72 ;  /* 0x0000000413087819 */ /* 0x000fe40000010e48 */
[C-C-:B------:R-:W-:Y:S02]  /*4faa0*/  SHF.L.W.U32.HI R41, R72.reuse, 0x1e, R19.reuse ;  /* 0x0000001e48297819 */ /* 0x140fe40000010e13 */
[----:B------:R-:W-:Y:S02]  /*4fab0*/  SHF.L.W.U32.HI R16, R72, 0x19, R19 ;  /* 0x0000001948107819 */ /* 0x000fe40000010e13 */
[C-C-:B------:R-:W-:Y:S02]  /*4fac0*/  SHF.L.W.U32.HI R71, R6.reuse, 0x12, R5.reuse ;  /* 0x0000001206477819 */ /* 0x140fe40000010e05 */
[----:B------:R-:W-:-:S02]  /*4fad0*/  SHF.L.W.U32.HI R76, R6, 0xe, R5 ;  /* 0x0000000e064c7819 */ /* 0x000fc40000010e05 */
[C-C-:B------:R-:W-:Y:S02]  /*4fae0*/  SHF.L.W.U32.HI R78, R5.reuse, 0x17, R6.reuse ;  /* 0x00000017054e7819 */ /* 0x140fe40000010e06 */
        /* <DEDUP_REMOVED lines=13> */
[----:B-1----:R-:W-:Y:S02]  /*4fbc0*/  IADD3 R45, P0, P1, R40, UR4, R7 ;  /* 0x00000004282d7c10 */ /* 0x002fe4000f91e007 */
[C-C-:B------:R-:W-:Y:S02]  /*4fbd0*/  SHF.L.W.U32.HI R74, R88.reuse, 0x1f, R15.reuse ;  /* 0x0000001f584a7819 */ /* 0x140fe40000010e0f */
[----:B------:R-:W-:Y:S02]  /*4fbe0*/  SHF.L.W.U32.HI R15, R88, 0x18, R15 ;  /* 0x00000018580f7819 */ /* 0x000fe40000010e0f */
[----:B------:R-:W-:-:S02]  /*4fbf0*/  IADD3.X R46, PT, PT, R47, UR5, R46, P0, P1 ;  /* 0x000000052f2e7c10 */ /* 0x000fc400087e242e */
[----:B------:R-:W-:Y:S02]  /*4fc00*/  SHF.R.U32.HI R88, RZ, 0x7, R88 ;  /* 0x00000007ff587819 */ /* 0x000fe40000011658 */
[----:B------:R-:W-:Y:S02]  /*4fc10*/  IADD3 R7, P0, PT, R45, R72, RZ ;  /* 0x000000482d077210 */ /* 0x000fe40007f1e0ff */
[----:B------:R-:W-:Y:S02]  /*4fc20*/  LOP3.LUT R74, R88, R74, R15, 0x96, !PT ;  /* 0x0000004a584a7212 */ /* 0x000fe400078e960f */
[----:B------:R-:W-:Y:S01]  /*4fc30*/  SHF.L.W.U32.HI R50, R40, 0xd, R47 ;  /* 0x0000000d28327819 */ /* 0x000fe20000010e2f */
[----:B------:R-:W-:Y:S01]  /*4fc40*/  IMAD.X R8, R46, 0x1, R19, P0 ;  /* 0x000000012e087824 */ /* 0x000fe200000e0613 */
[----:B------:R-:W-:Y:S02]  /*4fc50*/  SHF.L.W.U32.HI R51, R47, 0x3, R40 ;  /* 0x000000032f337819 */ /* 0x000fe40000010e28 */
[----:B------:R-:W-:-:S02]  /*4fc60*/  SHF.R.U64 R82, R40, 0x6, R47 ;  /* 0x0000000628527819 */ /* 0x000fc4000000122f */
        /* <DEDUP_REMOVED lines=24> */
[----:B------:R-:W-:Y:S02]  /*4fdf0*/  IADD3 R47, P2, P3, R75, R71, R14 ;  /* 0x000000474b2f7210 */ /* 0x000fe40007b5e00e */
[C-C-:B------:R-:W-:Y:S02]  /*4fe00*/  SHF.L.W.U32.HI R15, R12.reuse, 0xd, R49.reuse ;  /* 0x0000000d0c0f7819 */ /* 0x140fe40000010e31 */
[----:B------:R-:W-:Y:S02]  /*4fe10*/  SHF.L.W.U32.HI R50, R49, 0x3, R12 ;  /* 0x0000000331327819 */ /* 0x000fe40000010e0c */
[----:B------:R-:W-:Y:S02]  /*4fe20*/  SHF.R.U64 R71, R12, 0x6, R49 ;  /* 0x000000060c477819 */ /* 0x000fe40000001231 */
[----:B------:R-:W-:Y:S02]  /*4fe30*/  LOP3.LUT R17, R19, R98, R16, 0xe8, !PT ;  /* 0x0000006213117212 */ /* 0x000fe400078ee810 */
[----:B------:R-:W-:-:S02]  /*4fe40*/  SHF.L.W.U32.HI R14, R49, 0xd, R12 ;  /* 0x0000000d310e7819 */ /* 0x000fc40000010e0c */
[--C-:B------:R-:W-:Y:S02]  /*4fe50*/  SHF.L.W.U32.HI R37, R12, 0x3, R49.reuse ;  /* 0x000000030c257819 */ /* 0x100fe40000010e31 */
[----:B------:R-:W-:Y:S02]  /*4fe60*/  SHF.R.U32.HI R78, RZ, 0x6, R49 ;  /* 0x00000006ff4e7819 */ /* 0x000fe40000011631 */
[----:B------:R-:W-:Y:S02]  /*4fe70*/  LOP3.LUT R76, R10, R8, R5, 0xb8, !PT ;  /* 0x000000080a4c7212 */ /* 0x000fe400078eb805 */
[----:B------:R-:W-:Y:S02]  /*4fe80*/  IADD3.X R17, PT, PT, R42, R77, R17, P0, P1 ;  /* 0x0000004d2a117210 */ /* 0x000fe400007e2411 */
[----:B------:R-:W-:Y:S02]  /*4fe90*/  LOP3.LUT R71, R71, R15, R50, 0x96, !PT ;  /* 0x0000000f47477212 */ /* 0x000fe400078e9632 */
[----:B------:R-:W-:-:S02]  /*4fea0*/  LOP3.LUT R78, R78, R14, R37, 0x96, !PT ;  /* 0x0000000e4e4e7212 */ /* 0x000fc400078e9625 */
[----:B------:R-:W-:Y:S02]  /*4feb0*/  IADD3.X R50, PT, PT, R51, R76, R39, P2, P3 ;  /* 0x0000004c33327210 */ /* 0x000fe400017e6427 */
[----:B------:R-:W-:Y:S02]  /*4fec0*/  IADD3 R14, P2, P3, R12, UR6, R47 ;  /* 0x000000060c0e7c10 */ /* 0x000fe4000fb5e02f */
[----:B------:R-:W-:Y:S02]  /*4fed0*/  SHF.L.W.U32.HI R15, R40, 0x4, R17 ;  /* 0x00000004280f7819 */ /* 0x000fe40000010e11 */
[C-C-:B------:R-:W-:Y:S02]  /*4fee0*/  SHF.L.W.U32.HI R42, R17.reuse, 0x1e, R40.reuse ;  /* 0x0000001e112a7819 */ /* 0x140fe40000010e28 */
[----:B------:R-:W-:Y:S02]  /*4fef0*/  SHF.L.W.U32.HI R37, R17, 0x19, R40 ;  /* 0x0000001911257819 */ /* 0x000fe40000010e28 */
[----:B------:R-:W-:-:S02]  /*4ff00*/  IADD3.X R108, PT, PT, R49, R108, R113, P5, P4 ;  /* 0x0000006c316c7210 */ /* 0x000fc40002fe8471 */
[----:B------:R-:W-:Y:S01]  /*4ff10*/  IADD3.X R49, PT, PT, R49, UR7, R50, P2, P3 ;  /* 0x0000000731317c10 */ /* 0x000fe200097e6432 */
[----:B------:R-:W1:Y:S01]  /*4ff20*/  LDCU.128 UR4, c[0x3][0x5240] ;  /* 0x00ca4800ff0477ac */ /* 0x000e620008000c00 */
[----:B------:R-:W-:Y:S02]  /*4ff30*/  IADD3 R12, P2, PT, R14, R41, RZ ;  /* 0x000000290e0c7210 */ /* 0x000fe40007f5e0ff */
[----:B------:R-:W-:Y:S02]  /*4ff40*/  IADD3 R85, P0, PT, R85, R82, RZ ;  /* 0x0000005255557210 */ /* 0x000fe40007f1e0ff */
[----:B------:R-:W-:Y:S02]  /*4ff50*/  LOP3.LUT R51, R37, R15, R42, 0x96, !PT ;  /* 0x0000000f25337212 */ /* 0x000fe400078e962a */
[----:B------:R-:W-:Y:S02]  /*4ff60*/  SHF.L.W.U32.HI R37, R17, 0x4, R40 ;  /* 0x0000000411257819 */ /* 0x000fe40000010e28 */
[----:B------:R-:W-:-:S02]  /*4ff70*/  SHF.L.W.U32.HI R42, R40, 0x1e, R17 ;  /* 0x0000001e282a7819 */ /* 0x000fc40000010e11 */
[----:B------:R-:W-:Y:S02]  /*4ff80*/  SHF.L.W.U32.HI R39, R40, 0x19, R17 ;  /* 0x0000001928277819 */ /* 0x000fe40000010e11 */
[----:B------:R-:W-:Y:S01]  /*4ff90*/  LOP3.LUT R47, R41, R72, R40, 0xe8, !PT ;  /* 0x00000048292f7212 */ /* 0x000fe200078ee828 */
[----:B------:R-:W-:Y:S01]  /*4ffa0*/  IMAD.X R15, R49, 0x1, R16, P2 ;  /* 0x00000001310f7824 */ /* 0x000fe200010e0610 */
[----:B------:R-:W-:Y:S01]  /*4ffb0*/  LOP3.LUT R42, R39, R37, R42, 0x96, !PT ;  /* 0x00000025272a7212 */ /* 0x000fe200078e962a */
[----:B------:R-:W-:Y:S01]  /*4ffc0*/  IMAD.X R76, R4, 0x1, R83, P0 ;  /* 0x00000001044c7824 */ /* 0x000fe200000e0653 */
[----:B------:R-:W-:Y:S02]  /*4ffd0*/  IADD3 R37, P0, P2, R38, R51, R47 ;  /* 0x0000003326257210 */ /* 0x000fe40007a1e02f */
[----:B------:R-:W-:Y:S02]  /*4ffe0*/  LOP3.LUT R4, R16, R19, R17, 0xe8, !PT ;  /* 0x0000001310047212 */ /* 0x000fe400078ee811 */
[----:B------:R-:W-:-:S02]  /*4fff0*/  SHF.L.W.U32.HI R19, R12, 0x12, R15 ;  /* 0x000000120c137819 */ /* 0x000fc40000010e0f */
[----:B------:R-:W-:Y:S02]  /*50000*/  SHF.L.W.U32.HI R38, R12, 0xe, R15 ;  /* 0x0000000e0c267819 */ /* 0x000fe40000010e0f */
[----:B------:R-:W-:Y:S02]  /*50010*/  SHF.L.W.U32.HI R39, R15, 0x17, R12 ;  /* 0x000000170f277819 */ /* 0x000fe40000010e0c */
[----:B------:R-:W-:Y:S02]  /*50020*/  IADD3.X R4, PT, PT, R9, R42, R4, P0, P2 ;  /* 0x0000002a09047210 */ /* 0x000fe400007e4404 */
[----:B------:R-:W-:Y:S02]  /*50030*/  IADD3 R36, P1, PT, R36, R71, RZ ;  /* 0x0000004724247210 */ /* 0x000fe40007f3e0ff */
[----:B------:R-:W-:Y:S02]  /*50040*/  LOP3.LUT R51, R39, R19, R38, 0x96, !PT ;  /* 0x0000001327337212 */ /* 0x000fe400078e9626 */
        /* <DEDUP_REMOVED lines=10> */
[----:B------:R-:W-:Y:S02]  /*500f0*/  IADD3 R11, P0, P1, R85, R11, R102 ;  /* 0x0000000b550b7210 */ /* 0x000fe4000791e066 */
[----:B------:R-:W-:Y:S02]  /*50100*/  IADD3 R50, P2, P3, R51, R50, R13 ;  /* 0x0000003233327210 */ /* 0x000fe40007b5e00d */
[C-C-:B------:R-:W-:Y:S02]  /*50110*/  SHF.L.W.U32.HI R9, R85.reuse, 0xd, R76.reuse ;  /* 0x0000000d55097819 */ /* 0x140fe40000010e4c */
[----:B------:R-:W-:Y:S02]  /*50120*/  SHF.L.W.U32.HI R38, R76, 0x3, R85 ;  /* 0x000000034c267819 */ /* 0x000fe40000010e55 */
[----:B------:R-:W-:-:S02]  /*50130*/  SHF.R.U64 R77, R85, 0x6, R76 ;  /* 0x00000006554d7819 */ /* 0x000fc4000000124c */
[----:B------:R-:W-:Y:S02]  /*50140*/  LOP3.LUT R39, R5, R15, R8, 0xb8, !PT ;  /* 0x0000000f05277212 */ /* 0x000fe400078eb808 */
[--C-:B------:R-:W-:Y:S02]  /*50150*/  SHF.L.W.U32.HI R13, R4, 0x4, R37.reuse ;  /* 0x00000004040d7819 */ /* 0x100fe40000010e25 */
[C-C-:B------:R-:W-:Y:S02]  /*50160*/  SHF.L.W.U32.HI R42, R37.reuse, 0x1e, R4.reuse ;  /* 0x0000001e252a7819 */ /* 0x140fe40000010e04 */
[----:B------:R-:W-:Y:S02]  /*50170*/  SHF.L.W.U32.HI R19, R37, 0x19, R4 ;  /* 0x0000001925137819 */ /* 0x000fe40000010e04 */
[----:B------:R-:W-:Y:S02]  /*50180*/  LOP3.LUT R72, R40, R41, R37, 0xe8, !PT ;  /* 0x0000002928487212 */ /* 0x000fe400078ee825 */
[----:B------:R-:W-:-:S02]  /*50190*/  IADD3.X R105, PT, PT, R76, R74, R105, P0, P1 ;  /* 0x0000004a4c697210 */ /* 0x000fc400007e2469 */
[----:B------:R-:W-:Y:S02]  /*501a0*/  LOP3.LUT R77, R77, R9, R38, 0x96, !PT ;  /* 0x000000094d4d7212 */ /* 0x000fe400078e9626 */
[----:B------:R-:W-:Y:S02]  /*501b0*/  IADD3.X R39, PT, PT, R47, R39, R10, P2, P3 ;  /* 0x000000272f277210 */ /* 0x000fe400017e640a */
[----:B------:R-:W-:Y:S02]  /*501c0*/  LOP3.LUT R42, R19, R13, R42, 0x96, !PT ;  /* 0x0000000d132a7212 */ /* 0x000fe400078e962a */
[----:B------:R-:W-:Y:S02]  /*501d0*/  IADD3 R45, P0, P1, R45, R71, R72 ;  /* 0x000000472d2d7210 */ /* 0x000fe4000791e048 */
[----:B------:R-:W-:Y:S02]  /*501e0*/  SHF.L.W.U32.HI R9, R76, 0xd, R85 ;  /* 0x0000000d4c097819 */ /* 0x000fe40000010e55 */
[----:B------:R-:W-:-:S02]  /*501f0*/  SHF.L.W.U32.HI R10, R85, 0x3, R76 ;  /* 0x00000003550a7819 */ /* 0x000fc40000010e4c */
[----:B------:R-:W-:Y:S02]  /*50200*/  SHF.R.U32.HI R78, RZ, 0x6, R76 ;  /* 0x00000006ff4e7819 */ /* 0x000fe4000001164c */
[----:B------:R-:W-:Y:S02]  /*50210*/  LOP3.LUT R41, R17, R16, R4, 0xe8, !PT ;  /* 0x0000001011297212 */ /* 0x000fe400078ee804 */
[----:B-1----:R-:W-:Y:S02]  /*50220*/  IADD3 R19, P2, P3, R85, UR4, R50 ;  /* 0x0000000455137c10 */ /* 0x002fe4000fb5e032 */
[----:B------:R-:W-:Y:S02]  /*50230*/  LOP3.LUT R78, R78, R9, R10, 0x96, !PT ;  /* 0x000000094e4e7212 */ /* 0x000fe400078e960a */
[----:B------:R-:W-:Y:S02]  /*50240*/  IADD3.X R46, PT, PT, R46, R42, R41, P0, P1 ;  /* 0x0000002a2e2e7210 */ /* 0x000fe400007e2429 */
[----:B------:R-:W-:-:S02]  /*50250*/  IADD3.X R16, PT, PT, R76, UR5, R39, P2, P3 ;  /* 0x000000054c107c10 */ /* 0x000fc400097e6427 */
[----:B------:R-:W-:Y:S02]  /*50260*/  IADD3 R9, P0, PT, R19, R40, RZ ;  /* 0x0000002813097210 */ /* 0x000fe40007f1e0ff */
[C-C-:B------:R-:W-:Y:S02]  /*50270*/  SHF.L.W.U32.HI R13, R36.reuse, 0xd, R73.reuse ;  /* 0x0000000d240d7819 */ /* 0x140fe40000010e49 */
[----:B------:R-:W-:Y:S02]  /*50280*/  SHF.L.W.U32.HI R38, R73, 0x3, R36 ;  /* 0x0000000349267819 */ /* 0x000fe40000010e24 */
[----:B------:R-:W-:Y:S01]  /*50290*/  SHF.R.U64 R75, R36, 0x6, R73 ;  /* 0x00000006244b7819 */ /* 0x000fe20000001249 */
[----:B------:R-:W-:Y:S01]  /*502a0*/  IMAD.X R10, R16, 0x1, R17, P0 ;  /* 0x00000001100a7824 */ /* 0x000fe200000e0611 */
[----:B------:R-:W-:Y:S02]  /*502b0*/  SHF.L.W.U32.HI R39, R46, 0x4, R45 ;  /* 0x000000042e277819 */ /* 0x000fe40000010e2d */
[----:B------:R-:W-:-:S02]  /*502c0*/  SHF.L.W.U32.HI R42, R45, 0x1e, R46 ;  /* 0x0000001e2d2a7819 */ /* 0x000fc40000010e2e */
[----:B------:R-:W-:Y:S02]  /*502d0*/  SHF.L.W.U32.HI R47, R45, 0x19, R46 ;  /* 0x000000192d2f7819 */ /* 0x000fe40000010e2e */
[----:B------:R-:W-:Y:S02]  /*502e0*/  LOP3.LUT R75, R75, R13, R38, 0x96, !PT ;  /* 0x0000000d4b4b7212 */ /* 0x000fe400078e9626 */
[----:B------:R-:W-:Y:S02]  /*502f0*/  SHF.L.W.U32.HI R41, R45, 0x4, R46 ;  /* 0x000000042d297819 */ /* 0x000fe40000010e2e */
[C-C-:B------:R-:W-:Y:S02]  /*50300*/  SHF.L.W.U32.HI R50, R46.reuse, 0x1e, R45.reuse ;  /* 0x0000001e2e327819 */ /* 0x140fe40000010e2d */
[----:B------:R-:W-:Y:S02]  /*50310*/  SHF.L.W.U32.HI R51, R46, 0x19, R45 ;  /* 0x000000192e337819 */ /* 0x000fe40000010e2d */
[----:B------:R-:W-:-:S02]  /*50320*/  SHF.L.W.U32.HI R13, R73, 0xd, R36 ;  /* 0x0000000d490d7819 */ /* 0x000fc40000010e24 */
[--C-:B------:R-:W-:Y:S02]  /*50330*/  SHF.L.W.U32.HI R38, R36, 0x3, R73.reuse ;  /* 0x0000000324267819 */ /* 0x100fe40000010e49 */
[----:B------:R-:W-:Y:S02]  /*50340*/  SHF.R.U32.HI R76, RZ, 0x6, R73 ;  /* 0x00000006ff4c7819 */ /* 0x000fe40000011649 */
        /* <DEDUP_REMOVED lines=17> */
[----:B------:R-:W-:Y:S02]  /*50460*/  IADD3.X R13, PT, PT, R49, R42, R40, P0, P1 ;  /* 0x0000002a310d7210 */ /* 0x000fe400007e2428 */
[----:B------:R-:W-:Y:S02]  /*50470*/  IADD3 R51, P0, PT, R110, R77, RZ ;  /* 0x0000004d6e337210 */ /* 0x000fe40007f1e0ff */
[----:B------:R-:W-:Y:S02]  /*50480*/  IADD3.X R38, PT, PT, R17, R38, R5, P2, P3 ;  /* 0x0000002611267210 */ /* 0x000fe400017e6405 */
[----:B------:R-:W-:Y:S02]  /*50490*/  SHF.L.W.U32.HI R5, R14, 0x4, R13 ;  /* 0x000000040e057819 */ /* 0x000fe40000010e0d */
[----:B------:R-:W-:-:S02]  /*504a0*/  SHF.L.W.U32.HI R6, R13, 0x1e, R14 ;  /* 0x0000001e0d067819 */ /* 0x000fc40000010e0e */
[----:B------:R-:W-:Y:S02]  /*504b0*/  SHF.L.W.U32.HI R17, R13, 0x19, R14 ;  /* 0x000000190d117819 */ /* 0x000fe40000010e0e */
[----:B------:R-:W-:Y:S01]  /*504c0*/  IADD3 R72, P2, P3, R36, UR6, R39 ;  /* 0x0000000624487c10 */ /* 0x000fe2000fb5e027 */
[----:B------:R-:W-:Y:S01]  /*504d0*/  IMAD.X R78, R81, 0x1, R78, P0 ;  /* 0x00000001514e7824 */ /* 0x000fe200000e064e */
[----:B------:R-:W-:Y:S02]  /*504e0*/  LOP3.LUT R47, R17, R5, R6, 0x96, !PT ;  /* 0x00000005112f7212 */ /* 0x000fe400078e9606 */
[----:B------:R-:W-:Y:S01]  /*504f0*/  IADD3.X R73, PT, PT, R73, UR7, R38, P2, P3 ;  /* 0x0000000749497c10 */ /* 0x000fe200097e6426 */
[----:B------:R-:W1:Y:S01]  /*50500*/  LDCU.128 UR4, c[0x3][0x5250] ;  /* 0x00ca4a00ff0477ac */ /* 0x000e620008000c00 */
[----:B------:R-:W-:Y:S02]  /*50510*/  IADD3 R6, P0, PT, R72, R37, RZ ;  /* 0x0000002548067210 */ /* 0x000fe40007f1e0ff */
[----:B------:R-:W-:-:S03]  /*50520*/  IADD3 R18, P1, PT, R18, R75, RZ ;  /* 0x0000004b12127210 */ /* 0x000fc60007f3e0ff */
[----:B------:R-:W-:Y:S01]  /*50530*/  IMAD.X R5, R73, 0x1, R4, P0 ;  /* 0x0000000149057824 */ /* 0x000fe200000e0604 */
[----:B------:R-:W-:Y:S02]  /*50540*/  LOP3.LUT R50, R45, R37, R14, 0xe8, !PT ;  /* 0x000000252d327212 */ /* 0x000fe400078ee80e */
        /* <DEDUP_REMOVED lines=22> */
[----:B------:R-:W-:Y:S02]  /*506b0*/  LOP3.LUT R47, R15, R5, R10, 0xb8, !PT ;  /* 0x000000050f2f7212 */ /* 0x000fe400078eb80a */
[----:B------:R-:W-:-:S02]  /*506c0*/  SHF.L.W.U32.HI R7, R78, 0xd, R51 ;  /* 0x0000000d4e077819 */ /* 0x000fc40000010e33 */
[--C-:B------:R-:W-:Y:S02]  /*506d0*/  SHF.L.W.U32.HI R16, R51, 0x3, R78.reuse ;  /* 0x0000000333107819 */ /* 0x100fe40000010e4e */
[----:B------:R-:W-:Y:S02]  /*506e0*/  SHF.R.U32.HI R76, RZ, 0x6, R78 ;  /* 0x00000006ff4c7819 */ /* 0x000fe4000001164e */
[C-C-:B------:R-:W-:Y:S02]  /*506f0*/  SHF.L.W.U32.HI R19, R18.reuse, 0xd, R43.reuse ;  /* 0x0000000d12137819 */ /* 0x140fe40000010e2b */
[----:B------:R-:W-:Y:S02]  /*50700*/  SHF.L.W.U32.HI R36, R43, 0x3, R18 ;  /* 0x000000032b247819 */ /* 0x000fe40000010e12 */
[----:B------:R-:W-:Y:S02]  /*50710*/  SHF.R.U64 R74, R18, 0x6, R43 ;  /* 0x00000006124a7819 */ /* 0x000fe4000000122b */
[----:B------:R-:W-:-:S02]  /*50720*/  IADD3.X R47, PT, PT, R41, R47, R8, P0, P1 ;  /* 0x0000002f292f7210 */ /* 0x000fc400007e2408 */
[----:B-1----:R-:W-:Y:S02]  /*50730*/  IADD3 R50, P0, P1, R51, UR4, R50 ;  /* 0x0000000433327c10 */ /* 0x002fe4000f91e032 */
[----:B------:R-:W-:Y:S02]  /*50740*/  LOP3.LUT R76, R76, R7, R16, 0x96, !PT ;  /* 0x000000074c4c7212 */ /* 0x000fe400078e9610 */
[----:B------:R-:W-:Y:S02]  /*50750*/  LOP3.LUT R74, R74, R19, R36, 0x96, !PT ;  /* 0x000000134a4a7212 */ /* 0x000fe400078e9624 */
[----:B------:R-:W-:Y:S02]  /*50760*/  SHF.L.W.U32.HI R8, R4, 0x4, R17 ;  /* 0x0000000404087819 */ /* 0x000fe40000010e11 */
[C-C-:B------:R-:W-:Y:S02]  /*50770*/  SHF.L.W.U32.HI R19, R17.reuse, 0x1e, R4.reuse ;  /* 0x0000001e11137819 */ /* 0x140fe40000010e04 */
[----:B------:R-:W-:-:S02]  /*50780*/  SHF.L.W.U32.HI R16, R17, 0x19, R4 ;  /* 0x0000001911107819 */ /* 0x000fc40000010e04 */
[----:B------:R-:W-:Y:S02]  /*50790*/  IADD3.X R47, PT, PT, R78, UR5, R47, P0, P1 ;  /* 0x000000054e2f7c10 */ /* 0x000fe400087e242f */
[----:B------:R-:W-:Y:S02]  /*507a0*/  IADD3 R7, P2, PT, R50, R45, RZ ;  /* 0x0000002d32077210 */ /* 0x000fe40007f5e0ff */
[----:B------:R-:W-:Y:S02]  /*507b0*/  SHF.L.W.U32.HI R37, R17, 0x4, R4 ;  /* 0x0000000411257819 */ /* 0x000fe40000010e04 */
[C-C-:B------:R-:W-:Y:S02]  /*507c0*/  SHF.L.W.U32.HI R38, R4.reuse, 0x1e, R17.reuse ;  /* 0x0000001e04267819 */ /* 0x140fe40000010e11 */
        /* <DEDUP_REMOVED lines=9> */
[----:B------:R-:W-:-:S02]  /*50860*/  SHF.L.W.U32.HI R40, R8, 0x17, R7 ;  /* 0x0000001708287819 */ /* 0x000fc40000010e07 */
[----:B------:R-:W-:Y:S02]  /*50870*/  SHF.L.W.U32.HI R36, R43, 0xd, R18 ;  /* 0x0000000d2b247819 */ /* 0x000fe40000010e12 */
[--C-:B------:R-:W-:Y:S02]  /*50880*/  SHF.L.W.U32.HI R37, R18, 0x3, R43.reuse ;  /* 0x0000000312257819 */ /* 0x100fe40000010e2b */
[----:B------:R-:W-:Y:S02]  /*50890*/  SHF.R.U32.HI R51, RZ, 0x6, R43 ;  /* 0x00000006ff337819 */ /* 0x000fe4000001162b */
[----:B------:R-:W-:Y:S02]  /*508a0*/  IADD3.X R19, PT, PT, R73, R42, R19, P0, P1 ;  /* 0x0000002a49137210 */ /* 0x000fe400007e2413 */
[----:B------:R-:W-:Y:S02]  /*508b0*/  IADD3 R48, P1, PT, R48, R49, RZ ;  /* 0x0000003130307210 */ /* 0x000fe40007f3e0ff */
[----:B------:R-:W-:-:S02]  /*508c0*/  LOP3.LUT R42, R40, R38, R39, 0x96, !PT ;  /* 0x00000026282a7212 */ /* 0x000fc400078e9627 */
        /* <DEDUP_REMOVED lines=9> */
[----:B------:R-:W-:Y:S02]  /*50960*/  IADD3 R49, P3, P4, R42, R49, R12 ;  /* 0x000000312a317210 */ /* 0x000fe40007c7e00c */
[----:B------:R-:W-:Y:S01]  /*50970*/  LOP3.LUT R72, R10, R8, R5, 0xb8, !PT ;  /* 0x000000080a487212 */ /* 0x000fe200078eb805 */
[----:B------:R-:W-:Y:S01]  /*50980*/  IMAD.X R79, R79, 0x1, R76, P1 ;  /* 0x000000014f4f7824 */ /* 0x000fe200008e064c */
[----:B------:R-:W-:-:S02]  /*50990*/  IADD3 R107, P0, PT, R107, R74, RZ ;  /* 0x0000004a6b6b7210 */ /* 0x000fc40007f1e0ff */
[----:B------:R-:W-:Y:S02]  /*509a0*/  LOP3.LUT R45, R38, R36, R37, 0x96, !PT ;  /* 0x00000024262d7212 */ /* 0x000fe400078e9625 */
[----:B------:R-:W-:Y:S02]  /*509b0*/  SHF.L.W.U32.HI R12, R19, 0x4, R16 ;  /* 0x00000004130c7819 */ /* 0x000fe40000010e10 */
[C-C-:B------:R-:W-:Y:S02]  /*509c0*/  SHF.L.W.U32.HI R37, R16.reuse, 0x1e, R19.reuse ;  /* 0x0000001e10257819 */ /* 0x140fe40000010e13 */
[----:B------:R-:W-:Y:S02]  /*509d0*/  SHF.L.W.U32.HI R36, R16, 0x19, R19 ;  /* 0x0000001910247819 */ /* 0x000fe40000010e13 */
[----:B------:R-:W-:Y:S02]  /*509e0*/  IADD3.X R72, PT, PT, R39, R72, R15, P3, P4 ;  /* 0x0000004827487210 */ /* 0x000fe40001fe840f */
[----:B------:R-:W-:-:S02]  /*509f0*/  IADD3 R49, P3, P4, R18, UR6, R49 ;  /* 0x0000000612317c10 */ /* 0x000fc4000fc7e031 */
[----:B------:R-:W-:Y:S01]  /*50a00*/  LOP3.LUT R38, R17, R14, R16, 0xe8, !PT ;  /* 0x0000000e11267212 */ /* 0x000fe200078ee810 */
[----:B------:R-:W-:Y:S01]  /*50a10*/  IMAD.X R44, R44, 0x1, R51, P0 ;  /* 0x000000012c2c7824 */ /* 0x000fe200000e0633 */
[----:B------:R-:W-:Y:S02]  /*50a20*/  LOP3.LUT R41, R36, R12, R37, 0x96, !PT ;  /* 0x0000000c24297212 */ /* 0x000fe400078e9625 */
[C-C-:B------:R-:W-:Y:S02]  /*50a30*/  SHF.L.W.U32.HI R12, R48.reuse, 0xd, R79.reuse ;  /* 0x0000000d300c7819 */ /* 0x140fe40000010e4f */
[----:B------:R-:W-:Y:S02]  /*50a40*/  SHF.L.W.U32.HI R15, R79, 0x3, R48 ;  /* 0x000000034f0f7819 */ /* 0x000fe40000010e30 */
[----:B------:R-:W-:Y:S02]  /*50a50*/  SHF.R.U64 R74, R48, 0x6, R79 ;  /* 0x00000006304a7819 */ /* 0x000fe4000000124f */
[----:B------:R-:W-:Y:S01]  /*50a60*/  IADD3.X R72, PT, PT, R43, UR7, R72, P3, P4 ;  /* 0x000000072b487c10 */ /* 0x000fe20009fe8448 */
[----:B------:R-:W1:Y:S01]  /*50a70*/  LDCU.128 UR4, c[0x3][0x5260] ;  /* 0x00ca4c00ff0477ac */ /* 0x000e620008000c00 */
[----:B------:R-:W-:-:S02]  /*50a80*/  IADD3 R14, P0, PT, R49, R14, RZ ;  /* 0x0000000e310e7210 */ /* 0x000fc40007f1e0ff */
[----:B------:R-:W-:Y:S02]  /*50a90*/  IADD3 R37, P1, P2, R50, R45, R38 ;  /* 0x0000002d32257210 */ /* 0x000fe40007a3e026 */
[----:B------:R-:W-:Y:S01]  /*50aa0*/  LOP3.LUT R36, R4, R13, R19, 0xe8, !PT ;  /* 0x0000000d04247212 */ /* 0x000fe200078ee813 */
[----:B------:R-:W-:Y:S01]  /*50ab0*/  IMAD.X R13, R72, 0x1, R13, P0 ;  /* 0x00000001480d7824 */ /* 0x000fe200000e060d */
[----:B------:R-:W-:Y:S02]  /*50ac0*/  LOP3.LUT R74, R74, R12, R15, 0x96, !PT ;  /* 0x0000000c4a4a7212 */ /* 0x000fe400078e960f */
[----:B------:R-:W-:Y:S02]  /*50ad0*/  IADD3.X R12, PT, PT, R47, R41, R36, P1, P2 ;  /* 0x000000292f0c7210 */ /* 0x000fe40000fe4424 */
[----:B------:R-:W-:Y:S02]  /*50ae0*/  SHF.L.W.U32.HI R15, R79, 0xd, R48 ;  /* 0x0000000d4f0f7819 */ /* 0x000fe40000010e30 */
[----:B------:R-:W-:-:S02]  /*50af0*/  SHF.L.W.U32.HI R38, R37, 0x4, R12 ;  /* 0x0000000425267819 */ /* 0x000fc40000010e0c */
[C-C-:B------:R-:W-:Y:S02]  /*50b00*/  SHF.L.W.U32.HI R41, R12.reuse, 0x1e, R37.reuse ;  /* 0x0000001e0c297819 */ /* 0x140fe40000010e25 */
[C-C-:B------:R-:W-:Y:S02]  /*50b10*/  SHF.L.W.U32.HI R42, R12.reuse, 0x19, R37.reuse ;  /* 0x000000190c2a7819 */ /* 0x140fe40000010e25 */
[----:B------:R-:W-:Y:S02]  /*50b20*/  SHF.L.W.U32.HI R36, R12, 0x4, R37 ;  /* 0x000000040c247819 */ /* 0x000fe40000010e25 */
[C-C-:B------:R-:W-:Y:S02]  /*50b30*/  SHF.L.W.U32.HI R39, R37.reuse, 0x1e, R12.reuse ;  /* 0x0000001e25277819 */ /* 0x140fe40000010e0c */
[----:B------:R-:W-:Y:S02]  /*50b40*/  SHF.L.W.U32.HI R40, R37, 0x19, R12 ;  /* 0x0000001925287819 */ /* 0x000fe40000010e0c */
[----:B------:R-:W-:-:S02]  /*50b50*/  SHF.L.W.U32.HI R18, R48, 0x3, R79 ;  /* 0x0000000330127819 */ /* 0x000fc40000010e4f */
[----:B------:R-:W-:Y:S02]  /*50b60*/  SHF.R.U32.HI R51, RZ, 0x6, R79 ;  /* 0x00000006ff337819 */ /* 0x000fe4000001164f */
        /* <DEDUP_REMOVED lines=13> */
[----:B------:R-:W-:Y:S02]  /*50c40*/  IADD3 R18, P0, P1, R49, R47, R18 ;  /* 0x0000002f31127210 */ /* 0x000fe4000791e012 */
[----:B------:R-:W-:Y:S02]  /*50c50*/  LOP3.LUT R42, R38, R15, R36, 0x96, !PT ;  /* 0x0000000f262a7212 */ /* 0x000fe400078e9624 */
        /* <DEDUP_REMOVED lines=8> */
[----:B------:R-:W-:Y:S02]  /*50ce0*/  IADD3.X R9, PT, PT, R72, R50, R9, P0, P1 ;  /* 0x0000003248097210 */ /* 0x000fe400007e2409 */
[----:B------:R-:W-:Y:S02]  /*50cf0*/  LOP3.LUT R46, R46, R15, R38, 0x96, !PT ;  /* 0x0000000f2e2e7212 */ /* 0x000fe400078e9626 */
[----:B------:R-:W-:Y:S02]  /*50d00*/  IADD3.X R38, PT, PT, R42, R43, R10, P2, P3 ;  /* 0x0000002b2a267210 */ /* 0x000fe400017e640a */
[----:B------:R-:W-:Y:S02]  /*50d10*/  LOP3.LUT R40, R40, R36, R39, 0x96, !PT ;  /* 0x0000002428287212 */ /* 0x000fe400078e9627 */
[----:B-1----:R-:W-:Y:S02]  /*50d20*/  IADD3 R48, P2, P3, R48, UR4, R41 ;  /* 0x0000000430307c10 */ /* 0x002fe4000fb5e029 */
[----:B------:R-:W-:-:S02]  /*50d30*/  SHF.L.W.U32.HI R10, R18, 0x4, R9 ;  /* 0x00000004120a7819 */ /* 0x000fc40000010e09 */
[C-C-:B------:R-:W-:Y:S02]  /*50d40*/  SHF.L.W.U32.HI R15, R9.reuse, 0x1e, R18.reuse ;  /* 0x0000001e090f7819 */ /* 0x140fe40000010e12 */
[----:B------:R-:W-:Y:S02]  /*50d50*/  SHF.L.W.U32.HI R36, R9, 0x19, R18 ;  /* 0x0000001909247819 */ /* 0x000fe40000010e12 */
[----:B------:R-:W-:Y:S02]  /*50d60*/  IADD3 R11, P1, PT, R11, R40, RZ ;  /* 0x000000280b0b7210 */ /* 0x000fe40007f3e0ff */
[----:B------:R-:W-:Y:S02]  /*50d70*/  IADD3.X R79, PT, PT, R79, UR5, R38, P2, P3 ;  /* 0x000000054f4f7c10 */ /* 0x000fe400097e6426 */
[----:B------:R-:W-:Y:S02]  /*50d80*/  IADD3 R115, P0, PT, R115, R74, RZ ;  /* 0x0000004a73737210 */ /* 0x000fe40007f1e0ff */
[----:B------:R-:W-:-:S02]  /*50d90*/  LOP3.LUT R40, R36, R10, R15, 0x96, !PT ;  /* 0x0000000a24287212 */ /* 0x000fc400078e960f */
[----:B------:R-:W-:Y:S02]  /*50da0*/  IADD3 R17, P2, PT, R48, R17, RZ ;  /* 0x0000001130117210 */ /* 0x000fe40007f5e0ff */
[--C-:B------:R-:W-:Y:S02]  /*50db0*/  SHF.L.W.U32.HI R15, R9, 0x4, R18.reuse ;  /* 0x00000004090f7819 */ /* 0x100fe40000010e12 */
[C-C-:B------:R-:W-:Y:S02]  /*50dc0*/  SHF.L.W.U32.HI R36, R18.reuse, 0x1e, R9.reuse ;  /* 0x0000001e12247819 */ /* 0x140fe40000010e09 */
[----:B------:R-:W-:Y:S02]  /*50dd0*/  SHF.L.W.U32.HI R38, R18, 0x19, R9 ;  /* 0x0000001912267819 */ /* 0x000fe40000010e09 */
[----:B------:R-:W-:Y:S01]  /*50de0*/  LOP3.LUT R39, R37, R16, R18, 0xe8, !PT ;  /* 0x0000001025277212 */ /* 0x000fe200078ee812 */
[----:B------:R-:W-:Y:S01]  /*50df0*/  IMAD.X R108, R108, 0x1, R51, P0 ;  /* 0x000000016c6c7824 */ /* 0x000fe200000e0633 */
[----:B------:R-:W-:Y:S01]  /*50e00*/  LOP3.LUT R43, R38, R15, R36, 0x96, !PT ;  /* 0x0000000f262b7212 */ /* 0x000fe200078e9624 */
[----:B------:R-:W-:Y:S01]  /*50e10*/  IMAD.X R10, R79, 0x1, R4, P2 ;  /* 0x000000014f0a7824 */ /* 0x000fe200010e0604 */
[----:B------:R-:W-:-:S02]  /*50e20*/  IADD3 R15, P0, P2, R48, R40, R39 ;  /* 0x00000028300f7210 */ /* 0x000fc40007a1e027 */
[----:B------:R-:W-:-:S04]  /*50e30*/  LOP3.LUT R4, R12, R19, R9, 0xe8, !PT ;  /* 0x000000130c047212 */ /* 0x000fc800078ee809 */
[----:B------:R-:W-:Y:S02]  /*50e40*/  IADD3.X R4, PT, PT, R79, R43, R4, P0, P2 ;  /* 0x0000002b4f047210 */ /* 0x000fe400007e4404 */
[----:B------:R-:W-:Y:S02]  /*50e50*/  IADD3 R48, P0, PT, R15, 0x5f1d36f1, RZ ;  /* 0x5f1d36f10f307810 */ /* 0x000fe40007f1e0ff */
[C-C-:B------:R-:W-:Y:S02]  /*50e60*/  SHF.L.W.U32.HI R36, R10.reuse, 0x12, R17.reuse ;  /* 0x000000120a247819 */ /* 0x140fe40000010e11 */
[----:B------:R-:W-:Y:S02]  /*50e70*/  SHF.L.W.U32.HI R39, R10, 0xe, R17 ;  /* 0x0000000e0a277819 */ /* 0x000fe40000010e11 */
[----:B------:R-:W-:Y:S02]  /*50e80*/  SHF.L.W.U32.HI R40, R17, 0x17, R10 ;  /* 0x0000001711287819 */ /* 0x000fe40000010e0a */
[----:B------:R-:W-:-:S02]  /*50e90*/  IADD3.X R43, PT, PT, R4, -0x5ab00ac6, RZ, P0, !PT ;  /* 0xa54ff53a042b7810 */ /* 0x000fc400007fe4ff */
[C-C-:B------:R-:W-:Y:S02]  /*50ea0*/  SHF.L.W.U32.HI R38, R17.reuse, 0x12, R10.reuse ;  /* 0x0000001211267819 */ /* 0x140fe40000010e0a */
[----:B------:R-:W-:Y:S02]  /*50eb0*/  SHF.L.W.U32.HI R41, R17, 0xe, R10 ;  /* 0x0000000e11297819 */ /* 0x000fe40000010e0a */
[----:B------:R-:W-:Y:S01]  /*50ec0*/  SHF.L.W.U32.HI R42, R10, 0x17, R17 ;  /* 0x000000170a2a7819 */ /* 0x000fe20000010e11 */
[----:B------:R-:W-:Y:S01]  /*50ed0*/  IMAD.X R105, R105, 0x1, R46, P1 ;  /* 0x0000000169697824 */ /* 0x000fe200008e062e */
[----:B------:R-:W-:Y:S02]  /*50ee0*/  LOP3.LUT R50, R40, R36, R39, 0x96, !PT ;  /* 0x0000002428327212 */ /* 0x000fe400078e9627 */
[----:B------:R-:W-:Y:S02]  /*50ef0*/  SHF.L.W.U32.HI R36, R4, 0x4, R15 ;  /* 0x0000000404247819 */ /* 0x000fe40000010e0f */
[----:B------:R-:W-:-:S02]  /*50f00*/  SHF.L.W.U32.HI R39, R15, 0x1e, R4 ;  /* 0x0000001e0f277819 */ /* 0x000fc40000010e04 */
[----:B------:R-:W-:Y:S02]  /*50f10*/  SHF.L.W.U32.HI R40, R15, 0x19, R4 ;  /* 0x000000190f287819 */ /* 0x000fe40000010e04 */
[----:B------:R-:W-:Y:S02]  /*50f20*/  SHF.R.U32.HI R46, RZ, 0x18, R43 ;  /* 0x00000018ff2e7819 */ /* 0x000fe4000001162b */
[----:B------:R-:W-:Y:S02]  /*50f30*/  LOP3.LUT R47, R42, R38, R41, 0x96, !PT ;  /* 0x000000262a2f7212 */ /* 0x000fe400078e9629 */
[----:B------:R-:W-:Y:S02]  /*50f40*/  LOP3.LUT R45, R7, R17, R14, 0xb8, !PT ;  /* 0x00000011072d7212 */ /* 0x000fe400078eb80e */
[----:B------:R-:W-:Y:S02]  /*50f50*/  LOP3.LUT R49, R40, R36, R39, 0x96, !PT ;  /* 0x0000002428317212 */ /* 0x000fe400078e9627 */
[----:B------:R-:W-:-:S02]  /*50f60*/  LOP3.LUT R25, R25, R46, RZ, 0x3c, !PT ;  /* 0x0000002e19197212 */ /* 0x000fc400078e3cff */
[----:B------:R-:W-:Y:S02]  /*50f70*/  IADD3 R40, P0, P1, R47, R45, R6 ;  /* 0x0000002d2f287210 */ /* 0x000fe4000791e006 */
[----:B------:R-:W-:-:S04]  /*50f80*/  LOP3.LUT R46, R8, R10, R13, 0xb8, !PT ;  /* 0x0000000a082e7212 */ /* 0x000fc800078eb80d */
[----:B------:R-:W-:Y:S02]  /*50f90*/  IADD3.X R5, PT, PT, R50, R46, R5, P0, P1 ;  /* 0x0000002e32057210 */ /* 0x000fe400007e2405 */
[----:B------:R-:W-:Y:S02]  /*50fa0*/  IADD3 R107, P0, P1, R107, UR6, R40 ;  /* 0x000000066b6b7c10 */ /* 0x000fe4000f91e028 */
[----:B------:R-:W-:Y:S02]  /*50fb0*/  SHF.L.W.U32.HI R38, R15, 0x4, R4 ;  /* 0x000000040f267819 */ /* 0x000fe40000010e04 */
[C-C-:B------:R-:W-:Y:S02]  /*50fc0*/  SHF.L.W.U32.HI R41, R4.reuse, 0x1e, R15.reuse ;  /* 0x0000001e04297819 */ /* 0x140fe40000010e0f */
[----:B------:R-:W-:Y:S02]  /*50fd0*/  SHF.L.W.U32.HI R42, R4, 0x19, R15 ;  /* 0x00000019042a7819 */ /* 0x000fe40000010e0f */
[----:B------:R-:W-:Y:S01]  /*50fe0*/  IADD3.X R44, PT, PT, R44, UR7, R5, P0, P1 ;  /* 0x000000072c2c7c10 */ /* 0x000fe200087e2405 */
[----:B------:R-:W1:Y:S01]  /*50ff0*/  LDCU.128 UR4, c[0x3][0x5270] ;  /* 0x00ca4e00ff0477ac */ /* 0x000e620008000c00 */
[----:B------:R-:W-:-:S02]  /*51000*/  IADD3 R47, P0, PT, R107, R16, RZ ;  /* 0x000000106b2f7210 */ /* 0x000fc40007f1e0ff */
[----:B------:R-:W-:Y:S02]  /*51010*/  LOP3.LUT R42, R42, R38, R41, 0x96, !PT ;  /* 0x000000262a2a7212 */ /* 0x000fe400078e9629 */
[----:B------:R-:W-:Y:S02]  /*51020*/  LOP3.LUT R45, R18, R37, R15, 0xe8, !PT ;  /* 0x00000025122d7212 */ /* 0x000fe400078ee80f */
[----:B------:R-:W-:Y:S02]  /*51030*/  LOP3.LUT R23, R23, R48, RZ, 0x3c, !PT ;  /* 0x0000003017177212 */ /* 0x000fe400078e3cff */
[C-C-:B------:R-:W-:Y:S02]  /*51040*/  SHF.R.U64 R36, R48.reuse, 0x18, R43.reuse ;  /* 0x0000001830247819 */ /* 0x140fe4000000122b */
[C-C-:B------:R-:W-:Y:S02]  /*51050*/  SHF.R.U64 R6, R48.reuse, 0x10, R43.reuse ;  /* 0x0000001030067819 */ /* 0x140fe4000000122b */
[----:B------:R-:W-:Y:S01]  /*51060*/  SHF.R.U64 R39, R48, 0x8, R43 ;  /* 0x0000000830277819 */ /* 0x000fe2000000122b */
[----:B------:R-:W-:Y:S01]  /*51070*/  IMAD.X R48, R44, 0x1, R19, P0 ;  /* 0x000000012c307824 */ /* 0x000fe200000e0613 */
[----:B------:R-:W-:-:S02]  /*51080*/  SHF.R.U32.HI R38, RZ, 0x10, R43 ;  /* 0x00000010ff267819 */ /* 0x000fc4000001162b */
[----:B------:R-:W-:Y:S02]  /*51090*/  IADD3 R45, P1, P2, R107, R42, R45 ;  /* 0x0000002a6b2d7210 */ /* 0x000fe40007a3e02d */
[----:B------:R-:W-:Y:S02]  /*510a0*/  LOP3.LUT R46, R9, R12, R4, 0xe8, !PT ;  /* 0x0000000c092e7212 */ /* 0x000fe400078ee804 */
[----:B------:R-:W-:Y:S02]  /*510b0*/  SHF.R.U32.HI R41, RZ, 0x8, R43 ;  /* 0x00000008ff297819 */ /* 0x000fe4000001162b */
[----:B------:R-:W-:Y:S02]  /*510c0*/  LOP3.LUT R57, R57, R38, RZ, 0x3c, !PT ;  /* 0x0000002639397212 */ /* 0x000fe400078e3cff */
[----:B------:R-:W-:Y:S02]  /*510d0*/  LOP3.LUT R67, R67, R6, RZ, 0x3c, !PT ;  /* 0x0000000643437212 */ /* 0x000fe400078e3cff */
[----:B------:R-:W-:-:S02]  /*510e0*/  IADD3.X R46, PT, PT, R44, R49, R46, P1, P2 ;  /* 0x000000312c2e7210 */ /* 0x000fc40000fe442e */
[C-C-:B------:R-:W-:Y:S02]  /*510f0*/  SHF.L.W.U32.HI R6, R47.reuse, 0x12, R48.reuse ;  /* 0x000000122f067819 */ /* 0x140fe40000010e30 */
[----:B------:R-:W-:Y:S02]  /*51100*/  SHF.L.W.U32.HI R19, R47, 0xe, R48 ;  /* 0x0000000e2f137819 */ /* 0x000fe40000010e30 */
[----:B------:R-:W-:Y:S02]  /*51110*/  SHF.L.W.U32.HI R38, R48, 0x17, R47 ;  /* 0x0000001730267819 */ /* 0x000fe40000010e2f */
[----:B------:R-:W-:Y:S02]  /*51120*/  LOP3.LUT R24, R24, R43, RZ, 0x3c, !PT ;  /* 0x0000002b18187212 */ /* 0x000fe400078e3cff */
[----:B------:R-:W-:Y:S02]  /*51130*/  LOP3.LUT R66, R66, R41, RZ, 0x3c, !PT ;  /* 0x0000002942427212 */ /* 0x000fe400078e3cff */
[----:B------:R-:W-:-:S02]  /*51140*/  LOP3.LUT R33, R33, R36, RZ, 0x3c, !PT ;  /* 0x0000002421217212 */ /* 0x000fc400078e3cff */
[----:B------:R-:W-:Y:S02]  /*51150*/  LOP3.LUT R70, R70, R39, RZ, 0x3c, !PT ;  /* 0x0000002746467212 */ /* 0x000fe400078e3cff */
[C-C-:B------:R-:W-:Y:S02]  /*51160*/  SHF.L.W.U32.HI R5, R48.reuse, 0x12, R47.reuse ;  /* 0x0000001230057819 */ /* 0x140fe40000010e2f */
[----:B------:R-:W-:Y:S02]  /*51170*/  SHF.L.W.U32.HI R16, R48, 0xe, R47 ;  /* 0x0000000e30107819 */ /* 0x000fe40000010e2f */
[----:B------:R-:W-:Y:S02]  /*51180*/  SHF.L.W.U32.HI R36, R47, 0x17, R48 ;  /* 0x000000172f247819 */ /* 0x000fe40000010e30 */
[----:B------:R-:W-:Y:S02]  /*51190*/  SHF.L.W.U32.HI R39, R45, 0x4, R46 ;  /* 0x000000042d277819 */ /* 0x000fe40000010e2e */
[----:B------:R-:W-:-:S02]  /*511a0*/  SHF.L.W.U32.HI R40, R46, 0x1e, R45 ;  /* 0x0000001e2e287819 */ /* 0x000fc40000010e2d */
[----:B------:R-:W-:Y:S02]  /*511b0*/  SHF.L.W.U32.HI R41, R46, 0x19, R45 ;  /* 0x000000192e297819 */ /* 0x000fe40000010e2d */
[----:B------:R-:W-:Y:S02]  /*511c0*/  LOP3.LUT R43, R38, R6, R19, 0x96, !PT ;  /* 0x00000006262b7212 */ /* 0x000fe400078e9613 */
[----:B------:R-:W-:Y:S02]  /*511d0*/  IADD3 R38, P0, PT, R45, -0x16b07d5, RZ ;  /* 0xfe94f82b2d267810 */ /* 0x000fe40007f1e0ff */
[----:B------:R-:W-:Y:S02]  /*511e0*/  LOP3.LUT R44, R36, R5, R16, 0x96, !PT ;  /* 0x00000005242c7212 */ /* 0x000fe400078e9610 */
[----:B------:R-:W-:Y:S02]  /*511f0*/  LOP3.LUT R41, R41, R39, R40, 0x96, !PT ;  /* 0x0000002729297212 */ /* 0x000fe400078e9628 */
[----:B------:R-:W-:-:S02]  /*51200*/  SHF.L.W.U32.HI R5, R46, 0x4, R45 ;  /* 0x000000042e057819 */ /* 0x000fc40000010e2d */
[----:B------:R-:W-:Y:S02]  /*51210*/  IADD3.X R39, PT, PT, R46, 0x3c6ef372, RZ, P0, !PT ;  /* 0x3c6ef3722e277810 */ /* 0x000fe400007fe4ff */
[C-C-:B------:R-:W-:Y:S02]  /*51220*/  SHF.L.W.U32.HI R6, R45.reuse, 0x1e, R46.reuse ;  /* 0x0000001e2d067819 */ /* 0x140fe40000010e2e */
[----:B------:R-:W-:Y:S02]  /*51230*/  SHF.L.W.U32.HI R16, R45, 0x19, R46 ;  /* 0x000000192d107819 */ /* 0x000fe40000010e2e */
[----:B------:R-:W-:Y:S02]  /*51240*/  LOP3.LUT R40, R14, R47, R17, 0xb8, !PT ;  /* 0x0000002f0e287212 */ /* 0x000fe400078eb811 */
[----:B------:R-:W-:Y:S02]  /*51250*/  SHF.R.U32.HI R19, RZ, 0x18, R39 ;  /* 0x00000018ff137819 */ /* 0x000fe40000011627 */
[----:B------:R-:W-:-:S02]  /*51260*/  LOP3.LUT R42, R16, R5, R6, 0x96, !PT ;  /* 0x00000005102a7212 */ /* 0x000fc400078e9606 */
[----:B------:R-:W-:Y:S02]  /*51270*/  IADD3 R16, P0, P1, R43, R40, R7 ;  /* 0x000000282b107210 */ /* 0x000fe4000791e007 */
[----:B------:R-:W-:Y:S02]  /*51280*/  LOP3.LUT R43, R13, R48, R10, 0xb8, !PT ;  /* 0x000000300d2b7212 */ /* 0x000fe400078eb80a */
[----:B------:R-:W-:Y:S02]  /*51290*/  LOP3.LUT R26, R26, R19, RZ, 0x3c, !PT ;  /* 0x000000131a1a7212 */ /* 0x000fe400078e3cff */
[--C-:B------:R-:W-:Y:S02]  /*512a0*/  SHF.R.U32.HI R36, RZ, 0x10, R39.reuse ;  /* 0x00000010ff247819 */ /* 0x100fe40000011627 */
[C-C-:B------:R-:W-:Y:S02]  /*512b0*/  SHF.R.U64 R7, R38.reuse, 0x18, R39.reuse ;  /* 0x0000001826077819 */ /* 0x140fe40000001227 */
[----:B------:R-:W-:-:S02]  /*512c0*/  SHF.R.U64 R6, R38, 0x10, R39 ;  /* 0x0000001026067819 */ /* 0x000fc40000001227 */
[--C-:B------:R-:W-:Y:S02]  /*512d0*/  SHF.R.U64 R5, R38, 0x8, R39.reuse ;  /* 0x0000000826057819 */ /* 0x100fe40000001227 */
[----:B------:R-:W-:Y:S02]  /*512e0*/  LOP3.LUT R27, R27, R39, RZ, 0x3c, !PT ;  /* 0x000000271b1b7212 */ /* 0x000fe400078e3cff */
[----:B------:R-:W-:Y:S02]  /*512f0*/  SHF.R.U32.HI R19, RZ, 0x8, R39 ;  /* 0x00000008ff137819 */ /* 0x000fe40000011627 */
[----:B------:R-:W-:Y:S02]  /*51300*/  IADD3.X R39, PT, PT, R44, R43, R8, P0, P1 ;  /* 0x0000002b2c277210 */ /* 0x000fe400007e2408 */
[----:B-1----:R-:W-:Y:S02]  /*51310*/  IADD3 R16, P0, P1, R115, UR4, R16 ;  /* 0x0000000473107c10 */ /* 0x002fe4000f91e010 */
[----:B------:R-:W-:-:S02]  /*51320*/  LOP3.LUT R40, R15, R18, R45, 0xe8, !PT ;  /* 0x000000120f287212 */ /* 0x000fc400078ee82d */
[----:B------:R-:W-:Y:S02]  /*51330*/  LOP3.LUT R30, R30, R7, RZ, 0x3c, !PT ;  /* 0x000000071e1e7212 */ /* 0x000fe400078e3cff */
[----:B------:R-:W-:Y:S02]  /*51340*/  IADD3.X R7, PT, PT, R108, UR5, R39, P0, P1 ;  /* 0x000000056c077c10 */ /* 0x000fe400087e2427 */
[C---:B------:R-:W-:Y:S02]  /*51350*/  IADD3 R40, P1, P2, R16.reuse, R41, R40 ;  /* 0x0000002910287210 */ /* 0x040fe40007a3e028 */
[----:B------:R-:W-:Y:S02]  /*51360*/  IADD3 R16, P0, PT, R16, R37, RZ ;  /* 0x0000002510107210 */ /* 0x000fe40007f1e0ff */
[----:B------:R-:W-:-:S03]  /*51370*/  LOP3.LUT R39, R4, R9, R46, 0xe8, !PT ;  /* 0x0000000904277212 */ /* 0x000fc600078ee82e */
[----:B------:R-:W-:Y:S01]  /*51380*/  IMAD.X R9, R7, 0x1, R12, P0 ;  /* 0x0000000107097824 */ /* 0x000fe200000e060c */
[----:B------:R-:W-:Y:S02]  /*51390*/  LOP3.LUT R31, R31, R36, RZ, 0x3c, !PT ;  /* 0x000000241f1f7212 */ /* 0x000fe400078e3cff */
[----:B------:R-:W-:Y:S02]  /*513a0*/  LOP3.LUT R69, R69, R6, RZ, 0x3c, !PT ;  /* 0x0000000645457212 */ /* 0x000fe400078e3cff */
[----:B------:R-:W-:Y:S02]  /*513b0*/  IADD3.X R39, PT, PT, R7, R42, R39, P1, P2 ;  /* 0x0000002a07277210 */ /* 0x000fe40000fe4427 */
[----:B------:R-:W-:Y:S02]  /*513c0*/  LOP3.LUT R36, R10, R9, R48, 0xb8, !PT ;  /* 0x000000090a247212 */ /* 0x000fe400078eb830 */
[----:B------:R-:W-:Y:S02]  /*513d0*/  LOP3.LUT R68, R68, R5, RZ, 0x3c, !PT ;  /* 0x0000000544447212 */ /* 0x000fe400078e3cff */
[----:B------:R-:W-:-:S02]  /*513e0*/  SHF.L.W.U32.HI R6, R16, 0x12, R9 ;  /* 0x0000001210067819 */ /* 0x000fc40000010e09 */
[C---:B------:R-:W-:Y:S02]  /*513f0*/  SHF.L.W.U32.HI R7, R16.reuse, 0xe, R9 ;  /* 0x0000000e10077819 */ /* 0x040fe40000010e09 */
[C-C-:B------:R-:W-:Y:S02]  /*51400*/  SHF.L.W.U32.HI R10, R9.reuse, 0x17, R16.reuse ;  /* 0x00000017090a7819 */ /* 0x140fe40000010e10 */
[C-C-:B------:R-:W-:Y:S02]  /*51410*/  SHF.L.W.U32.HI R5, R9.reuse, 0x12, R16.reuse ;  /* 0x0000001209057819 */ /* 0x140fe40000010e10 */
[----:B------:R-:W-:Y:S02]  /*51420*/  SHF.L.W.U32.HI R8, R9, 0xe, R16 ;  /* 0x0000000e09087819 */ /* 0x000fe40000010e10 */
[----:B------:R-:W-:Y:S02]  /*51430*/  LOP3.LUT R37, R17, R16, R47, 0xb8, !PT ;  /* 0x0000001011257212 */ /* 0x000fe400078eb82f */
[----:B------:R-:W-:-:S02]  /*51440*/  SHF.L.W.U32.HI R9, R16, 0x17, R9 ;  /* 0x0000001710097819 */ /* 0x000fc40000010e09 */
[----:B------:R-:W-:Y:S02]  /*51450*/  LOP3.LUT R29, R29, R38, RZ, 0x3c, !PT ;  /* 0x000000261d1d7212 */ /* 0x000fe400078e3cff */
[----:B------:R-:W-:Y:S02]  /*51460*/  IADD3 R16, P0, PT, R40, -0x7b3558c5, RZ ;  /* 0x84caa73b28107810 */ /* 0x000fe40007f1e0ff */
[----:B------:R-:W-:Y:S02]  /*51470*/  LOP3.LUT R38, R10, R6, R7, 0x96, !PT ;  /* 0x000000060a267212 */ /* 0x000fe400078e9607 */
[----:B------:R-:W-:Y:S02]  /*51480*/  LOP3.LUT R18, R45, R15, R40, 0xe8, !PT ;  /* 0x0000000f2d127212 */ /* 0x000fe400078ee828 */
[----:B------:R-:W-:Y:S02]  /*51490*/  IADD3.X R17, PT, PT, R39, -0x4498517b, RZ, P0, !PT ;  /* 0xbb67ae8527117810 */ /* 0x000fe400007fe4ff */
[----:B------:R-:W-:-:S02]  /*514a0*/  SHF.L.W.U32.HI R6, R40, 0x4, R39 ;  /* 0x0000000428067819 */ /* 0x000fc40000010e27 */
[C-C-:B------:R-:W-:Y:S02]  /*514b0*/  SHF.L.W.U32.HI R15, R39.reuse, 0x1e, R40.reuse ;  /* 0x0000001e270f7819 */ /* 0x140fe40000010e28 */
[----:B------:R-:W-:Y:S02]  /*514c0*/  SHF.L.W.U32.HI R12, R39, 0x19, R40 ;  /* 0x00000019270c7819 */ /* 0x000fe40000010e28 */
[----:B------:R-:W-:Y:S02]  /*514d0*/  IADD3 R14, P0, P1, R38, R37, R14 ;  /* 0x00000025260e7210 */ /* 0x000fe4000791e00e */
[----:B------:R-:W-:Y:S02]  /*514e0*/  LOP3.LUT R5, R9, R5, R8, 0x96, !PT ;  /* 0x0000000509057212 */ /* 0x000fe400078e9608 */
[----:B------:R-:W-:Y:S02]  /*514f0*/  LOP3.LUT R32, R32, R19, RZ, 0x3c, !PT ;  /* 0x0000001320207212 */ /* 0x000fe400078e3cff */
[----:B------:R-:W-:-:S02]  /*51500*/  LOP3.LUT R19, R46, R4, R39, 0xe8, !PT ;  /* 0x000000042e137212 */ /* 0x000fc400078ee827 */
[----:B------:R-:W-:Y:S02]  /*51510*/  LOP3.LUT R15, R12, R6, R15, 0x96, !PT ;  /* 0x000000060c0f7212 */ /* 0x000fe400078e960f */
[----:B------:R-:W-:Y:S02]  /*51520*/  IADD3 R8, P2, P3, R11, UR6, R14 ;  /* 0x000000060b087c10 */ /* 0x000fe4000fb5e00e */
[----:B------:R-:W-:Y:S02]  /*51530*/  SHF.L.W.U32.HI R4, R39, 0x4, R40 ;  /* 0x0000000427047819 */ /* 0x000fe40000010e28 */
[C-C-:B------:R-:W-:Y:S02]  /*51540*/  SHF.L.W.U32.HI R7, R40.reuse, 0x1e, R39.reuse ;  /* 0x0000001e28077819 */ /* 0x140fe40000010e27 */
[----:B------:R-:W-:Y:S02]  /*51550*/  SHF.L.W.U32.HI R10, R40, 0x19, R39 ;  /* 0x00000019280a7819 */ /* 0x000fe40000010e27 */
[----:B------:R-:W-:-:S02]  /*51560*/  IADD3.X R12, PT, PT, R5, R36, R13, P0, P1 ;  /* 0x00000024050c7210 */ /* 0x000fc400007e240d */
[----:B------:R-:W-:Y:S02]  /*51570*/  IADD3 R8, P0, P1, R8, R15, R18 ;  /* 0x0000000f08087210 */ /* 0x000fe4000791e012 */
[----:B------:R-:W-:Y:S02]  /*51580*/  LOP3.LUT R10, R10, R4, R7, 0x96, !PT ;  /* 0x000000040a0a7212 */ /* 0x000fe400078e9607 */
[----:B------:R-:W-:Y:S01]  /*51590*/  IADD3.X R15, PT, PT, R105, UR7, R12, P2, P3 ;  /* 0x00000007690f7c10 */ /* 0x000fe200097e640c */
[----:B------:R-:W-:-:S03]  /*515a0*/  VIADD R58, R58, 0x1 ;  /* 0x000000013a3a7836 */ /* 0x000fc60000000000 */
[----:B------:R-:W-:Y:S02]  /*515b0*/  IADD3.X R15, PT, PT, R15, R10, R19, P0, P1 ;  /* 0x0000000a0f0f7210 */ /* 0x000fe400007e2413 */
[----:B------:R-:W-:-:S04]  /*515c0*/  IADD3 R8, P0, PT, R8, -0xc4336f8, RZ ;  /* 0xf3bcc90808087810 */ /* 0x000fc80007f1e0ff */
[----:B------:R-:W-:Y:S02]  /*515d0*/  IADD3.X R15, PT, PT, R15, 0x6a09e667, RZ, P0, !PT ;  /* 0x6a09e6670f0f7810 */ /* 0x000fe400007fe4ff */
[----:B------:R-:W-:Y:S02]  /*515e0*/  ISETP.NE.AND P0, PT, R58, 0x800, PT ;  /* 0x000008003a00780c */ /* 0x000fe40003f05270 */
[--C-:B------:R-:W-:Y:S02]  /*515f0*/  SHF.R.U32.HI R6, RZ, 0x18, R17.reuse ;  /* 0x00000018ff067819 */ /* 0x100fe40000011611 */
[C-C-:B------:R-:W-:Y:S02]  /*51600*/  SHF.R.U64 R5, R16.reuse, 0x10, R17.reuse ;  /* 0x0000001010057819 */ /* 0x140fe40000001211 */
[--C-:B------:R-:W-:Y:S02]  /*51610*/  SHF.R.U64 R4, R16, 0x8, R17.reuse ;  /* 0x0000000810047819 */ /* 0x100fe40000001211 */
[----:B------:R-:W-:-:S02]  /*51620*/  SHF.R.U32.HI R9, RZ, 0x10, R17 ;  /* 0x00000010ff097819 */ /* 0x000fc40000011611 */
[----:B------:R-:W-:Y:S02]  /*51630*/  SHF.R.U32.HI R7, RZ, 0x8, R17 ;  /* 0x00000008ff077819 */ /* 0x000fe40000011611 */
[----:B------:R-:W-:Y:S02]  /*51640*/  LOP3.LUT R65, R65, R6, RZ, 0x3c, !PT ;  /* 0x0000000641417212 */ /* 0x000fe400078e3cff */
[----:B------:R-:W-:Y:S02]  /*51650*/  LOP3.LUT R28, R28, R9, RZ, 0x3c, !PT ;  /* 0x000000091c1c7212 */ /* 0x000fe400078e3cff */
[----:B------:R-:W-:Y:S02]  /*51660*/  LOP3.LUT R64, R64, R7, RZ, 0x3c, !PT ;  /* 0x0000000740407212 */ /* 0x000fe400078e3cff */
[----:B------:R-:W-:Y:S02]  /*51670*/  LOP3.LUT R62, R62, R5, RZ, 0x3c, !PT ;  /* 0x000000053e3e7212 */ /* 0x000fe400078e3cff */
[----:B------:R-:W-:-:S02]  /*51680*/  LOP3.LUT R61, R61, R4, RZ, 0x3c, !PT ;  /* 0x000000043d3d7212 */ /* 0x000fc400078e3cff */
[----:B------:R-:W-:Y:S02]  /*51690*/  SHF.R.U64 R6, R16, 0x18, R17 ;  /* 0x0000001810067819 */ /* 0x000fe40000001211 */
[C-C-:B------:R-:W-:Y:S02]  /*516a0*/  SHF.R.U64 R7, R8.reuse, 0x18, R15.reuse ;  /* 0x0000001808077819 */ /* 0x140fe4000000120f */
[C-C-:B------:R-:W-:Y:S02]  /*516b0*/  SHF.R.U64 R5, R8.reuse, 0x10, R15.reuse ;  /* 0x0000001008057819 */ /* 0x140fe4000000120f */
[--C-:B------:R-:W-:Y:S02]  /*516c0*/  SHF.R.U64 R4, R8, 0x8, R15.reuse ;  /* 0x0000000808047819 */ /* 0x100fe4000000120f */
[--C-:B------:R-:W-:Y:S02]  /*516d0*/  SHF.R.U32.HI R13, RZ, 0x18, R15.reuse ;  /* 0x00000018ff0d7819 */ /* 0x100fe4000001160f */
[----:B------:R-:W-:-:S02]  /*516e0*/  SHF.R.U32.HI R11, RZ, 0x10, R15 ;  /* 0x00000010ff0b7819 */ /* 0x000fc4000001160f */
[----:B------:R-:W-:Y:S02]  /*516f0*/  SHF.R.U32.HI R9, RZ, 0x8, R15 ;  /* 0x00000008ff097819 */ /* 0x000fe4000001160f */
[----:B------:R-:W-:Y:S02]  /*51700*/  LOP3.LUT R53, R53, R16, RZ, 0x3c, !PT ;  /* 0x0000001035357212 */ /* 0x000fe400078e3cff */
[----:B------:R-:W-:Y:S02]  /*51710*/  LOP3.LUT R34, R34, R17, RZ, 0x3c, !PT ;  /* 0x0000001122227212 */ /* 0x000fe400078e3cff */
[----:B------:R-:W-:Y:S02]  /*51720*/  LOP3.LUT R63, R63, R6, RZ, 0x3c, !PT ;  /* 0x000000063f3f7212 */ /* 0x000fe400078e3cff */
[----:B------:R-:W-:Y:S02]  /*51730*/  LOP3.LUT R35, R35, R8, RZ, 0x3c, !PT ;  /* 0x0000000823237212 */ /* 0x000fe400078e3cff */
[----:B------:R-:W-:-:S02]  /*51740*/  LOP3.LUT R55, R55, R15, RZ, 0x3c, !PT ;  /* 0x0000000f37377212 */ /* 0x000fc400078e3cff */
[----:B------:R-:W-:Y:S02]  /*51750*/  LOP3.LUT R54, R54, R13, RZ, 0x3c, !PT ;  /* 0x0000000d36367212 */ /* 0x000fe400078e3cff */
[----:B------:R-:W-:Y:S02]  /*51760*/  LOP3.LUT R56, R56, R11, RZ, 0x3c, !PT ;  /* 0x0000000b38387212 */ /* 0x000fe400078e3cff */
[----:B------:R-:W-:Y:S02]  /*51770*/  LOP3.LUT R22, R22, R9, RZ, 0x3c, !PT ;  /* 0x0000000916167212 */ /* 0x000fe400078e3cff */
[----:B------:R-:W-:Y:S02]  /*51780*/  LOP3.LUT R52, R52, R7, RZ, 0x3c, !PT ;  /* 0x0000000734347212 */ /* 0x000fe400078e3cff */
[----:B------:R-:W-:Y:S02]  /*51790*/  LOP3.LUT R60, R60, R5, RZ, 0x3c, !PT ;  /* 0x000000053c3c7212 */ /* 0x000fe400078e3cff */
[----:B------:R-:W-:Y:S01]  /*517a0*/  LOP3.LUT R59, R59, R4, RZ, 0x3c, !PT ;  /* 0x000000043b3b7212 */ /* 0x000fe200078e3cff */
[----:B------:R-:W-:Y:S06]  /*517b0*/  @P0 BRA `(.L_x_88) ;  /* 0xfffffdfc00f40947 */ /* 0x000fec000383ffff */
[----:B------:R-:W-:Y:S01]  /*517c0*/  IMAD.U32 R31, R31, 0x10000, RZ ;  /* 0x000100001f1f7824 */ /* 0x000fe200078e00ff */
[----:B------:R-:W-:Y:S01]  /*517d0*/  LOP3.LUT R4, R52, 0xff, RZ, 0xc0, !PT ;  /* 0x000000ff34047812 */ /* 0x000fe200078ec0ff */
[----:B------:R-:W-:Y:S01]  /*517e0*/  IMAD.U32 R56, R56, 0x10000, RZ ;  /* 0x0001000038387824 */ /* 0x000fe200078e00ff */
[----:B------:R-:W-:Y:S01]  /*517f0*/  LOP3.LUT R8, R60, 0xff, RZ, 0xc0, !PT ;  /* 0x000000ff3c087812 */ /* 0x000fe200078ec0ff */
[----:B------:R-:W-:Y:S01]  /*51800*/  IMAD.U32 R28, R28, 0x10000, RZ ;  /* 0x000100001c1c7824 */ /* 0x000fe200078e00ff */
[----:B------:R-:W-:Y:S01]  /*51810*/  LOP3.LUT R6, R59, 0xff, RZ, 0xc0, !PT ;  /* 0x000000ff3b067812 */ /* 0x000fe200078ec0ff */
[----:B------:R-:W-:Y:S01]  /*51820*/  IMAD.U32 R57, R57, 0x10000, RZ ;  /* 0x0001000039397824 */ /* 0x000fe200078e00ff */
[----:B------:R-:W-:Y:S01]  /*51830*/  LOP3.LUT R16, R30, 0xff, RZ, 0xc0, !PT ;  /* 0x000000ff1e107812 */ /* 0x000fe200078ec0ff */
[----:B------:R-:W-:Y:S01]  /*51840*/  IMAD.WIDE.U32 R4, R4, 0x1000000, RZ ;  /* 0x0100000004047825 */ /* 0x000fe200078e00ff */
[----:B------:R-:W-:Y:S02]  /*51850*/  LOP3.LUT R26, R26, 0xffff, RZ, 0xc0, !PT ;  /* 0x0000ffff1a1a7812 */ /* 0x000fe400078ec0ff */
[----:B------:R-:W-:Y:S01]  /*51860*/  LOP3.LUT R31, R31, 0xff0000, RZ, 0xc0, !PT ;  /* 0x00ff00001f1f7812 */ /* 0x000fe200078ec0ff */
[----:B------:R-:W-:Y:S01]  /*51870*/  IMAD.WIDE.U32 R8, R8, 0x10000, RZ ;  /* 0x0001000008087825 */ /* 0x000fe200078e00ff */
[----:B------:R-:W-:-:S02]  /*51880*/  LOP3.LUT R18, R69, 0xff, RZ, 0xc0, !PT ;  /* 0x000000ff45127812 */ /* 0x000fc400078ec0ff */
[----:B------:R-:W-:Y:S01]  /*51890*/  LOP3.LUT R20, R68, 0xff, RZ, 0xc0, !PT ;  /* 0x000000ff44147812 */ /* 0x000fe200078ec0ff */
[----:B------:R-:W-:Y:S01]  /*518a0*/  IMAD.WIDE.U32 R6, R6, 0x100, RZ ;  /* 0x0000010006067825 */ /* 0x000fe200078e00ff */
[----:B------:R-:W-:Y:S02]  /*518b0*/  LOP3.LUT R30, R33, 0xff, RZ, 0xc0, !PT ;  /* 0x000000ff211e7812 */ /* 0x000fe400078ec0ff */
        /* <DEDUP_REMOVED lines=12> */
[----:B------:R-:W-:Y:S01]  /*51980*/  PRMT R41, R31, 0x4210, R26 ;  /* 0x000042101f297816 */ /* 0x000fe2000000001a */
[----:B------:R-:W-:Y:S01]  /*51990*/  IMAD.WIDE.U32 R30, R30, 0x1000000, RZ ;  /* 0x010000001e1e7825 */ /* 0x000fe200078e00ff */
[----:B------:R-:W-:-:S02]  /*519a0*/  PRMT R11, R11, 0x4210, R54 ;  /* 0x000042100b0b7816 */ /* 0x000fc40000000036 */
[----:B------:R-:W-:Y:S01]  /*519b0*/  PRMT R22, R22, 0x7104, RZ ;  /* 0x0000710416167816 */ /* 0x000fe200000000ff */
[----:B------:R-:W-:Y:S01]  /*519c0*/  IMAD.WIDE.U32 R38, R38, 0x100, RZ ;  /* 0x0000010026267825 */ /* 0x000fe200078e00ff */
[----:B------:R-:W-:Y:S02]  /*519d0*/  LOP3.LUT R4, R6, R4, R8, 0xfe, !PT ;  /* 0x0000000406047212 */ /* 0x000fe400078efe08 */
[----:B------:R-:W-:Y:S02]  /*519e0*/  PRMT R65, R28, 0x4210, R65 ;  /* 0x000042101c417816 */ /* 0x000fe40000000041 */
[----:B------:R-:W-:Y:S02]  /*519f0*/  PRMT R64, R64, 0x7104, RZ ;  /* 0x0000710440407816 */ /* 0x000fe400000000ff */
[----:B------:R-:W-:Y:S02]  /*51a00*/  PRMT R25, R10, 0x4210, R25 ;  /* 0x000042100a197816 */ /* 0x000fe40000000019 */
[----:B------:R-:W-:-:S02]  /*51a10*/  PRMT R32, R32, 0x7104, RZ ;  /* 0x0000710420207816 */ /* 0x000fc400000000ff */
[----:B------:R-:W-:Y:S02]  /*51a20*/  PRMT R66, R66, 0x7104, RZ ;  /* 0x0000710442427816 */ /* 0x000fe400000000ff */
[----:B------:R-:W-:Y:S02]  /*51a30*/  LOP3.LUT R8, R11, 0xff00, R22, 0xf8, !PT ;  /* 0x0000ff000b087812 */ /* 0x000fe400078ef816 */
[----:B------:R-:W-:Y:S02]  /*51a40*/  LOP3.LUT R10, R63, 0xff, RZ, 0xc0, !PT ;  /* 0x000000ff3f0a7812 */ /* 0x000fe400078ec0ff */
[----:B------:R-:W-:Y:S02]  /*51a50*/  LOP3.LUT R12, R62, 0xff, RZ, 0xc0, !PT ;  /* 0x000000ff3e0c7812 */ /* 0x000fe400078ec0ff */
[----:B------:R-:W-:Y:S01]  /*51a60*/  LOP3.LUT R14, R61, 0xff, RZ, 0xc0, !PT ;  /* 0x000000ff3d0e7812 */ /* 0x000fe200078ec0ff */
[----:B------:R-:W-:Y:S01]  /*51a70*/  IMAD.WIDE.U32 R10, R10, 0x1000000, RZ ;  /* 0x010000000a0a7825 */ /* 0x000fe200078e00ff */
[----:B------:R-:W-:-:S02]  /*51a80*/  LOP3.LUT R4, R4, 0xff, R35, 0xf8, !PT ;  /* 0x000000ff04047812 */ /* 0x000fc400078ef823 */
[----:B------:R-:W-:Y:S01]  /*51a90*/  LOP3.LUT R20, R20, R16, R18, 0xfe, !PT ;  /* 0x0000001014147212 */ /* 0x000fe200078efe12 */
[----:B------:R-:W-:Y:S01]  /*51aa0*/  IMAD.WIDE.U32 R12, R12, 0x10000, RZ ;  /* 0x000100000c0c7825 */ /* 0x000fe200078e00ff */
[----:B------:R-:W-:Y:S02]  /*51ab0*/  LOP3.LUT R22, R38, R30, R36, 0xfe, !PT ;  /* 0x0000001e26167212 */ /* 0x000fe400078efe24 */
[----:B------:R-:W-:Y:S01]  /*51ac0*/  LOP3.LUT R35, R65, 0xff00, R64, 0xf8, !PT ;  /* 0x0000ff0041237812 */ /* 0x000fe200078ef840 */
[----:B------:R-:W-:Y:S01]  /*51ad0*/  IMAD.WIDE.U32 R14, R14, 0x100, RZ ;  /* 0x000001000e0e7825 */ /* 0x000fe200078e00ff */
[----:B------:R-:W-:Y:S02]  /*51ae0*/  LOP3.LUT R32, R41, 0xff00, R32, 0xf8, !PT ;  /* 0x0000ff0029207812 */ /* 0x000fe400078ef820 */
[----:B------:R-:W-:Y:S02]  /*51af0*/  LOP3.LUT R25, R25, 0xff00, R66, 0xf8, !PT ;  /* 0x0000ff0019197812 */ /* 0x000fe400078ef842 */
[----:B------:R-:W-:-:S02]  /*51b00*/  LOP3.LUT R20, R20, 0xff, R29, 0xf8, !PT ;  /* 0x000000ff14147812 */ /* 0x000fc400078ef81d */
[----:B------:R-:W-:Y:S02]  /*51b10*/  LOP3.LUT R22, R22, 0xff, R23, 0xf8, !PT ;  /* 0x000000ff16167812 */ /* 0x000fe400078ef817 */
[----:B------:R-:W-:Y:S01]  /*51b20*/  LOP3.LUT R55, R8, 0xff, R55, 0xf8, !PT ;  /* 0x000000ff08377812 */ /* 0x000fe200078ef837 */
[----:B------:R-:W-:Y:S01]  /*51b30*/  IMAD.MOV.U32 R8, RZ, RZ, 0xff ;  /* 0x000000ffff087424 */ /* 0x000fe200078e00ff */
[----:B------:R-:W-:Y:S02]  /*51b40*/  LOP3.LUT R29, R35, 0xff, R34, 0xf8, !PT ;  /* 0x000000ff231d7812 */ /* 0x000fe400078ef822 */
[----:B------:R-:W-:Y:S02]  /*51b50*/  LOP3.LUT R27, R32, 0xff, R27, 0xf8, !PT ;  /* 0x000000ff201b7812 */ /* 0x000fe400078ef81b */
[----:B------:R-:W-:Y:S02]  /*51b60*/  LOP3.LUT R23, R25, 0xff, R24, 0xf8, !PT ;  /* 0x000000ff19177812 */ /* 0x000fe400078ef818 */
[----:B------:R-:W-:Y:S01]  /*51b70*/  LOP3.LUT R5, R9, R55, R5, 0xfe, !PT ;  /* 0x0000003709057212 */ /* 0x000fe200078efe05 */
[----:B------:R-:W-:Y:S01]  /*51b80*/  IMAD.MOV.U32 R9, RZ, RZ, RZ ;  /* 0x000000ffff097224 */ /* 0x000fe200078e00ff */
[----:B------:R-:W-:-:S02]  /*51b90*/  LOP3.LUT R6, R14, R10, R12, 0xfe, !PT ;  /* 0x0000000a0e067212 */ /* 0x000fc400078efe0c */
[----:B------:R-:W-:Y:S02]  /*51ba0*/  LOP3.LUT R11, R13, R29, R11, 0xfe, !PT ;  /* 0x0000001d0d0b7212 */ /* 0x000fe400078efe0b */
[----:B------:R-:W-:Y:S02]  /*51bb0*/  CS2R R12, SRZ ;  /* 0x00000000000c7805 */ /* 0x000fe4000001ff00 */
[----:B------:R-:W-:Y:S02]  /*51bc0*/  LOP3.LUT R17, R19, R27, R17, 0xfe, !PT ;  /* 0x0000001b13117212 */ /* 0x000fe400078efe11 */
[----:B------:R-:W-:Y:S02]  /*51bd0*/  CS2R R18, SRZ ;  /* 0x0000000000127805 */ /* 0x000fe4000001ff00 */
[----:B------:R-:W-:Y:S02]  /*51be0*/  LOP3.LUT R23, R37, R23, R31, 0xfe, !PT ;  /* 0x0000001725177212 */ /* 0x000fe400078efe1f */
[----:B------:R-:W-:-:S02]  /*51bf0*/  LOP3.LUT R5, R5, R7, RZ, 0xfc, !PT ;  /* 0x0000000705057212 */ /* 0x000fc400078efcff */
[----:B------:R-:W-:Y:S02]  /*51c00*/  LOP3.LUT R6, R6, 0xff, R53, 0xf8, !PT ;  /* 0x000000ff06067812 */ /* 0x000fe400078ef835 */
[----:B------:R-:W-:Y:S02]  /*51c10*/  LOP3.LUT R7, R11, R15, RZ, 0xfc, !PT ;  /* 0x0000000f0b077212 */ /* 0x000fe400078efcff */
[----:B------:R-:W-:Y:S02]  /*51c20*/  CS2R R10, SRZ ;  /* 0x00000000000a7805 */ /* 0x000fe4000001ff00 */
[----:B------:R-:W-:Y:S02]  /*51c30*/  LOP3.LUT R21, R17, R21, RZ, 0xfc, !PT ;  /* 0x0000001511157212 */ /* 0x000fe400078efcff */
[----:B------:R-:W-:Y:S02]  /*51c40*/  CS2R R14, SRZ ;  /* 0x00000000000e7805 */ /* 0x000fe4000001ff00 */
[----:B------:R-:W-:Y:S01]  /*51c50*/  LOP3.LUT R23, R23, R39, RZ, 0xfc, !PT ;  /* 0x0000002717177212 */ /* 0x000fe200078efcff */
[----:B------:R1:W-:Y:S01]  /*51c60*/  STL.128 [R3], R4 ;  /* 0x0000000403007387 */ /* 0x0003e20000100c00 */
[----:B------:R-:W-:-:S03]  /*51c70*/  CS2R R16, SRZ ;  /* 0x0000000000107805 */ /* 0x000fc6000001ff00 */
[----:B------:R2:W-:Y:S01]  /*51c80*/  STL.128 [R3+0x10], R20 ;  /* 0x0000101403007387 */ /* 0x0005e20000100c00 */
[----:B-1----:R-:W-:Y:S02]  /*51c90*/  CS2R R4, SRZ ;  /* 0x0000000000047805 */ /* 0x002fe4000001ff00 */
[----:B------:R-:W-:Y:S01]  /*51ca0*/  CS2R R6, SRZ ;  /* 0x0000000000067805 */ /* 0x000fe2000001ff00 */
[----:B--2---:R-:W-:-:S07]  /*51cb0*/  IMAD.MOV.U32 R20, RZ, RZ, RZ ;  /* 0x000000ffff147224 */ /* 0x004fce00078e00ff */
.L_x_110:
[C---:B------:R-:W-:Y:S01]  /*51cc0*/  IMAD.WIDE.U32 R22, R18.reuse, R17, RZ ;  /* 0x0000001112167225 */ /* 0x040fe200078e00ff */
[----:B------:R-:W-:Y:S03]  /*51cd0*/  BSSY.RECONVERGENT B0, `(.L_x_89) ;  /* 0x000006f000007945 */ /* 0x000fe60003800200 */
[----:B------:R-:W-:-:S04]  /*51ce0*/  IMAD.WIDE.U32 R26, R18, R4, RZ ;  /* 0x00000004121a7225 */ /* 0x000fc800078e00ff */
[----:B------:R-:W-:-:S04]  /*51cf0*/  IMAD.WIDE.U32 R32, R20, R17, RZ ;  /* 0x0000001114207225 */ /* 0x000fc800078e00ff */
[----:B------:R-:W-:-:S04]  /*51d00*/  IMAD.WIDE.U32 R22, P0, R19, R20, R22 ;  /* 0x0000001413167225 */ /* 0x000fc80007800016 */
[----:B------:R-:W-:-:S04]  /*51d10*/  IMAD.WIDE.U32 R24, R19, R17, RZ ;  /* 0x0000001113187225 */ /* 0x000fc800078e00ff */
[----:B------:R-:W-:-:S04]  /*51d20*/  IMAD.WIDE.U32 R30, P1, R19, R7, R26 ;  /* 0x00000007131e7225 */ /* 0x000fc8000782001a */
[----:B------:R-:W-:-:S04]  /*51d30*/  IMAD.WIDE.U32 R28, R19, R4, RZ ;  /* 0x00000004131c7225 */ /* 0x000fc800078e00ff */
[----:B------:R-:W-:-:S04]  /*51d40*/  IMAD.WIDE.U32 R32, P2, R17, R20, R32 ;  /* 0x0000001411207225 */ /* 0x000fc80007840020 */
[----:B------:R-:W-:-:S04]  /*51d50*/  IMAD.WIDE.U32 R26, R17, R17, RZ ;  /* 0x00000011111a7225 */ /* 0x000fc800078e00ff */
[----:B------:R-:W-:Y:S01]  /*51d60*/  IMAD.X R35, RZ, RZ, RZ, P0 ;  /* 0x000000ffff237224 */ /* 0x000fe200000e06ff */
[----:B------:R-:W-:Y:S01]  /*51d70*/  IADD3 R54, P0, PT, R25, R22, RZ ;  /* 0x0000001619367210 */ /* 0x000fe20007f1e0ff */
[----:B------:R-:W-:Y:S01]  /*51d80*/  IMAD.MOV.U32 R34, RZ, RZ, R23 ;  /* 0x000000ffff227224 */ /* 0x000fe200078e0017 */
[----:B------:R-:W-:Y:S01]  /*51d90*/  IADD3 R52, P3, PT, R27, R32, RZ ;  /* 0x000000201b347210 */ /* 0x000fe20007f7e0ff */
[----:B------:R-:W-:-:S04]  /*51da0*/  IMAD.WIDE.U32 R22, R20, R19, RZ ;  /* 0x0000001314167225 */ /* 0x000fc800078e00ff */
[----:B------:R-:W-:Y:S01]  /*51db0*/  IMAD.X R37, RZ, RZ, RZ, P1 ;  /* 0x000000ffff257224 */ /* 0x000fe200008e06ff */
[----:B------:R-:W-:Y:S01]  /*51dc0*/  IADD3 R55, P1, PT, R29, R30, RZ ;  /* 0x0000001e1d377210 */ /* 0x000fe20007f3e0ff */
[----:B------:R-:W-:Y:S02]  /*51dd0*/  IMAD.X R41, RZ, RZ, RZ, P2 ;  /* 0x000000ffff297224 */ /* 0x000fe400010e06ff */
[----:B------:R-:W-:Y:S02]  /*51de0*/  IMAD.MOV.U32 R36, RZ, RZ, R31 ;  /* 0x000000ffff247224 */ /* 0x000fe400078e001f */
[----:B------:R-:W-:Y:S02]  /*51df0*/  IMAD.MOV.U32 R40, RZ, RZ, R33 ;  /* 0x000000ffff287224 */ /* 0x000fe400078e0021 */
[----:B------:R-:W-:Y:S02]  /*51e00*/  IMAD R21, R18, R5, RZ ;  /* 0x0000000512157224 */ /* 0x000fe400078e02ff */
[----:B------:R-:W-:-:S04]  /*51e10*/  IMAD.WIDE.U32 R42, R7, R19, RZ ;  /* 0x00000013072a7225 */ /* 0x000fc800078e00ff */
[----:B------:R-:W-:-:S04]  /*51e20*/  IMAD.WIDE.U32 R38, P2, R18, R17, R22 ;  /* 0x0000001112267225 */ /* 0x000fc80007840016 */
[----:B------:R-:W-:-:S04]  /*51e30*/  IMAD.WIDE.U32 R30, R19, R5, RZ ;  /* 0x00000005131e7225 */ /* 0x000fc800078e00ff */
[----:B------:R-:W-:Y:S02]  /*51e40*/  IMAD R21, R19, R6, R21 ;  /* 0x0000000613157224 */ /* 0x000fe400078e0215 */
[----:B------:R-:W-:-:S04]  /*51e50*/  IMAD.WIDE.U32.X R22, R18, R7, R36, P1 ;  /* 0x0000000712167225 */ /* 0x000fc800008e0424 */
[----:B------:R-:W-:-:S04]  /*51e60*/  IMAD.WIDE.U32.X R40, R20, R20, R40, P3 ;  /* 0x0000001414287225 */ /* 0x000fc800018e0428 */
[----:B------:R-:W-:-:S04]  /*51e70*/  IMAD.WIDE.U32 R32, R17, R19, RZ ;  /* 0x0000001311207225 */ /* 0x000fc800078e00ff */
[----:B------:R-:W-:Y:S01]  /*51e80*/  IMAD.X R45, RZ, RZ, RZ, P2 ;  /* 0x000000ffff2d7224 */ /* 0x000fe200010e06ff */
[----:B------:R-:W-:Y:S01]  /*51e90*/  IADD3 R25, P2, P3, R40, R22, R30 ;  /* 0x0000001628197210 */ /* 0x000fe20007b5e01e */
[----:B------:R-:W-:Y:S01]  /*51ea0*/  IMAD.IADD R21, R31, 0x1, R21 ;  /* 0x000000011f157824 */ /* 0x000fe200078e0215 */
[----:B------:R-:W-:Y:S01]  /*51eb0*/  IADD3 R53, P1, PT, R33, R38, RZ ;  /* 0x0000002621357210 */ /* 0x000fe20007f3e0ff */
[----:B------:R-:W-:-:S03]  /*51ec0*/  IMAD.WIDE.U32 R42, P4, R18, R4, R42 ;  /* 0x00000004122a7225 */ /* 0x000fc6000788002a */
[----:B------:R-:W-:Y:S01]  /*51ed0*/  IADD3.X R33, PT, PT, R41, R23, R21, P2, P3 ;  /* 0x0000001729217210 */ /* 0x000fe200017e6415 */
[----:B------:R-:W-:Y:S01]  /*51ee0*/  IMAD.WIDE.U32 R36, R4, R19, RZ ;  /* 0x0000001304247225 */ /* 0x000fe200078e00ff */
[----:B------:R-:W1:Y:S03]  /*51ef0*/  LDC.64 R22, c[0x3][0x5298] ;  /* 0x00d4a600ff167b82 */ /* 0x000e660000000a00 */
[----:B------:R-:W-:Y:S01]  /*51f00*/  IMAD.X R47, RZ, RZ, RZ, P4 ;  /* 0x000000ffff2f7224 */ /* 0x000fe200020e06ff */
[----:B------:R-:W-:Y:S01]  /*51f10*/  IADD3 R27, P4, PT, R37, R42, RZ ;  /* 0x0000002a251b7210 */ /* 0x000fe20007f9e0ff */
[----:B------:R-:W-:Y:S02]  /*51f20*/  IMAD.MOV.U32 R46, RZ, RZ, R43 ;  /* 0x000000ffff2e7224 */ /* 0x000fe400078e002b */
[----:B------:R-:W-:Y:S02]  /*51f30*/  IMAD R42, R20, R4, RZ ;  /* 0x00000004142a7224 */ /* 0x000fe400078e02ff */
[----:B------:R-:W-:-:S02]  /*51f40*/  IMAD R21, R7, R17, RZ ;  /* 0x0000001107157224 */ /* 0x000fc400078e02ff */
[----:B------:R-:W-:Y:S02]  /*51f50*/  IMAD R37, R6, R19, RZ ;  /* 0x0000001306257224 */ /* 0x000fe400078e02ff */
[----:B------:R-:W-:-:S04]  /*51f60*/  IMAD.WIDE.U32 R40, R17, R4, RZ ;  /* 0x0000000411287225 */ /* 0x000fc800078e00ff */
[-C--:B------:R-:W-:Y:S02]  /*51f70*/  IMAD R29, R17, R7.reuse, R42 ;  /* 0x00000007111d7224 */ /* 0x080fe400078e022a */
[----:B------:R-:W-:-:S04]  /*51f80*/  IMAD.WIDE.U32.X R46, R18, R7, R46, P4 ;  /* 0x00000007122e7225 */ /* 0x000fc800020e042e */
[----:B------:R-:W-:Y:S01]  /*51f90*/  IMAD.WIDE.U32 R48, R4, R17, RZ ;  /* 0x0000001104307225 */ /* 0x000fe200078e00ff */
[----:B------:R-:W-:-:S03]  /*51fa0*/  IADD3 R25, P4, P5, R46, R25, R40 ;  /* 0x000000192e197210 */ /* 0x000fc60007d9e028 */
[----:B------:R-:W-:Y:S02]  /*51fb0*/  IMAD R21, R20, R4, R21 ;  /* 0x0000000414157224 */ /* 0x000fe400078e0215 */
[----:B------:R-:W-:-:S04]  /*51fc0*/  IMAD.WIDE.U32 R50, R5, R19, RZ ;  /* 0x0000001305327225 */ /* 0x000fc800078e00ff */
[C---:B------:R-:W-:Y:S02]  /*51fd0*/  IMAD R37, R18.reuse, R5, R37 ;  /* 0x0000000512257224 */ /* 0x040fe400078e0225 */
[----:B------:R-:W-:Y:S02]  /*51fe0*/  IMAD.IADD R29, R41, 0x1, R29 ;  /* 0x00000001291d7824 */ /* 0x000fe400078e021d */
[----:B------:R-:W-:Y:S02]  /*51ff0*/  IMAD.IADD R46, R49, 0x1, R21 ;  /* 0x00000001312e7824 */ /* 0x000fe400078e0215 */
[----:B------:R-:W-:Y:S01]  /*52000*/  IMAD.MOV.U32 R44, RZ, RZ, R39 ;  /* 0x000000ffff2c7224 */ /* 0x000fe200078e0027 */
[----:B------:R-:W-:Y:S01]  /*52010*/  IADD3.X R47, PT, PT, R47, R33, R29, P4, P5 ;  /* 0x000000212f2f7210 */ /* 0x000fe200027ea41d */
[----:B------:R-:W-:Y:S02]  /*52020*/  IMAD.IADD R21, R51, 0x1, R37 ;  /* 0x0000000133157824 */ /* 0x000fe400078e0225 */
[----:B------:R-:W-:Y:S01]  /*52030*/  IMAD.WIDE.U32.X R42, R18, R20, R34, P0 ;  /* 0x00000014122a7225 */ /* 0x000fe200000e0422 */
[----:B------:R-:W-:-:S03]  /*52040*/  IADD3 R48, P0, P3, R50, R25, R48 ;  /* 0x0000001932307210 */ /* 0x000fc60007b1e030 */
[----:B------:R-:W-:Y:S01]  /*52050*/  IMAD.WIDE.U32 R38, R18, R19, RZ ;  /* 0x0000001312267225 */ /* 0x000fe200078e00ff */
[----:B------:R-:W-:-:S03]  /*52060*/  IADD3.X R47, PT, PT, R21, R47, R46, P0, P3 ;  /* 0x0000002f152f7210 */ /* 0x000fc600007e642e */
[C---:B------:R-:W-:Y:S01]  /*52070*/  IMAD.SHL.U32 R21, R48.reuse, 0x2, RZ ;  /* 0x0000000230157824 */ /* 0x040fe200078e00ff */
[----:B------:R-:W-:Y:S01]  /*52080*/  SHF.L.U64.HI R56, R48, 0x1, R47 ;  /* 0x0000000130387819 */ /* 0x000fe2000001022f */
[----:B------:R-:W-:-:S03]  /*52090*/  IMAD.WIDE.U32 R30, R19, R19, RZ ;  /* 0x00000013131e7225 */ /* 0x000fc600078e00ff */
[----:B-1----:R-:W-:Y:S01]  /*520a0*/  ISETP.GE.U32.AND P0, PT, R21, R22, PT ;  /* 0x000000161500720c */ /* 0x002fe20003f06070 */
[----:B------:R-:W-:-:S03]  /*520b0*/  IMAD.WIDE.U32 R38, P2, R19, R18, R38 ;  /* 0x0000001213267225 */ /* 0x000fc60007840026 */
[----:B------:R-:W-:Y:S01]  /*520c0*/  ISETP.GE.U32.AND.EX P0, PT, R56, R23, PT, P0 ;  /* 0x000000173800720c */ /* 0x000fe20003f06100 */
[----:B------:R-:W-:Y:S01]  /*520d0*/  IMAD.X R41, RZ, RZ, RZ, P2 ;  /* 0x000000ffff297224 */ /* 0x000fe200010e06ff */
[----:B------:R-:W-:Y:S01]  /*520e0*/  IADD3 RZ, P2, PT, R38, R31, RZ ;  /* 0x0000001f26ff7210 */ /* 0x000fe20007f5e0ff */
[----:B------:R-:W-:-:S04]  /*520f0*/  IMAD.WIDE.U32.X R44, R18, R20, R44, P1 ;  /* 0x00000014122c7225 */ /* 0x000fc800008e042c */
[----:B------:R-:W-:Y:S01]  /*52100*/  IMAD.MOV.U32 R40, RZ, RZ, R39 ;  /* 0x000000ffff287224 */ /* 0x000fe200078e0027 */
[----:B------:R-:W-:Y:S01]  /*52110*/  IADD3 R29, P4, P5, R44, R42, R28 ;  /* 0x0000002a2c1d7210 */ /* 0x000fe20007d9e01c */
[----:B------:R-:W-:Y:S02]  /*52120*/  IMAD.IADD R38, R31, 0x1, R38 ;  /* 0x000000011f267824 */ /* 0x000fe400078e0226 */
[----:B------:R-:W-:Y:S01]  /*52130*/  IMAD.WIDE.U32.X R34, R18, R18, R40, P2 ;  /* 0x0000001212227225 */ /* 0x000fe200010e0428 */
[----:B------:R-:W-:Y:S02]  /*52140*/  IADD3.X R42, PT, PT, R45, R43, R55, P4, P5 ;  /* 0x0000002b2d2a7210 */ /* 0x000fe400027ea437 */
[----:B------:R-:W-:Y:S01]  /*52150*/  IADD3 R36, P3, P4, R36, R29, R26 ;  /* 0x0000001d24247210 */ /* 0x000fe20007c7e01a */
[----:B------:R-:W-:Y:S01]  /*52160*/  IMAD.SHL.U32 R25, R30, 0x2, RZ ;  /* 0x000000021e197824 */ /* 0x000fe200078e00ff */
[----:B------:R-:W-:Y:S02]  /*52170*/  IADD3 R33, P2, P1, R32, R34, R24 ;  /* 0x0000002220217210 */ /* 0x000fe4000795e018 */
[----:B------:R-:W-:Y:S01]  /*52180*/  IADD3.X R59, PT, PT, R27, R42, R52, P3, P4 ;  /* 0x0000002a1b3b7210 */ /* 0x000fe20001fe8434 */
[----:B------:R-:W-:Y:S01]  /*52190*/  IMAD.SHL.U32 R57, R36, 0x2, RZ ;  /* 0x0000000224397824 */ /* 0x000fe200078e00ff */
[----:B------:R-:W-:-:S02]  /*521a0*/  IADD3.X R54, PT, PT, R53, R35, R54, P2, P1 ;  /* 0x0000002335367210 */ /* 0x000fc400017e2436 */
[----:B------:R-:W-:Y:S02]  /*521b0*/  SHF.L.U64.HI R63, R30, 0x1, R38 ;  /* 0x000000011e3f7819 */ /* 0x000fe40000010226 */
[----:B------:R-:W-:Y:S02]  /*521c0*/  SHF.L.W.U32.HI R58, R38, 0x1, R33 ;  /* 0x00000001263a7819 */ /* 0x000fe40000010e21 */
[----:B------:R-:W-:Y:S02]  /*521d0*/  SHF.L.W.U32.HI R61, R33, 0x1, R54 ;  /* 0x00000001213d7819 */ /* 0x000fe40000010e36 */
[----:B------:R-:W-:Y:S01]  /*521e0*/  SHF.L.U64.HI R24, R36, 0x1, R59 ;  /* 0x0000000124187819 */ /* 0x000fe2000001023b */
[----:B------:R-:W-:Y:S06]  /*521f0*/  @!P0 BRA `(.L_x_90) ;  /* 0x0000000000488947 */ /* 0x000fec0003800000 */
[----:B------:R-:W-:-:S04]  /*52200*/  ISETP.GT.U32.AND P0, PT, R21, R22, PT ;  /* 0x000000161500720c */ /* 0x000fc80003f04070 */
[----:B------:R-:W-:-:S13]  /*52210*/  ISETP.GT.U32.AND.EX P0, PT, R56, R23, PT, P0 ;  /* 0x000000173800720c */ /* 0x000fda0003f04100 */
[----:B------:R-:W-:Y:S05]  /*52220*/  @P0 BRA `(.L_x_91) ;  /* 0x0000000000640947 */ /* 0x000fea0003800000 */
[----:B------:R-:W1:Y:S02]  /*52230*/  LDC.64 R26, c[0x3][0x5290] ;  /* 0x00d4a400ff1a7b82 */ /* 0x000e640000000a00 */
[----:B-1----:R-:W-:-:S04]  /*52240*/  ISETP.GE.U32.AND P0, PT, R57, R26, PT ;  /* 0x0000001a3900720c */ /* 0x002fc80003f06070 */
[----:B------:R-:W-:-:S13]  /*52250*/  ISETP.GE.U32.AND.EX P0, PT, R24, R27, PT, P0 ;  /* 0x0000001b1800720c */ /* 0x000fda0003f06100 */
[----:B------:R-:W-:Y:S05]  /*52260*/  @!P0 BRA `(.L_x_90) ;  /* 0x00000000002c8947 */ /* 0x000fea0003800000 */
[----:B------:R-:W1:Y:S01]  /*52270*/  LDCU.128 UR4, c[0x3][0x5280] ;  /* 0x00ca5000ff0477ac */ /* 0x000e620008000c00 */
[----:B------:R-:W-:-:S04]  /*52280*/  ISETP.GT.U32.AND P1, PT, R57, R26, PT ;  /* 0x0000001a3900720c */ /* 0x000fc80003f24070 */
[----:B------:R-:W-:Y:S02]  /*52290*/  ISETP.GT.U32.AND.EX P1, PT, R24, R27, PT, P1 ;  /* 0x0000001b1800720c */ /* 0x000fe40003f24110 */
[----:B-1----:R-:W-:Y:S02]  /*522a0*/  ISETP.GT.U32.AND P0, PT, R25, UR4, PT ;  /* 0x0000000419007c0c */ /* 0x002fe4000bf04070 */
[C---:B------:R-:W-:Y:S02]  /*522b0*/  ISETP.GE.U32.AND P2, PT, R58.reuse, UR6, PT ;  /* 0x000000063a007c0c */ /* 0x040fe4000bf46070 */
[----:B------:R-:W-:Y:S02]  /*522c0*/  ISETP.GT.U32.AND P3, PT, R58, UR6, PT ;  /* 0x000000063a007c0c */ /* 0x000fe4000bf64070 */
[----:B------:R-:W-:Y:S02]  /*522d0*/  ISETP.GT.U32.AND.EX P0, PT, R63, UR5, PT, P0 ;  /* 0x000000053f007c0c */ /* 0x000fe4000bf04100 */
[----:B------:R-:W-:-:S02]  /*522e0*/  ISETP.GE.U32.AND.EX P2, PT, R61, UR7, PT, P2 ;  /* 0x000000073d007c0c */ /* 0x000fc4000bf46120 */
[----:B------:R-:W-:-:S04]  /*522f0*/  ISETP.GT.U32.OR.EX P0, PT, R61, UR7, P0, P3 ;  /* 0x000000073d007c0c */ /* 0x000fc80008704530 */
[----:B------:R-:W-:-:S13]  /*52300*/  PLOP3.LUT P0, PT, P1, P2, P0, 0xf8, 0x0 ;  /* 0x000000000000781c */ /* 0x000fda0000f05f00 */
[----:B------:R-:W-:Y:S05]  /*52310*/  @P0 BRA `(.L_x_91) ;  /* 0x0000000000280947 */ /* 0x000fea0003800000 */
.L_x_90:
[----:B------:R-:W1:Y:S01]  /*52320*/  LDCU.128 UR4, c[0x3][0x5280] ;  /* 0x00ca5000ff0477ac */ /* 0x000e620008000c00 */
[----:B------:R-:W-:Y:S01]  /*52330*/  IADD3 R21, P3, PT, R21, -R22, RZ ;  /* 0x8000001615157210 */ /* 0x000fe20007f7e0ff */
[----:B------:R-:W2:Y:S04]  /*52340*/  LDCU.64 UR8, c[0x3][0x5290] ;  /* 0x00ca5200ff0877ac */ /* 0x000ea80008000a00 */
[----:B------:R-:W-:Y:S01]  /*52350*/  IMAD.X R56, R56, 0x1, ~R23, P3 ;  /* 0x0000000138387824 */ /* 0x000fe200018e0e17 */
[----:B-1----:R-:W-:Y:S02]  /*52360*/  IADD3 R25, P0, PT, R25, -UR4, RZ ;  /* 0x8000000419197c10 */ /* 0x002fe4000ff1e0ff */
[----:B------:R-:W-:Y:S02]  /*52370*/  IADD3 R58, P1, PT, R58, -UR6, RZ ;  /* 0x800000063a3a7c10 */ /* 0x000fe4000ff3e0ff */
[----:B--2---:R-:W-:-:S02]  /*52380*/  IADD3 R57, P2, PT, R57, -UR8, RZ ;  /* 0x8000000839397c10 */ /* 0x004fc4000ff5e0ff */
[----:B------:R-:W-:Y:S02]  /*52390*/  IADD3.X R63, PT, PT, R63, ~UR5, RZ, P0, !PT ;  /* 0x800000053f3f7c10 */ /* 0x000fe400087fe4ff */
[----:B------:R-:W-:Y:S02]  /*523a0*/  IADD3.X R61, PT, PT, R61, ~UR7, RZ, P1, !PT ;  /* 0x800000073d3d7c10 */ /* 0x000fe40008ffe4ff */
[----:B------:R-:W-:-:S07]  /*523b0*/  IADD3.X R24, PT, PT, R24, ~UR9, RZ, P2, !PT ;  /* 0x8000000918187c10 */ /* 0x000fce00097fe4ff */
.L_x_91:
[----:B------:R-:W-:Y:S05]  /*523c0*/  BSYNC.RECONVERGENT B0 ;  /* 0x0000000000007941 */ /* 0x000fea0003800200 */
.L_x_89:
[----:B------:R-:W-:Y:S01]  /*523d0*/  IADD3 R21, P0, PT, R21, R48, RZ ;  /* 0x0000003015157210 */ /* 0x000fe20007f1e0ff */
[----:B------:R-:W-:Y:S01]  /*523e0*/  BSSY.RECONVERGENT B0, `(.L_x_92) ;  /* 0x0000027000007945 */ /* 0x000fe20003800200 */
[----:B------:R-:W-:Y:S02]  /*523f0*/  IADD3 R48, P1, PT, R25, R30, RZ ;  /* 0x0000001e19307210 */ /* 0x000fe40007f3e0ff */
[----:B------:R-:W-:Y:S01]  /*52400*/  IADD3 R58, P2, PT, R58, R33, RZ ;  /* 0x000000213a3a7210 */ /* 0x000fe20007f5e0ff */
[----:B------:R-:W-:Y:S01]  /*52410*/  IMAD.X R56, R56, 0x1, R47, P0 ;  /* 0x0000000138387824 */ /* 0x000fe200000e062f */
[----:B------:R-:W-:Y:S01]  /*52420*/  ISETP.GE.U32.AND P0, PT, R21, R22, PT ;  /* 0x000000161500720c */ /* 0x000fe20003f06070 */
[----:B------:R-:W-:Y:S01]  /*52430*/  IMAD.X R63, R63, 0x1, R38, P1 ;  /* 0x000000013f3f7824 */ /* 0x000fe200008e0626 */
[----:B------:R-:W-:Y:S01]  /*52440*/  IADD3 R57, P3, PT, R57, R36, RZ ;  /* 0x0000002439397210 */ /* 0x000fe20007f7e0ff */
[----:B------:R-:W-:Y:S01]  /*52450*/  IMAD.X R61, R61, 0x1, R54, P2 ;  /* 0x000000013d3d7824 */ /* 0x000fe200010e0636 */
[----:B------:R-:W-:-:S03]  /*52460*/  ISETP.GE.U32.AND.EX P0, PT, R56, R23, PT, P0 ;  /* 0x000000173800720c */ /* 0x000fc60003f06100 */
[----:B------:R-:W-:-:S10]  /*52470*/  IMAD.X R59, R24, 0x1, R59, P3 ;  /* 0x00000001183b7824 */ /* 0x000fd400018e063b */
[----:B------:R-:W-:Y:S05]  /*52480*/  @!P0 BRA `(.L_x_93) ;  /* 0x0000000000488947 */ /* 0x000fea0003800000 */
        /* <DEDUP_REMOVED lines=18> */
.L_x_93:
        /* <DEDUP_REMOVED lines=10> */
.L_x_94:
[----:B------:R-:W-:Y:S05]  /*52650*/  BSYNC.RECONVERGENT B0 ;  /* 0x0000000000007941 */ /* 0x000fea0003800200 */
.L_x_92:
[----:B------:R-:W-:Y:S01]  /*52660*/  IMAD.WIDE.U32 R24, R63, R58, RZ ;  /* 0x0000003a3f187225 */ /* 0x000fe200078e00ff */
[----:B------:R-:W-:Y:S03]  /*52670*/  BSSY.RECONVERGENT B0, `(.L_x_95) ;  /* 0x000006e000007945 */ /* 0x000fe60003800200 */
[----:B------:R-:W-:-:S04]  /*52680*/  IMAD.WIDE.U32 R30, R61, R48, RZ ;  /* 0x000000303d1e7225 */ /* 0x000fc800078e00ff */
[----:B------:R-:W-:-:S04]  /*52690*/  IMAD.WIDE.U32 R26, R63, R57, RZ ;  /* 0x000000393f1a7225 */ /* 0x000fc800078e00ff */
[----:B------:R-:W-:-:S04]  /*526a0*/  IMAD.WIDE.U32 R24, P0, R48, R61, R24 ;  /* 0x0000003d30187225 */ /* 0x000fc80007800018 */
[----:B------:R-:W-:-:S04]  /*526b0*/  IMAD.WIDE.U32 R32, P1, R63, R58, R30 ;  /* 0x0000003a3f207225 */ /* 0x000fc8000782001e */
[----:B------:R-:W-:-:S04]  /*526c0*/  IMAD.WIDE.U32 R38, R61, R58, RZ ;  /* 0x0000003a3d267225 */ /* 0x000fc800078e00ff */
[----:B------:R-:W-:-:S04]  /*526d0*/  IMAD.WIDE.U32 R30, R58, R48, RZ ;  /* 0x000000303a1e7225 */ /* 0x000fc800078e00ff */
[----:B------:R-:W-:Y:S01]  /*526e0*/  IMAD.WIDE.U32 R28, R48, R58, RZ ;  /* 0x0000003a301c7225 */ /* 0x000fe200078e00ff */
[----:B------:R-:W-:-:S03]  /*526f0*/  IADD3 R31, P4, PT, R31, R32, RZ ;  /* 0x000000201f1f7210 */ /* 0x000fc60007f9e0ff */
[----:B------:R-:W-:Y:S01]  /*52700*/  IMAD.X R35, RZ, RZ, RZ, P0 ;  /* 0x000000ffff237224 */ /* 0x000fe200000e06ff */
[----:B------:R-:W-:Y:S01]  /*52710*/  IADD3 R55, P3, PT, R29, R24, RZ ;  /* 0x000000181d377210 */ /* 0x000fe20007f7e0ff */
[----:B------:R-:W-:-:S04]  /*52720*/  IMAD.WIDE.U32 R26, P0, R48, R59, R26 ;  /* 0x0000003b301a7225 */ /* 0x000fc8000780001a */
[----:B------:R-:W-:-:S04]  /*52730*/  IMAD.WIDE.U32 R36, R48, R57, RZ ;  /* 0x0000003930247225 */ /* 0x000fc800078e00ff */
[----:B------:R-:W-:Y:S02]  /*52740*/  IMAD.X R41, RZ, RZ, RZ, P1 ;  /* 0x000000ffff297224 */ /* 0x000fe400008e06ff */
[----:B------:R-:W-:Y:S02]  /*52750*/  IMAD.MOV.U32 R40, RZ, RZ, R33 ;  /* 0x000000ffff287224 */ /* 0x000fe400078e0021 */
[----:B------:R-:W-:-:S04]  /*52760*/  IMAD.WIDE.U32 R38, P1, R58, R61, R38 ;  /* 0x0000003d3a267225 */ /* 0x000fc80007820026 */
[----:B------:R-:W-:-:S04]  /*52770*/  IMAD.WIDE.U32 R32, R58, R58, RZ ;  /* 0x0000003a3a207225 */ /* 0x000fc800078e00ff */
[----:B------:R-:W-:Y:S02]  /*52780*/  IMAD.MOV.U32 R34, RZ, RZ, R25 ;  /* 0x000000ffff227224 */ /* 0x000fe400078e0019 */
[----:B------:R-:W-:Y:S01]  /*52790*/  IMAD.X R45, RZ, RZ, RZ, P0 ;  /* 0x000000ffff2d7224 */ /* 0x000fe200000e06ff */
[----:B------:R-:W-:Y:S01]  /*527a0*/  IADD3 R49, P0, PT, R37, R26, RZ ;  /* 0x0000001a25317210 */ /* 0x000fe20007f1e0ff */
[----:B------:R-:W-:Y:S02]  /*527b0*/  IMAD.MOV.U32 R44, RZ, RZ, R27 ;  /* 0x000000ffff2c7224 */ /* 0x000fe400078e001b */
[----:B------:R-:W-:-:S04]  /*527c0*/  IMAD.WIDE.U32 R24, R59, R48, RZ ;  /* 0x000000303b187225 */ /* 0x000fc800078e00ff */
[----:B------:R-:W-:Y:S01]  /*527d0*/  IMAD.X R47, RZ, RZ, RZ, P1 ;  /* 0x000000ffff2f7224 */ /* 0x000fe200008e06ff */
[----:B------:R-:W-:Y:S01]  /*527e0*/  IADD3 R54, P1, PT, R33, R38, RZ ;  /* 0x0000002621367210 */ /* 0x000fe20007f3e0ff */
[----:B------:R-:W-:-:S04]  /*527f0*/  IMAD.WIDE.U32 R26, R63, R48, RZ ;  /* 0x000000303f1a7225 */ /* 0x000fc800078e00ff */
[----:B------:R-:W-:Y:S02]  /*52800*/  IMAD.MOV.U32 R46, RZ, RZ, R39 ;  /* 0x000000ffff2e7224 */ /* 0x000fe400078e0027 */
[C---:B------:R-:W-:Y:S02]  /*52810*/  IMAD R29, R63.reuse, R21, RZ ;  /* 0x000000153f1d7224 */ /* 0x040fe400078e02ff */
[----:B------:R-:W-:-:S04]  /*52820*/  IMAD.WIDE.U32 R52, P2, R63, R57, R24 ;  /* 0x000000393f347225 */ /* 0x000fc80007840018 */
[----:B------:R-:W-:-:S04]  /*52830*/  IMAD.WIDE.U32 R24, R48, R48, RZ ;  /* 0x0000003030187225 */ /* 0x000fc800078e00ff */
[----:B------:R-:W-:-:S04]  /*52840*/  IMAD.WIDE.U32 R50, R48, R21, RZ ;  /* 0x0000001530327225 */ /* 0x000fc800078e00ff */
[----:B------:R-:W-:-:S04]  /*52850*/  IMAD.WIDE.U32.X R44, R63, R59, R44, P0 ;  /* 0x0000003b3f2c7225 */ /* 0x000fc800000e042c */
[----:B------:R-:W-:-:S04]  /*52860*/  IMAD.WIDE.U32.X R46, R61, R61, R46, P1 ;  /* 0x0000003d3d2e7225 */ /* 0x000fc800008e042e */
[----:B------:R-:W-:Y:S01]  /*52870*/  IMAD.WIDE.U32 R26, P6, R48, R63, R26 ;  /* 0x0000003f301a7225 */ /* 0x000fe200078c001a */
[----:B------:R-:W-:-:S03]  /*52880*/  IADD3 R37, P1, P0, R46, R44, R50 ;  /* 0x0000002c2e257210 */ /* 0x000fc6000783e032 */
[----:B------:R-:W-:Y:S01]  /*52890*/  IMAD R29, R48, R56, R29 ;  /* 0x00000038301d7224 */ /* 0x000fe200078e021d */
[----:B------:R-:W-:Y:S01]  /*528a0*/  IADD3 RZ, P5, PT, R26, R25, RZ ;  /* 0x000000191aff7210 */ /* 0x000fe20007fbe0ff */
[----:B------:R-:W-:-:S04]  /*528b0*/  IMAD.WIDE.U32 R38, R57, R48, RZ ;  /* 0x0000003039267225 */ /* 0x000fc800078e00ff */
[----:B------:R-:W-:Y:S02]  /*528c0*/  IMAD.IADD R29, R51, 0x1, R29 ;  /* 0x00000001331d7824 */ /* 0x000fe400078e021d */
[----:B------:R-:W-:Y:S02]  /*528d0*/  IMAD.X R51, RZ, RZ, RZ, P6 ;  /* 0x000000ffff337224 */ /* 0x000fe400030e06ff */
[----:B------:R-:W-:Y:S01]  /*528e0*/  IMAD.MOV.U32 R50, RZ, RZ, R27 ;  /* 0x000000ffff327224 */ /* 0x000fe200078e001b */
[----:B------:R-:W-:Y:S01]  /*528f0*/  IADD3.X R44, PT, PT, R47, R45, R29, P1, P0 ;  /* 0x0000002d2f2c7210 */ /* 0x000fe20000fe041d */
[----:B------:R-:W-:Y:S02]  /*52900*/  IMAD R60, R59, R58, RZ ;  /* 0x0000003a3b3c7224 */ /* 0x000fe400078e02ff */
[----:B------:R-:W-:Y:S01]  /*52910*/  IMAD.X R43, RZ, RZ, RZ, P2 ;  /* 0x000000ffff2b7224 */ /* 0x000fe200010e06ff */
[----:B------:R-:W-:Y:S01]  /*52920*/  IADD3 R33, P2, PT, R39, R52, RZ ;  /* 0x0000003427217210 */ /* 0x000fe20007f5e0ff */
[----:B------:R-:W-:-:S02]  /*52930*/  IMAD.MOV.U32 R42, RZ, RZ, R53 ;  /* 0x000000ffff2a7224 */ /* 0x000fc400078e0035 */
[----:B------:R-:W-:-:S04]  /*52940*/  IMAD.WIDE.U32.X R52, R63, R61, R34, P3 ;  /* 0x0000003d3f347225 */ /* 0x000fc800018e0422 */
[----:B------:R-:W-:-:S04]  /*52950*/  IMAD.WIDE.U32.X R40, R63, R61, R40, P4 ;  /* 0x0000003d3f287225 */ /* 0x000fc800020e0428 */
[----:B------:R-:W-:Y:S01]  /*52960*/  IMAD.WIDE.U32.X R34, R63, R63, R50, P5 ;  /* 0x0000003f3f227225 */ /* 0x000fe200028e0432 */
[----:B------:R-:W-:-:S03]  /*52970*/  IADD3 R27, P4, P5, R40, R52, R36 ;  /* 0x00000034281b7210 */ /* 0x000fc60007d9e024 */
[----:B------:R-:W-:Y:S01]  /*52980*/  IMAD R39, R61, R57, R60 ;  /* 0x000000393d277224 */ /* 0x000fe200078e023c */
[----:B------:R-:W-:Y:S01]  /*52990*/  IADD3.X R40, PT, PT, R41, R53, R49, P4, P5 ;  /* 0x0000003529287210 */ /* 0x000fe200027ea431 */
[----:B------:R-:W-:Y:S01]  /*529a0*/  IMAD R61, R61, R57, RZ ;  /* 0x000000393d3d7224 */ /* 0x000fe200078e02ff */
[----:B------:R-:W-:Y:S01]  /*529b0*/  IADD3 R32, P4, P1, R38, R27, R32 ;  /* 0x0000001b26207210 */ /* 0x000fe2000799e020 */
[----:B------:R-:W-:Y:S01]  /*529c0*/  IMAD.WIDE.U32.X R42, R63, R59, R42, P2 ;  /* 0x0000003b3f2a7225 */ /* 0x000fe200010e042a */
[----:B------:R-:W-:Y:S02]  /*529d0*/  IADD3 R34, P2, P3, R30, R34, R28 ;  /* 0x000000221e227210 */ /* 0x000fe40007b5e01c */
[----:B------:R-:W-:Y:S01]  /*529e0*/  IADD3.X R33, PT, PT, R33, R40, R54, P4, P1 ;  /* 0x0000002821217210 */ /* 0x000fe200027e2436 */
[----:B------:R-:W-:Y:S01]  /*529f0*/  IMAD R56, R56, R48, RZ ;  /* 0x0000003038387224 */ /* 0x000fe200078e02ff */
[----:B------:R-:W-:Y:S01]  /*52a00*/  IADD3.X R55, PT, PT, R31, R35, R55, P2, P3 ;  /* 0x000000231f377210 */ /* 0x000fe200017e6437 */
[----:B------:R-:W-:-:S02]  /*52a10*/  IMAD R61, R58, R59, R61 ;  /* 0x0000003b3a3d7224 */ /* 0x000fc400078e023d */
[----:B------:R-:W-:-:S04]  /*52a20*/  IMAD.WIDE.U32 R28, R58, R57, RZ ;  /* 0x000000393a1c7225 */ /* 0x000fc800078e00ff */
[----:B------:R-:W-:Y:S02]  /*52a30*/  IMAD R51, R63, R21, R56 ;  /* 0x000000153f337224 */ /* 0x000fe400078e0238 */
[----:B------:R-:W-:-:S04]  /*52a40*/  IMAD.WIDE.U32 R48, R21, R48, RZ ;  /* 0x0000003015307225 */ /* 0x000fc800078e00ff */
[----:B------:R-:W-:Y:S01]  /*52a50*/  IMAD.IADD R21, R29, 0x1, R61 ;  /* 0x000000011d157824 */ /* 0x000fe200078e023d */
[----:B------:R-:W-:Y:S01]  /*52a60*/  IADD3 R29, P0, P2, R42, R37, R28 ;  /* 0x000000252a1d7210 */ /* 0x000fe20007a1e01c */
[C---:B------:R-:W-:Y:S01]  /*52a70*/  IMAD.SHL.U32 R27, R5.reuse, 0x2, RZ ;  /* 0x00000002051b7824 */ /* 0x040fe200078e00ff */
[----:B------:R-:W-:Y:S01]  /*52a80*/  SHF.L.U64.HI R28, R5, 0x1, R6 ;  /* 0x00000001051c7819 */ /* 0x000fe20000010206 */
[----:B------:R-:W-:Y:S01]  /*52a90*/  IMAD.WIDE.U32 R30, R57, R58, RZ ;  /* 0x0000003a391e7225 */ /* 0x000fe200078e00ff */
[----:B------:R-:W-:Y:S02]  /*52aa0*/  IADD3.X R42, PT, PT, R43, R44, R21, P0, P2 ;  /* 0x0000002c2b2a7210 */ /* 0x000fe400007e4415 */
[----:B------:R-:W-:Y:S01]  /*52ab0*/  ISETP.GE.U32.AND P0, PT, R27, R22, PT ;  /* 0x000000161b00720c */ /* 0x000fe20003f06070 */
[----:B------:R-:W-:Y:S01]  /*52ac0*/  IMAD.IADD R6, R31, 0x1, R39 ;  /* 0x000000011f067824 */ /* 0x000fe200078e0227 */
[----:B------:R-:W-:Y:S01]  /*52ad0*/  IADD3 R48, P3, P5, R48, R29, R30 ;  /* 0x0000001d30307210 */ /* 0x000fe20007d7e01e */
[----:B------:R-:W-:Y:S01]  /*52ae0*/  IMAD.IADD R5, R49, 0x1, R51 ;  /* 0x0000000131057824 */ /* 0x000fe200078e0233 */
[----:B------:R-:W-:Y:S01]  /*52af0*/  ISETP.GE.U32.AND.EX P0, PT, R28, R23, PT, P0 ;  /* 0x000000171c00720c */ /* 0x000fe20003f06100 */
[----:B------:R-:W-:Y:S01]  /*52b00*/  IMAD.IADD R31, R25, 0x1, R26 ;  /* 0x00000001191f7824 */ /* 0x000fe200078e021a */
[----:B------:R-:W-:Y:S01]  /*52b10*/  SHF.L.W.U32.HI R21, R18, 0x1, R17 ;  /* 0x0000000112157819 */ /* 0x000fe20000010e11 */
[----:B------:R-:W-:Y:S01]  /*52b20*/  IMAD.SHL.U32 R29, R4, 0x2, RZ ;  /* 0x00000002041d7824 */ /* 0x000fe200078e00ff */
[C---:B------:R-:W-:Y:S01]  /*52b30*/  SHF.L.U64.HI R18, R19.reuse, 0x1, R18 ;  /* 0x0000000113127819 */ /* 0x040fe20000010212 */
[----:B------:R-:W-:Y:S01]  /*52b40*/  IMAD.SHL.U32 R19, R19, 0x2, RZ ;  /* 0x0000000213137824 */ /* 0x000fe200078e00ff */
[----:B------:R-:W-:-:S02]  /*52b50*/  IADD3.X R35, PT, PT, R5, R42, R6, P3, P5 ;  /* 0x0000002a05237210 */ /* 0x000fc40001fea406 */
[----:B------:R-:W-:Y:S02]  /*52b60*/  SHF.L.U64.HI R30, R4, 0x1, R7 ;  /* 0x00000001041e7819 */ /* 0x000fe40000010207 */
[----:B------:R-:W-:-:S03]  /*52b70*/  SHF.L.W.U32.HI R26, R17, 0x1, R20 ;  /* 0x00000001111a7819 */ /* 0x000fc60000010e14 */
        /* <DEDUP_REMOVED lines=19> */
.L_x_96:
        /* <DEDUP_REMOVED lines=10> */
.L_x_97:
[----:B------:R-:W-:Y:S05]  /*52d50*/  BSYNC.RECONVERGENT B0 ;  /* 0x0000000000007941 */ /* 0x000fea0003800200 */
.L_x_95:
[----:B------:R-:W-:Y:S01]  /*52d60*/  ISETP.GE.U32.AND P0, PT, R24, R19, PT ;  /* 0x000000131800720c */ /* 0x000fe20003f06070 */
[----:B------:R-:W-:Y:S01]  /*52d70*/  BSSY.RECONVERGENT B0, `(.L_x_98) ;  /* 0x0000036000007945 */ /* 0x000fe20003800200 */
[----:B------:R-:W-:Y:S02]  /*52d80*/  IADD3 R19, P1, PT, -R19, R24, RZ ;  /* 0x0000001813137210 */ /* 0x000fe40007f3e1ff */
[----:B------:R-:W-:Y:S02]  /*52d90*/  ISETP.GE.U32.AND.EX P0, PT, R31, R18, PT, P0 ;  /* 0x000000121f00720c */ /* 0x000fe40003f06100 */
[----:B------:R-:W-:Y:S01]  /*52da0*/  IADD3 R17, P2, PT, -R21, R34, RZ ;  /* 0x0000002215117210 */ /* 0x000fe20007f5e1ff */
[----:B------:R-:W-:Y:S01]  /*52db0*/  IMAD.X R18, R31, 0x1, ~R18, P1 ;  /* 0x000000011f127824 */ /* 0x000fe200008e0e12 */
[----:B------:R-:W-:Y:S02]  /*52dc0*/  IADD3 R4, P3, PT, -R29, R32, RZ ;  /* 0x000000201d047210 */ /* 0x000fe40007f7e1ff */
[----:B------:R-:W-:Y:S01]  /*52dd0*/  IADD3 R5, P4, PT, -R27, R48, RZ ;  /* 0x000000301b057210 */ /* 0x000fe20007f9e1ff */
[----:B------:R-:W-:-:S02]  /*52de0*/  IMAD.X R20, R55, 0x1, ~R26, P2 ;  /* 0x0000000137147824 */ /* 0x000fc400010e0e1a */
[----:B------:R-:W-:Y:S02]  /*52df0*/  IMAD.X R7, R33, 0x1, ~R30, P3 ;  /* 0x0000000121077824 */ /* 0x000fe400018e0e1e */
[----:B------:R-:W-:Y:S02]  /*52e00*/  IMAD.X R6, R35, 0x1, ~R28, P4 ;  /* 0x0000000123067824 */ /* 0x000fe400020e0e1c */
[----:B------:R-:W-:Y:S06]  /*52e10*/  @P0 BRA `(.L_x_99) ;  /* 0x0000000000ac0947 */ /* 0x000fec0003800000 */
[C---:B------:R-:W-:Y:S02]  /*52e20*/  ISETP.NE.U32.AND P0, PT, R34.reuse, RZ, PT ;  /* 0x000000ff2200720c */ /* 0x040fe40003f05070 */
[----:B------:R-:W-:Y:S02]  /*52e30*/  ISETP.GT.U32.AND P1, PT, R34, R21, PT ;  /* 0x000000152200720c */ /* 0x000fe40003f24070 */
[C---:B------:R-:W-:Y:S02]  /*52e40*/  ISETP.NE.AND.EX P0, PT, R55.reuse, RZ, PT, P0 ;  /* 0x000000ff3700720c */ /* 0x040fe40003f05300 */
[----:B------:R-:W-:-:S11]  /*52e50*/  ISETP.GT.U32.AND.EX P1, PT, R55, R26, PT, P1 ;  /* 0x0000001a3700720c */ /* 0x000fd60003f24110 */
[-C--:B------:R-:W-:Y:S02]  /*52e60*/  @P0 LOP3.LUT R20, RZ, R21.reuse, RZ, 0x33, !PT ;  /* 0x00000015ff140212 */ /* 0x080fe400078e33ff */
[----:B------:R-:W-:Y:S02]  /*52e70*/  @!P0 IADD3 R17, P2, PT, RZ, -R21, RZ ;  /* 0x80000015ff118210 */ /* 0x000fe40007f5e0ff */
[----:B------:R-:W-:Y:S02]  /*52e80*/  @P0 IADD3 R17, P3, PT, R20, R34, RZ ;  /* 0x0000002214110210 */ /* 0x000fe40007f7e0ff */
[----:B------:R-:W-:Y:S01]  /*52e90*/  @P0 LOP3.LUT R21, RZ, R26, RZ, 0x33, !PT ;  /* 0x0000001aff150212 */ /* 0x000fe200078e33ff */
[----:B------:R-:W-:-:S04]  /*52ea0*/  @!P0 IMAD.X R20, RZ, RZ, ~R26, P2 ;  /* 0x000000ffff148224 */ /* 0x000fc800010e0e1a */
[----:B------:R-:W-:Y:S01]  /*52eb0*/  @P0 IMAD.X R20, R21, 0x1, R55, P3 ;  /* 0x0000000115140824 */ /* 0x000fe200018e0637 */
[----:B------:R-:W-:Y:S06]  /*52ec0*/  @P1 BRA `(.L_x_99) ;  /* 0x0000000000801947 */ /* 0x000fec0003800000 */
[C---:B------:R-:W-:Y:S02]  /*52ed0*/  ISETP.NE.U32.AND P0, PT, R32.reuse, RZ, PT ;  /* 0x000000ff2000720c */ /* 0x040fe40003f05070 */
[----:B------:R-:W-:Y:S02]  /*52ee0*/  ISETP.GT.U32.AND P1, PT, R32, R29, PT ;  /* 0x0000001d2000720c */ /* 0x000fe40003f24070 */
[C---:B------:R-:W-:Y:S02]  /*52ef0*/  ISETP.NE.AND.EX P0, PT, R33.reuse, RZ, PT, P0 ;  /* 0x000000ff2100720c */ /* 0x040fe40003f05300 */
[----:B------:R-:W-:-:S11]  /*52f00*/  ISETP.GT.U32.AND.EX P1, PT, R33, R30, PT, P1 ;  /* 0x0000001e2100720c */ /* 0x000fd60003f24110 */
[-C--:B------:R-:W-:Y:S02]  /*52f10*/  @P0 LOP3.LUT R4, RZ, R29.reuse, RZ, 0x33, !PT ;  /* 0x0000001dff040212 */ /* 0x080fe400078e33ff */
[----:B------:R-:W-:Y:S02]  /*52f20*/  @P0 LOP3.LUT R7, RZ, R30, RZ, 0x33, !PT ;  /* 0x0000001eff070212 */ /* 0x000fe400078e33ff */
[----:B------:R-:W-:Y:S02]  /*52f30*/  @P0 IADD3 R4, P2, PT, R4, R32, RZ ;  /* 0x0000002004040210 */ /* 0x000fe40007f5e0ff */
[----:B------:R-:W-:-:S03]  /*52f40*/  @!P0 IADD3 R4, P3, PT, RZ, -R29, RZ ;  /* 0x8000001dff048210 */ /* 0x000fc60007f7e0ff */
[----:B------:R-:W-:Y:S02]  /*52f50*/  @P0 IMAD.X R7, R7, 0x1, R33, P2 ;  /* 0x0000000107070824 */ /* 0x000fe400010e0621 */
[----:B------:R-:W-:Y:S01]  /*52f60*/  @!P0 IMAD.X R7, RZ, RZ, ~R30, P3 ;  /* 0x000000ffff078224 */ /* 0x000fe200018e0e1e */
[----:B------:R-:W-:Y:S07]  /*52f70*/  @P1 BRA `(.L_x_99) ;  /* 0x0000000000541947 */ /* 0x000fee0003800000 */
        /* <DEDUP_REMOVED lines=11> */
[----:B------:R-:W1:Y:S01]  /*53030*/  LDCU.128 UR4, c[0x3][0x5280] ;  /* 0x00ca5000ff0477ac */ /* 0x000e620008000c00 */
[----:B------:R-:W-:Y:S01]  /*53040*/  IADD3 R5, P3, PT, R5, R22, RZ ;  /* 0x0000001605057210 */ /* 0x000fe20007f7e0ff */
[----:B------:R-:W2:Y:S04]  /*53050*/  LDCU.64 UR8, c[0x3][0x5290] ;  /* 0x00ca5200ff0877ac */ /* 0x000ea80008000a00 */
[----:B------:R-:W-:Y:S01]  /*53060*/  IMAD.X R6, R6, 0x1, R23, P3 ;  /* 0x0000000106067824 */ /* 0x000fe200018e0617 */
[----:B-1----:R-:W-:Y:S02]  /*53070*/  IADD3 R19, P0, PT, R19, UR4, RZ ;  /* 0x0000000413137c10 */ /* 0x002fe4000ff1e0ff */
[----:B------:R-:W-:Y:S02]  /*53080*/  IADD3 R17, P1, PT, R17, UR6, RZ ;  /* 0x0000000611117c10 */ /* 0x000fe4000ff3e0ff */
[----:B--2---:R-:W-:-:S02]  /*53090*/  IADD3 R4, P2, PT, R4, UR8, RZ ;  /* 0x0000000804047c10 */ /* 0x004fc4000ff5e0ff */
[----:B------:R-:W-:Y:S02]  /*530a0*/  IADD3.X R18, PT, PT, R18, UR5, RZ, P0, !PT ;  /* 0x0000000512127c10 */ /* 0x000fe400087fe4ff */
[----:B------:R-:W-:Y:S02]  /*530b0*/  IADD3.X R20, PT, PT, R20, UR7, RZ, P1, !PT ;  /* 0x0000000714147c10 */ /* 0x000fe40008ffe4ff */
[----:B------:R-:W-:-:S07]  /*530c0*/  IADD3.X R7, PT, PT, R7, UR9, RZ, P2, !PT ;  /* 0x0000000907077c10 */ /* 0x000fce00097fe4ff */
.L_x_99:
[----:B------:R-:W-:Y:S05]  /*530d0*/  BSYNC.RECONVERGENT B0 ;  /* 0x0000000000007941 */ /* 0x000fea0003800200 */
.L_x_98:
[----:B------:R-:W-:Y:S01]  /*530e0*/  ISETP.GT.U32.AND P0, PT, R9, RZ, PT ;  /* 0x000000ff0900720c */ /* 0x000fe20003f04070 */
[----:B------:R-:W-:Y:S01]  /*530f0*/  BSSY.RECONVERGENT B0, `(.L_x_100) ;  /* 0x0000024000007945 */ /* 0x000fe20003800200 */
[----:B------:R-:W-:Y:S02]  /*53100*/  IADD3 R11, P2, PT, RZ, -R11, RZ ;  /* 0x8000000bff0b7210 */ /* 0x000fe40007f5e0ff */
[----:B------:R-:W-:Y:S02]  /*53110*/  ISETP.GT.U32.AND.EX P0, PT, R10, RZ, PT, P0 ;  /* 0x000000ff0a00720c */ /* 0x000fe40003f04100 */
[----:B------:R-:W-:Y:S01]  /*53120*/  IADD3 R13, P3, PT, RZ, -R13, RZ ;  /* 0x8000000dff0d7210 */ /* 0x000fe20007f7e0ff */
[----:B------:R-:W-:Y:S01]  /*53130*/  IMAD.X R12, RZ, RZ, ~R12, P2 ;  /* 0x000000ffff0c7224 */ /* 0x000fe200010e0e0c */
[----:B------:R-:W-:Y:S02]  /*53140*/  IADD3 R15, P4, PT, RZ, -R15, RZ ;  /* 0x8000000fff0f7210 */ /* 0x000fe40007f9e0ff */
[----:B------:R-:W-:Y:S01]  /*53150*/  IADD3 R9, P1, PT, RZ, -R9, RZ ;  /* 0x80000009ff097210 */ /* 0x000fe20007f3e0ff */
[----:B------:R-:W-:-:S02]  /*53160*/  IMAD.X R14, RZ, RZ, ~R14, P3 ;  /* 0x000000ffff0e7224 */ /* 0x000fc400018e0e0e */
[----:B------:R-:W-:Y:S02]  /*53170*/  IMAD.X R16, RZ, RZ, ~R16, P4 ;  /* 0x000000ffff107224 */ /* 0x000fe400020e0e10 */
[----:B------:R-:W-:Y:S02]  /*53180*/  IMAD.X R10, RZ, RZ, ~R10, P1 ;  /* 0x000000ffff0a7224 */ /* 0x000fe400008e0e0a */
[----:B------:R-:W-:Y:S06]  /*53190*/  @!P0 BRA `(.L_x_101) ;  /* 0x0000000000648947 */ /* 0x000fec0003800000 */
[----:B------:R-:W-:-:S05]  /*531a0*/  IADD3 R11, P0, PT, RZ, -R11, RZ ;  /* 0x8000000bff0b7210 */ /* 0x000fca0007f1e0ff */
[----:B------:R-:W-:Y:S01]  /*531b0*/  IMAD.X R12, RZ, RZ, ~R12, P0 ;  /* 0x000000ffff0c7224 */ /* 0x000fe200000e0e0c */
[----:B------:R-:W-:-:S04]  /*531c0*/  ISETP.GE.U32.AND P0, PT, R11, RZ, PT ;  /* 0x000000ff0b00720c */ /* 0x000fc80003f06070 */
[----:B------:R-:W-:-:S13]  /*531d0*/  ISETP.GE.U32.AND.EX P0, PT, R12, RZ, PT, P0 ;  /* 0x000000ff0c00720c */ /* 0x000fda0003f06100 */
[----:B------:R-:W-:Y:S05]  /*531e0*/  @!P0 BRA `(.L_x_101) ;  /* 0x0000000000508947 */ /* 0x000fea0003800000 */
        /* <DEDUP_REMOVED lines=20> */
.L_x_101:
[----:B------:R-:W-:Y:S05]  /*53330*/  BSYNC.RECONVERGENT B0 ;  /* 0x0000000000007941 */ /* 0x000fea0003800200 */
.L_x_100:
[----:B------:R-:W-:-:S05]  /*53340*/  SHF.R.U32.HI R24, RZ, 0x6, R8 ;  /* 0x00000006ff187819 */ /* 0x000fca0000011608 */
[----:B------:R-:W-:-:S06]  /*53350*/  IMAD R24, R24, 0x8, R3 ;  /* 0x0000000818187824 */ /* 0x000fcc00078e0203 */
[----:B------:R-:W2:Y:S01]  /*53360*/  LDL.64 R24, [R24] ;  /* 0x0000000018187983 */ /* 0x000ea20000100a00 */
[----:B------:R-:W-:Y:S01]  /*53370*/  LOP3.LUT R21, R8, 0x3f, RZ, 0xc0, !PT ;  /* 0x0000003f08157812 */ /* 0x000fe200078ec0ff */
[----:B------:R-:W-:Y:S03]  /*53380*/  BSSY.RECONVERGENT B0, `(.L_x_102) ;  /* 0x0000100000007945 */ /* 0x000fe60003800200 */
[----:B--2---:R-:W-:-:S04]  /*53390*/  SHF.R.U64 R21, R24, R21, R25 ;  /* 0x0000001518157219 */ /* 0x004fc80000001219 */
[----:B------:R-:W-:-:S04]  /*533a0*/  LOP3.LUT R21, R21, 0x1, RZ, 0xc0, !PT ;  /* 0x0000000115157812 */ /* 0x000fc800078ec0ff */
[----:B------:R-:W-:-:S04]  /*533b0*/  ISETP.NE.U32.AND P0, PT, R21, 0x1, PT ;  /* 0x000000011500780c */ /* 0x000fc80003f05070 */
[----:B------:R-:W-:-:S13]  /*533c0*/  ISETP.NE.U32.AND.EX P0, PT, RZ, RZ, PT, P0 ;  /* 0x000000ffff00720c */ /* 0x000fda0003f05100 */
[----:B------:R-:W-:Y:S05]  /*533d0*/  @P0 BRA `(.L_x_103) ;  /* 0x0000000c00e80947 */ /* 0x000fea0003800000 */
[C---:B------:R-:W-:Y:S01]  /*533e0*/  ISETP.GE.U32.AND P0, PT, R9.reuse, 0x26a3c466, PT ;  /* 0x26a3c4660900780c */ /* 0x040fe20003f06070 */
[----:B------:R-:W-:Y:S01]  /*533f0*/  BSSY.RECONVERGENT B1, `(.L_x_104) ;  /* 0x0000024000017945 */ /* 0x000fe20003800200 */
[----:B------:R-:W-:Y:S02]  /*53400*/  IADD3 R58, P1, PT, -R9, 0x26a3c465, RZ ;  /* 0x26a3c465093a7810 */ /* 0x000fe40007f3e1ff */
[----:B------:R-:W-:Y:S02]  /*53410*/  ISETP.GE.U32.AND.EX P0, PT, R10, 0x483ada77, PT, P0 ;  /* 0x483ada770a00780c */ /* 0x000fe40003f06100 */
[----:B------:R-:W-:Y:S02]  /*53420*/  IADD3 R56, P2, PT, -R11, 0xe1108a8, RZ ;  /* 0x0e1108a80b387810 */ /* 0x000fe40007f5e1ff */
[----:B------:R-:W-:Y:S02]  /*53430*/  IADD3 R57, P3, PT, -R13, -0x597aabe7, RZ ;  /* 0xa68554190d397810 */ /* 0x000fe40007f7e1ff */
[----:B------:R-:W-:-:S02]  /*53440*/  IADD3 R55, P4, PT, -R15, -0x4ef2b48, RZ ;  /* 0xfb10d4b80f377810 */ /* 0x000fc40007f9e1ff */
[----:B------:R-:W-:Y:S02]  /*53450*/  IADD3.X R63, PT, PT, ~R10, 0x483ada77, RZ, P1, !PT ;  /* 0x483ada770a3f7810 */ /* 0x000fe40000ffe5ff */
[----:B------:R-:W-:Y:S02]  /*53460*/  IADD3.X R61, PT, PT, ~R12, 0x5da4fbfc, RZ, P2, !PT ;  /* 0x5da4fbfc0c3d7810 */ /* 0x000fe400017fe5ff */
[----:B------:R-:W-:Y:S02]  /*53470*/  IADD3.X R59, PT, PT, ~R14, -0x2e84bb8, RZ, P3, !PT ;  /* 0xfd17b4480e3b7810 */ /* 0x000fe40001ffe5ff */
[----:B------:R-:W-:Y:S01]  /*53480*/  IADD3.X R54, PT, PT, ~R16, -0x63b82f71, RZ, P4, !PT ;  /* 0x9c47d08f10367810 */ /* 0x000fe200027fe5ff */
[----:B------:R-:W-:Y:S06]  /*53490*/  @!P0 BRA `(.L_x_105) ;  /* 0x0000000000648947 */ /* 0x000fec0003800000 */
[C---:B------:R-:W-:Y:S02]  /*534a0*/  ISETP.GE.U32.AND P0, PT, R11.reuse, 0xe1108a8, PT ;  /* 0x0e1108a80b00780c */ /* 0x040fe40003f06070 */
[----:B------:R-:W-:Y:S02]  /*534b0*/  IADD3 R56, P1, PT, -R11, 0xe1108a7, RZ ;  /* 0x0e1108a70b387810 */ /* 0x000fe40007f3e1ff */
[C---:B------:R-:W-:Y:S02]  /*534c0*/  ISETP.GE.U32.AND.EX P0, PT, R12.reuse, 0x5da4fbfc, PT, P0 ;  /* 0x5da4fbfc0c00780c */ /* 0x040fe40003f06100 */
[----:B------:R-:W-:-:S11]  /*534d0*/  IADD3.X R61, PT, PT, ~R12, 0x5da4fbfc, RZ, P1, !PT ;  /* 0x5da4fbfc0c3d7810 */ /* 0x000fd60000ffe5ff */
[----:B------:R-:W-:Y:S05]  /*534e0*/  @!P0 BRA `(.L_x_105) ;  /* 0x0000000000508947 */ /* 0x000fea0003800000 */
[C---:B------:R-:W-:Y:S02]  /*534f0*/  ISETP.GE.U32.AND P0, PT, R13.reuse, -0x597aabe7, PT ;  /* 0xa68554190d00780c */ /* 0x040fe40003f06070 */
[----:B------:R-:W-:Y:S02]  /*53500*/  IADD3 R57, P1, PT, -R13, -0x597aabe8, RZ ;  /* 0xa68554180d397810 */ /* 0x000fe40007f3e1ff */
[C---:B------:R-:W-:Y:S02]  /*53510*/  ISETP.GE.U32.AND.EX P0, PT, R14.reuse, -0x2e84bb8, PT, P0 ;  /* 0xfd17b4480e00780c */ /* 0x040fe40003f06100 */
[----:B------:R-:W-:-:S11]  /*53520*/  IADD3.X R59, PT, PT, ~R14, -0x2e84bb8, RZ, P1, !PT ;  /* 0xfd17b4480e3b7810 */ /* 0x000fd60000ffe5ff */
[----:B------:R-:W-:Y:S05]  /*53530*/  @!P0 BRA `(.L_x_105) ;  /* 0x00000000003c8947 */ /* 0x000fea0003800000 */
[C---:B------:R-:W-:Y:S02]  /*53540*/  ISETP.GE.U32.AND P0, PT, R15.reuse, -0x4ef2b48, PT ;  /* 0xfb10d4b80f00780c */ /* 0x040fe40003f06070 */
[----:B------:R-:W-:Y:S02]  /*53550*/  IADD3 R55, P1, PT, -R15, -0x4ef2b49, RZ ;  /* 0xfb10d4b70f377810 */ /* 0x000fe40007f3e1ff */
[C---:B------:R-:W-:Y:S02]  /*53560*/  ISETP.GE.U32.AND.EX P0, PT, R16.reuse, -0x63b82f71, PT, P0 ;  /* 0x9c47d08f1000780c */ /* 0x040fe40003f06100 */
[----:B------:R-:W-:-:S11]  /*53570*/  IADD3.X R54, PT, PT, ~R16, -0x63b82f71, RZ, P1, !PT ;  /* 0x9c47d08f10367810 */ /* 0x000fd60000ffe5ff */
        /* <DEDUP_REMOVED lines=11> */
.L_x_105:
[----:B------:R-:W-:Y:S05]  /*53630*/  BSYNC.RECONVERGENT B1 ;  /* 0x0000000000017941 */ /* 0x000fea0003800200 */
.L_x_104:
[-C--:B------:R-:W-:Y:S01]  /*53640*/  IMAD.WIDE.U32 R24, R63, R58.reuse, RZ ;  /* 0x0000003a3f187225 */ /* 0x080fe200078e00ff */
[----:B------:R-:W-:Y:S03]  /*53650*/  BSSY.RECONVERGENT B1, `(.L_x_106) ;  /* 0x000007c000017945 */ /* 0x000fe60003800200 */
[----:B------:R-:W-:-:S04]  /*53660*/  IMAD.WIDE.U32 R32, R61, R58, RZ ;  /* 0x0000003a3d207225 */ /* 0x000fc800078e00ff */
[----:B------:R-:W-:-:S04]  /*53670*/  IMAD.WIDE.U32 R26, P0, R58, R63, R24 ;  /* 0x0000003f3a1a7225 */ /* 0x000fc80007800018 */
[----:B------:R-:W-:-:S04]  /*53680*/  IMAD.WIDE.U32 R24, R58, R58, RZ ;  /* 0x0000003a3a187225 */ /* 0x000fc800078e00ff */
[----:B------:R-:W-:Y:S01]  /*53690*/  IMAD.WIDE.U32 R28, R63, R56, RZ ;  /* 0x000000383f1c7225 */ /* 0x000fe200078e00ff */
[----:B------:R-:W-:-:S03]  /*536a0*/  IADD3 R21, P2, PT, R25, R26, RZ ;  /* 0x0000001a19157210 */ /* 0x000fc60007f5e0ff */
[----:B------:R-:W-:-:S04]  /*536b0*/  IMAD.WIDE.U32 R34, P4, R63, R56, R32 ;  /* 0x000000383f227225 */ /* 0x000fc80007880020 */
[----:B------:R-:W-:Y:S01]  /*536c0*/  IMAD.X R31, RZ, RZ, RZ, P0 ;  /* 0x000000ffff1f7224 */ /* 0x000fe200000e06ff */
[----:B------:R-:W-:Y:S01]  /*536d0*/  ISETP.GE.U32.AND P0, PT, R24, R19, PT ;  /* 0x000000131800720c */ /* 0x000fe20003f06070 */
[----:B------:R-:W-:Y:S01]  /*536e0*/  IMAD.WIDE.U32 R32, R63, R57, RZ ;  /* 0x000000393f207225 */ /* 0x000fe200078e00ff */
[----:B------:R-:W-:Y:S02]  /*536f0*/  IADD3 R19, P1, PT, -R19, R24, RZ ;  /* 0x0000001813137210 */ /* 0x000fe40007f3e1ff */
[----:B------:R-:W-:Y:S01]  /*53700*/  ISETP.GE.U32.AND.EX P0, PT, R21, R18, PT, P0 ;  /* 0x000000121500720c */ /* 0x000fe20003f06100 */
[----:B------:R-:W-:-:S04]  /*53710*/  IMAD.WIDE.U32 R40, R61, R56, RZ ;  /* 0x000000383d287225 */ /* 0x000fc800078e00ff */
[----:B------:R-:W-:-:S04]  /*53720*/  IMAD.WIDE.U32 R28, P3, R58, R61, R28 ;  /* 0x0000003d3a1c7225 */ /* 0x000fc8000786001c */
[----:B------:R-:W-:Y:S02]  /*53730*/  IMAD.MOV.U32 R30, RZ, RZ, R27 ;  /* 0x000000ffff1e7224 */ /* 0x000fe400078e001b */
[----:B------:R-:W-:-:S04]  /*53740*/  IMAD.WIDE.U32 R24, R58, R56, RZ ;  /* 0x000000383a187225 */ /* 0x000fc800078e00ff */
[----:B------:R-:W-:-:S04]  /*53750*/  IMAD.WIDE.U32 R26, R56, R58, RZ ;  /* 0x0000003a381a7225 */ /* 0x000fc800078e00ff */
[----:B------:R-:W-:-:S04]  /*53760*/  IMAD.WIDE.U32 R46, R59, R58, RZ ;  /* 0x0000003a3b2e7225 */ /* 0x000fc800078e00ff */
[----:B------:R-:W-:-:S04]  /*53770*/  IMAD.WIDE.U32 R32, P6, R58, R59, R32 ;  /* 0x0000003b3a207225 */ /* 0x000fc800078c0020 */
[----:B------:R-:W-:Y:S01]  /*53780*/  IMAD.X R37, RZ, RZ, RZ, P3 ;  /* 0x000000ffff257224 */ /* 0x000fe200018e06ff */
[----:B------:R-:W-:Y:S01]  /*53790*/  IADD3 R52, P3, PT, R25, R28, RZ ;  /* 0x0000001c19347210 */ /* 0x000fe20007f7e0ff */
[----:B------:R-:W-:Y:S01]  /*537a0*/  IMAD.X R39, RZ, RZ, RZ, P4 ;  /* 0x000000ffff277224 */ /* 0x000fe200020e06ff */
[----:B------:R-:W-:Y:S01]  /*537b0*/  IADD3 R51, P4, PT, R27, R34, RZ ;  /* 0x000000221b337210 */ /* 0x000fe20007f9e0ff */
[----:B------:R-:W-:Y:S02]  /*537c0*/  IMAD.MOV.U32 R36, RZ, RZ, R29 ;  /* 0x000000ffff247224 */ /* 0x000fe400078e001d */
[----:B------:R-:W-:-:S04]  /*537d0*/  IMAD.WIDE.U32 R44, P5, R56, R61, R40 ;  /* 0x0000003d382c7225 */ /* 0x000fc800078a0028 */
[----:B------:R-:W-:-:S04]  /*537e0*/  IMAD.WIDE.U32 R42, R58, R57, RZ ;  /* 0x000000393a2a7225 */ /* 0x000fc800078e00ff */
[----:B------:R-:W-:-:S04]  /*537f0*/  IMAD.WIDE.U32 R28, R56, R56, RZ ;  /* 0x00000038381c7225 */ /* 0x000fc800078e00ff */
[----:B------:R-:W-:Y:S02]  /*53800*/  IMAD.MOV.U32 R38, RZ, RZ, R35 ;  /* 0x000000ffff267224 */ /* 0x000fe400078e0023 */
[----:B------:R-:W-:Y:S02]  /*53810*/  IMAD.X R41, RZ, RZ, RZ, P6 ;  /* 0x000000ffff297224 */ /* 0x000fe400030e06ff */
[----:B------:R-:W-:-:S04]  /*53820*/  IMAD.WIDE.U32 R48, P6, R63, R57, R46 ;  /* 0x000000393f307225 */ /* 0x000fc800078c002e */
[----:B------:R-:W-:Y:S01]  /*53830*/  IMAD.X R47, RZ, RZ, RZ, P5 ;  /* 0x000000ffff2f7224 */ /* 0x000fe200028e06ff */
[----:B------:R-:W-:Y:S01]  /*53840*/  IADD3 R53, P5, PT, R43, R32, RZ ;  /* 0x000000202b357210 */ /* 0x000fe20007fbe0ff */
[----:B------:R-:W-:Y:S01]  /*53850*/  IMAD.WIDE.U32.X R36, R63, R61, R36, P3 ;  /* 0x0000003d3f247225 */ /* 0x000fe200018e0424 */
[----:B------:R-:W-:-:S03]  /*53860*/  IADD3 R50, P3, PT, R29, R44, RZ ;  /* 0x0000002c1d327210 */ /* 0x000fc60007f7e0ff */
[----:B------:R-:W-:Y:S02]  /*53870*/  IMAD.MOV.U32 R40, RZ, RZ, R33 ;  /* 0x000000ffff287224 */ /* 0x000fe400078e0021 */
[----:B------:R-:W-:-:S04]  /*53880*/  IMAD.WIDE.U32.X R38, R63, R61, R38, P4 ;  /* 0x0000003d3f267225 */ /* 0x000fc800020e0426 */
[----:B------:R-:W-:Y:S02]  /*53890*/  IMAD R44, R59, R56, RZ ;  /* 0x000000383b2c7224 */ /* 0x000fe400078e02ff */
[----:B------:R-:W-:-:S04]  /*538a0*/  IMAD.WIDE.U32 R32, R57, R58, RZ ;  /* 0x0000003a39207225 */ /* 0x000fc800078e00ff */
[----:B------:R-:W-:Y:S01]  /*538b0*/  IMAD.MOV.U32 R46, RZ, RZ, R45 ;  /* 0x000000ffff2e7224 */ /* 0x000fe200078e002d */
[----:B------:R-:W-:Y:S01]  /*538c0*/  IADD3 R33, P4, PT, R33, R48, RZ ;  /* 0x0000003021217210 */ /* 0x000fe20007f9e0ff */
[C---:B------:R-:W-:Y:S02]  /*538d0*/  IMAD R25, R63.reuse, R55, RZ ;  /* 0x000000373f197224 */ /* 0x040fe400078e02ff */
[----:B------:R-:W-:Y:S02]  /*538e0*/  IMAD.X R35, RZ, RZ, RZ, P6 ;  /* 0x000000ffff237224 */ /* 0x000fe400030e06ff */
[----:B------:R-:W-:Y:S02]  /*538f0*/  IMAD.MOV.U32 R34, RZ, RZ, R49 ;  /* 0x000000ffff227224 */ /* 0x000fe400078e0031 */
[----:B------:R-:W-:Y:S01]  /*53900*/  IMAD.WIDE.U32.X R40, R63, R59, R40, P5 ;  /* 0x0000003b3f287225 */ /* 0x000fe200028e0428 */
[----:B------:R-:W-:-:S03]  /*53910*/  IADD3 R49, P5, P6, R38, R36, R42 ;  /* 0x0000002426317210 */ /* 0x000fc60007ebe02a */
[----:B------:R-:W-:Y:S01]  /*53920*/  IMAD R65, R61, R57, R44 ;  /* 0x000000393d417224 */ /* 0x000fe200078e022c */
[----:B------:R-:W-:Y:S01]  /*53930*/  IADD3.X R36, PT, PT, R39, R37, R53, P5, P6 ;  /* 0x0000002527247210 */ /* 0x000fe20002fec435 */
[----:B------:R-:W-:-:S04]  /*53940*/  IMAD.WIDE.U32 R42, R58, R55, RZ ;  /* 0x000000373a2a7225 */ /* 0x000fc800078e00ff */
[----:B------:R-:W-:Y:S02]  /*53950*/  IMAD R25, R58, R54, R25 ;  /* 0x000000363a197224 */ /* 0x000fe400078e0219 */
[----:B------:R-:W-:-:S04]  /*53960*/  IMAD.WIDE.U32.X R44, R61, R61, R46, P3 ;  /* 0x0000003d3d2c7225 */ /* 0x000fc800018e042e */
[----:B------:R-:W-:Y:S02]  /*53970*/  IMAD R61, R61, R57, RZ ;  /* 0x000000393d3d7224 */ /* 0x000fe400078e02ff */
[----:B------:R-:W-:Y:S02]  /*53980*/  IMAD.IADD R27, R43, 0x1, R25 ;  /* 0x000000012b1b7824 */ /* 0x000fe400078e0219 */
[----:B------:R-:W-:Y:S01]  /*53990*/  IMAD.WIDE.U32.X R30, R63, R63, R30, P2 ;  /* 0x0000003f3f1e7225 */ /* 0x000fe200010e041e */
[----:B------:R-:W-:-:S03]  /*539a0*/  IADD3 R25, P2, P3, R44, R40, R42 ;  /* 0x000000282c197210 */ /* 0x000fc60007b5e02a */
[----:B------:R-:W-:Y:S01]  /*539b0*/  IMAD.WIDE.U32 R42, R56, R57, RZ ;  /* 0x00000039382a7225 */ /* 0x000fe200078e00ff */
[----:B------:R-:W-:-:S03]  /*539c0*/  IADD3.X R40, PT, PT, R45, R41, R27, P2, P3 ;  /* 0x000000292d287210 */ /* 0x000fc600017e641b */
[-C--:B------:R-:W-:Y:S02]  /*539d0*/  IMAD R29, R56, R59.reuse, R61 ;  /* 0x0000003b381d7224 */ /* 0x080fe400078e023d */
[----:B------:R-:W-:Y:S01]  /*539e0*/  IMAD.WIDE.U32.X R34, R63, R59, R34, P4 ;  /* 0x0000003b3f227225 */ /* 0x000fe200020e0422 */
[----:B------:R-:W-:-:S03]  /*539f0*/  IADD3 R30, P4, P5, R26, R30, R24 ;  /* 0x0000001e1a1e7210 */ /* 0x000fc60007d9e018 */
[----:B------:R-:W-:Y:S01]  /*53a00*/  IMAD R54, R54, R58, RZ ;  /* 0x0000003a36367224 */ /* 0x000fe200078e02ff */
[----:B------:R-:W-:Y:S01]  /*53a10*/  IADD3.X R51, PT, PT, R51, R31, R52, P4, P5 ;  /* 0x0000001f33337210 */ /* 0x000fe200027ea434 */
[----:B------:R-:W-:Y:S01]  /*53a20*/  IMAD.IADD R29, R43, 0x1, R29 ;  /* 0x000000012b1d7824 */ /* 0x000fe200078e021d */
[----:B------:R-:W-:Y:S01]  /*53a30*/  IADD3 R43, P3, P2, R34, R25, R42 ;  /* 0x00000019222b7210 */ /* 0x000fe20007a7e02a */
[----:B------:R-:W-:Y:S01]  /*53a40*/  IMAD R47, R63, R55, R54 ;  /* 0x000000373f2f7224 */ /* 0x000fe200078e0236 */
[----:B------:R-:W-:Y:S01]  /*53a50*/  IADD3 R49, P4, P5, R32, R49, R28 ;  /* 0x0000003120317210 */ /* 0x000fe20007d9e01c */
[----:B------:R-:W-:Y:S01]  /*53a60*/  IMAD.WIDE.U32 R24, R57, R56, RZ ;  /* 0x0000003839187225 */ /* 0x000fe200078e00ff */
[----:B------:R-:W-:Y:S02]  /*53a70*/  IADD3.X R34, PT, PT, R35, R40, R29, P3, P2 ;  /* 0x0000002823227210 */ /* 0x000fe40001fe441d */
[----:B------:R-:W-:Y:S01]  /*53a80*/  IADD3.X R36, PT, PT, R33, R36, R50, P4, P5 ;  /* 0x0000002421247210 */ /* 0x000fe200027ea432 */
[----:B------:R-:W-:-:S04]  /*53a90*/  IMAD.WIDE.U32 R26, R55, R58, RZ ;  /* 0x0000003a371a7225 */ /* 0x000fc800078e00ff */
[----:B------:R-:W-:Y:S01]  /*53aa0*/  IMAD.IADD R29, R25, 0x1, R65 ;  /* 0x00000001191d7824 */ /* 0x000fe200078e0241 */
[----:B------:R-:W-:Y:S01]  /*53ab0*/  IADD3 R32, P3, P2, R26, R43, R24 ;  /* 0x0000002b1a207210 */ /* 0x000fe20007a7e018 */
[----:B------:R-:W-:Y:S01]  /*53ac0*/  IMAD.IADD R28, R27, 0x1, R47 ;  /* 0x000000011b1c7824 */ /* 0x000fe200078e022f */
[----:B------:R-:W-:Y:S01]  /*53ad0*/  IADD3 R27, P4, PT, R30, -R17, RZ ;  /* 0x800000111e1b7210 */ /* 0x000fe20007f9e0ff */
[----:B------:R-:W-:Y:S01]  /*53ae0*/  IMAD.X R18, R21, 0x1, ~R18, P1 ;  /* 0x0000000115127824 */ /* 0x000fe200008e0e12 */
[----:B------:R-:W-:Y:S02]  /*53af0*/  IADD3 R26, P5, PT, R49, -R4, RZ ;  /* 0x80000004311a7210 */ /* 0x000fe40007fbe0ff */
[----:B------:R-:W-:Y:S02]  /*53b00*/  IADD3 R25, P6, PT, R32, -R5, RZ ;  /* 0x8000000520197210 */ /* 0x000fe40007fde0ff */
[----:B------:R-:W-:Y:S01]  /*53b10*/  IADD3.X R29, PT, PT, R28, R34, R29, P3, P2 ;  /* 0x000000221c1d7210 */ /* 0x000fe20001fe441d */
[----:B------:R-:W-:-:S02]  /*53b20*/  IMAD.X R28, R51, 0x1, ~R20, P4 ;  /* 0x00000001331c7824 */ /* 0x000fc400020e0e14 */
[----:B------:R-:W-:Y:S02]  /*53b30*/  IMAD.X R21, R36, 0x1, ~R7, P5 ;  /* 0x0000000124157824 */ /* 0x000fe400028e0e07 */
[----:B------:R-:W-:Y:S01]  /*53b40*/  IMAD.X R24, R29, 0x1, ~R6, P6 ;  /* 0x000000011d187824 */ /* 0x000fe200030e0e06 */
[----:B------:R-:W-:Y:S06]  /*53b50*/  @P0 BRA `(.L_x_107) ;  /* 0x0000000000ac0947 */ /* 0x000fec0003800000 */
[C---:B------:R-:W-:Y:S02]  /*53b60*/  ISETP.NE.U32.AND P0, PT, R30.reuse, RZ, PT ;  /* 0x000000ff1e00720c */ /* 0x040fe40003f05070 */
[----:B------:R-:W-:Y:S02]  /*53b70*/  ISETP.GT.U32.AND P1, PT, R30, R17, PT ;  /* 0x000000111e00720c */ /* 0x000fe40003f24070 */
[C---:B------:R-:W-:Y:S02]  /*53b80*/  ISETP.NE.AND.EX P0, PT, R51.reuse, RZ, PT, P0 ;  /* 0x000000ff3300720c */ /* 0x040fe40003f05300 */
[----:B------:R-:W-:-:S11]  /*53b90*/  ISETP.GT.U32.AND.EX P1, PT, R51, R20, PT, P1 ;  /* 0x000000143300720c */ /* 0x000fd60003f24110 */
[-C--:B------:R-:W-:Y:S02]  /*53ba0*/  @!P0 IADD3 R27, P2, PT, RZ, -R17.reuse, RZ ;  /* 0x80000011ff1b8210 */ /* 0x080fe40007f5e0ff */
[----:B------:R-:W-:-:S03]  /*53bb0*/  @P0 LOP3.LUT R17, RZ, R17, RZ, 0x33, !PT ;  /* 0x00000011ff110212 */ /* 0x000fc600078e33ff */
[----:B------:R-:W-:Y:S01]  /*53bc0*/  @!P0 IMAD.X R28, RZ, RZ, ~R20, P2 ;  /* 0x000000ffff1c8224 */ /* 0x000fe200010e0e14 */
[----:B------:R-:W-:Y:S02]  /*53bd0*/  @P0 IADD3 R27, P3, PT, R17, R30, RZ ;  /* 0x0000001e111b0210 */ /* 0x000fe40007f7e0ff */
[----:B------:R-:W-:-:S05]  /*53be0*/  @P0 LOP3.LUT R17, RZ, R20, RZ, 0x33, !PT ;  /* 0x00000014ff110212 */ /* 0x000fca00078e33ff */
[----:B------:R-:W-:Y:S01]  /*53bf0*/  @P0 IMAD.X R28, R17, 0x1, R51, P3 ;  /* 0x00000001111c0824 */ /* 0x000fe200018e0633 */
[----:B------:R-:W-:Y:S06]  /*53c00*/  @P1 BRA `(.L_x_107) ;  /* 0x0000000000801947 */ /* 0x000fec0003800000 */
[C---:B------:R-:W-:Y:S02]  /*53c10*/  ISETP.NE.U32.AND P0, PT, R49.reuse, RZ, PT ;  /* 0x000000ff3100720c */ /* 0x040fe40003f05070 */
[----:B------:R-:W-:Y:S02]  /*53c20*/  ISETP.GT.U32.AND P1, PT, R49, R4, PT ;  /* 0x000000043100720c */ /* 0x000fe40003f24070 */
[C---:B------:R-:W-:Y:S02]  /*53c30*/  ISETP.NE.AND.EX P0, PT, R36.reuse, RZ, PT, P0 ;  /* 0x000000ff2400720c */ /* 0x040fe40003f05300 */
[----:B------:R-:W-:-:S11]  /*53c40*/  ISETP.GT.U32.AND.EX P1, PT, R36, R7, PT, P1 ;  /* 0x000000072400720c */ /* 0x000fd60003f24110 */
[----:B------:R-:W-:-:S04]  /*53c50*/  @P0 LOP3.LUT R17, RZ, R4, RZ, 0x33, !PT ;  /* 0x00000004ff110212 */ /* 0x000fc800078e33ff */
[----:B------:R-:W-:Y:S02]  /*53c60*/  @P0 IADD3 R26, P2, PT, R17, R49, RZ ;  /* 0x00000031111a0210 */ /* 0x000fe40007f5e0ff */
[----:B------:R-:W-:Y:S02]  /*53c70*/  @P0 LOP3.LUT R17, RZ, R7, RZ, 0x33, !PT ;  /* 0x00000007ff110212 */ /* 0x000fe400078e33ff */
        /* <DEDUP_REMOVED lines=25> */
.L_x_107:
[----:B------:R-:W-:Y:S05]  /*53e10*/  BSYNC.RECONVERGENT B1 ;  /* 0x0000000000017941 */ /* 0x000fea0003800200 */
.L_x_106:
[C---:B------:R-:W-:Y:S01]  /*53e20*/  ISETP.GT.U32.AND P0, PT, R19.reuse, -0x6234455, PT ;  /* 0xf9dcbbab1300780c */ /* 0x040fe20003f04070 */
[----:B------:R-:W-:Y:S01]  /*53e30*/  BSSY.RECONVERGENT B1, `(.L_x_108) ;  /* 0x0000030000017945 */ /* 0x000fe20003800200 */
[----:B------:R-:W-:Y:S02]  /*53e40*/  IADD3 R19, P1, PT, R19, 0x6234454, RZ ;  /* 0x0623445413137810 */ /* 0x000fe40007f3e0ff */
[----:B------:R-:W-:Y:S02]  /*53e50*/  ISETP.GT.U32.AND.EX P0, PT, R18, 0x79be667e, PT, P0 ;  /* 0x79be667e1200780c */ /* 0x000fe40003f04100 */
[----:B------:R-:W-:Y:S02]  /*53e60*/  IADD3 R17, P2, PT, R27, 0x3178f4f9, RZ ;  /* 0x3178f4f91b117810 */ /* 0x000fe40007f5e0ff */
[----:B------:R-:W-:Y:S02]  /*53e70*/  IADD3 R4, P3, PT, R26, -0x2dce28d9, RZ ;  /* 0xd231d7271a047810 */ /* 0x000fe40007f7e0ff */
[----:B------:R-:W-:-:S02]  /*53e80*/  IADD3 R5, P4, PT, R25, -0x16f81798, RZ ;  /* 0xe907e86819057810 */ /* 0x000fc40007f9e0ff */
[----:B------:R-:W-:Y:S02]  /*53e90*/  IADD3.X R18, PT, PT, R18, -0x79be667f, RZ, P1, !PT ;  /* 0x8641998112127810 */ /* 0x000fe40000ffe4ff */
[----:B------:R-:W-:Y:S02]  /*53ea0*/  IADD3.X R20, PT, PT, R28, -0x55a06296, RZ, P2, !PT ;  /* 0xaa5f9d6a1c147810 */ /* 0x000fe400017fe4ff */
[----:B------:R-:W-:Y:S02]  /*53eb0*/  IADD3.X R7, PT, PT, R21, -0x29bfcdc, RZ, P3, !PT ;  /* 0xfd64032415077810 */ /* 0x000fe40001ffe4ff */
[----:B------:R-:W-:Y:S01]  /*53ec0*/  IADD3.X R6, PT, PT, R24, -0x59f2815c, RZ, P4, !PT ;  /* 0xa60d7ea418067810 */ /* 0x000fe200027fe4ff */
[----:B------:R-:W-:Y:S06]  /*53ed0*/  @P0 BRA `(.L_x_109) ;  /* 0x0000000000940947 */ /* 0x000fec0003800000 */
[C---:B------:R-:W-:Y:S02]  /*53ee0*/  ISETP.GT.U32.AND P1, PT, R27.reuse, -0x3178f4f9, PT ;  /* 0xce870b071b00780c */ /* 0x040fe40003f24070 */
[C---:B------:R-:W-:Y:S02]  /*53ef0*/  ISETP.NE.U32.AND P0, PT, R27.reuse, RZ, PT ;  /* 0x000000ff1b00720c */ /* 0x040fe40003f05070 */
[C---:B------:R-:W-:Y:S02]  /*53f00*/  ISETP.GT.U32.AND.EX P1, PT, R28.reuse, 0x55a06295, PT, P1 ;  /* 0x55a062951c00780c */ /* 0x040fe40003f24110 */
[----:B------:R-:W-:Y:S02]  /*53f10*/  IADD3 R17, P2, PT, R27, 0x3178f4f8, RZ ;  /* 0x3178f4f81b117810 */ /* 0x000fe40007f5e0ff */
[C---:B------:R-:W-:Y:S02]  /*53f20*/  ISETP.NE.AND.EX P0, PT, R28.reuse, RZ, PT, P0 ;  /* 0x000000ff1c00720c */ /* 0x040fe40003f05300 */
[----:B------:R-:W-:-:S02]  /*53f30*/  IADD3.X R20, PT, PT, R28, -0x55a06296, RZ, P2, !PT ;  /* 0xaa5f9d6a1c147810 */ /* 0x000fc400017fe4ff */
[----:B------:R-:W-:Y:S02]  /*53f40*/  SEL R17, R17, 0x3178f4f9, P0 ;  /* 0x3178f4f911117807 */ /* 0x000fe40000000000 */
[----:B------:R-:W-:-:S03]  /*53f50*/  SEL R20, R20, 0xaa5f9d6a, P0 ;  /* 0xaa5f9d6a14147807 */ /* 0x000fc60000000000 */
[----:B------:R-:W-:Y:S05]  /*53f60*/  @P1 BRA `(.L_x_109) ;  /* 0x0000000000701947 */ /* 0x000fea0003800000 */
[C---:B------:R-:W-:Y:S02]  /*53f70*/  ISETP.GT.U32.AND P1, PT, R26.reuse, 0x2dce28d9, PT ;  /* 0x2dce28d91a00780c */ /* 0x040fe40003f24070 */
[C---:B------:R-:W-:Y:S02]  /*53f80*/  ISETP.NE.U32.AND P0, PT, R26.reuse, RZ, PT ;  /* 0x000000ff1a00720c */ /* 0x040fe40003f05070 */
[C---:B------:R-:W-:Y:S02]  /*53f90*/  ISETP.GT.U32.AND.EX P1, PT, R21.reuse, 0x29bfcdb, PT, P1 ;  /* 0x029bfcdb1500780c */ /* 0x040fe40003f24110 */
[----:B------:R-:W-:Y:S02]  /*53fa0*/  IADD3 R4, P2, PT, R26, -0x2dce28da, RZ ;  /* 0xd231d7261a047810 */ /* 0x000fe40007f5e0ff */
        /* <DEDUP_REMOVED lines=24> */
.L_x_109:
[----:B------:R-:W-:Y:S05]  /*54130*/  BSYNC.RECONVERGENT B1 ;  /* 0x0000000000017941 */ /* 0x000fea0003800200 */
.L_x_108:
[----:B------:R-:W-:Y:S02]  /*54140*/  ISETP.GT.U32.AND P0, PT, R9, RZ, PT ;  /* 0x000000ff0900720c */ /* 0x000fe40003f04070 */
        /* <DEDUP_REMOVED lines=35> */
.L_x_103:
[----:B------:R-:W-:Y:S05]  /*54380*/  BSYNC.RECONVERGENT B0 ;  /* 0x0000000000007941 */ /* 0x000fea0003800200 */
.L_x_102:
[----:B------:R-:W-:-:S05]  /*54390*/  VIADD R8, R8, 0xffffffff ;  /* 0xffffffff08087836 */ /* 0x000fca0000000000 */
[----:B------:R-:W-:-:S13]  /*543a0*/  ISETP.NE.AND P0, PT, R8, -0x1, PT ;  /* 0xffffffff0800780c */ /* 0x000fda0003f05270 */
[----:B------:R-:W-:Y:S05]  /*543b0*/  @P0 BRA `(.L_x_110) ;  /* 0xffffffd800400947 */ /* 0x000fea000383ffff */
[----:B------:R-:W-:Y:S01]  /*543c0*/  IMAD.MOV.U32 R12, RZ, RZ, 0x1 ;  /* 0x00000001ff0c7424 */ /* 0x000fe200078e00ff */
[----:B------:R-:W-:Y:S01]  /*543d0*/  LOP3.LUT R23, R9, 0x1, RZ, 0xc0, !PT ;  /* 0x0000000109177812 */ /* 0x000fe200078ec0ff */
[----:B------:R-:W-:Y:S01]  /*543e0*/  IMAD.MOV.U32 R13, RZ, RZ, 0x0 ;  /* 0x00000000ff0d7424 */ /* 0x000fe200078e00ff */
[--C-:B------:R-:W-:Y:S01]  /*543f0*/  SHF.R.U32.HI R22, RZ, 0x10, R18.reuse ;  /* 0x00000010ff167819 */ /* 0x100fe20000011612 */
[----:B------:R-:W-:Y:S01]  /*54400*/  IMAD.MOV.U32 R14, RZ, RZ, 0x8082 ;  /* 0x00008082ff0e7424 */ /* 0x000fe200078e00ff */
[----:B------:R-:W-:Y:S01]  /*54410*/  LOP3.LUT R21, R18, 0xff, RZ, 0xc0, !PT ;  /* 0x000000ff12157812 */ /* 0x000fe200078ec0ff */
[----:B------:R-:W-:Y:S01]  /*54420*/  IMAD.MOV.U32 R15, RZ, RZ, 0x0 ;  /* 0x00000000ff0f7424 */ /* 0x000fe200078e00ff */
[----:B------:R-:W-:Y:S01]  /*54430*/  SHF.L.U64.HI R16, R19, 0x10, R18 ;  /* 0x0000001013107819 */ /* 0x000fe20000010212 */
[----:B------:R-:W-:Y:S01]  /*54440*/  IMAD.MOV.U32 R8, RZ, RZ, -0x7fffffff ;  /* 0x80000001ff087424 */ /* 0x000fe200078e00ff */
[----:B------:R-:W-:Y:S01]  /*54450*/  CS2R R54, SRZ ;  /* 0x0000000000367805 */ /* 0x000fe2000001ff00 */
[----:B------:R-:W-:Y:S01]  /*54460*/  IMAD.MOV.U32 R9, RZ, RZ, 0x0 ;  /* 0x00000000ff097424 */ /* 0x000fe200078e00ff */
[----:B------:R1:W-:Y:S01]  /*54470*/  STL.128 [R3], R12 ;  /* 0x0000000c03007387 */ /* 0x0003e20000100c00 */
[----:B------:R-:W-:Y:S01]  /*54480*/  IMAD.MOV.U32 R10, RZ, RZ, -0x7fff7ff8 ;  /* 0x80008008ff0a7424 */ /* 0x000fe200078e00ff */
[----:B------:R-:W-:Y:S01]  /*54490*/  LOP3.LUT R16, R21, 0xff00, R16, 0xf8, !PT ;  /* 0x0000ff0015107812 */ /* 0x000fe200078ef810 */
[----:B------:R-:W-:Y:S01]  /*544a0*/  IMAD.MOV.U32 R11, RZ, RZ, -0x80000000 ;  /* 0x80000000ff0b7424 */ /* 0x000fe200078e00ff */
[----:B------:R-:W-:Y:S01]  /*544b0*/  CS2R R52, SRZ ;  /* 0x0000000000347805 */ /* 0x000fe2000001ff00 */
[----:B------:R-:W-:Y:S01]  /*544c0*/  IMAD.MOV.U32 R24, RZ, RZ, 0x808a ;  /* 0x0000808aff187424 */ /* 0x000fe200078e00ff */
[----:B------:R-:W-:Y:S01]  /*544d0*/  LOP3.LUT R16, R16, 0xff0000, R19, 0x78, !PT ;  /* 0x00ff000010107812 */ /* 0x000fe200078e7813 */
[----:B------:R-:W-:Y:S01]  /*544e0*/  IMAD.MOV.U32 R25, RZ, RZ, -0x80000000 ;  /* 0x80000000ff197424 */ /* 0x000fe200078e00ff */
[----:B------:R2:W-:Y:S01]  /*544f0*/  STL.128 [R3+0xb0], R8 ;  /* 0x0000b00803007387 */ /* 0x0005e20000100c00 */
[----:B------:R-:W-:Y:S01]  /*54500*/  IMAD.MOV.U32 R26, RZ, RZ, -0x7fff8000 ;  /* 0x80008000ff1a7424 */ /* 0x000fe200078e00ff */
[----:B------:R-:W-:Y:S01]  /*54510*/  CS2R R58, SRZ ;  /* 0x00000000003a7805 */ /* 0x000fe2000001ff00 */
[----:B------:R-:W-:Y:S01]  /*54520*/  IMAD.MOV.U32 R27, RZ, RZ, -0x80000000 ;  /* 0x80000000ff1b7424 */ /* 0x000fe200078e00ff */
[----:B------:R-:W-:Y:S01]  /*54530*/  UMOV UR4, URZ ;  /* 0x000000ff00047c82 */ /* 0x000fe20008000000 */
[----:B------:R-:W-:-:S02]  /*54540*/  IMAD.MOV.U32 R28, RZ, RZ, 0x808b ;  /* 0x0000808bff1c7424 */ /* 0x000fc400078e00ff */
[----:B------:R-:W-:Y:S01]  /*54550*/  IMAD.MOV.U32 R29, RZ, RZ, 0x0 ;  /* 0x00000000ff1d7424 */ /* 0x000fe200078e00ff */
[----:B------:R-:W-:Y:S01]  /*54560*/  STL.128 [R3+0x10], R24 ;  /* 0x0000101803007387 */ /* 0x000fe20000100c00 */
[----:B-1----:R-:W-:Y:S02]  /*54570*/  IMAD.MOV.U32 R12, RZ, RZ, -0x7fff7f75 ;  /* 0x8000808bff0c7424 */ /* 0x002fe400078e00ff */
[----:B------:R-:W-:Y:S02]  /*54580*/  IMAD.MOV.U32 R14, RZ, RZ, 0x8b ;  /* 0x0000008bff0e7424 */ /* 0x000fe400078e00ff */
[----:B------:R-:W-:Y:S02]  /*54590*/  IMAD.MOV.U32 R15, RZ, RZ, -0x80000000 ;  /* 0x80000000ff0f7424 */ /* 0x000fe400078e00ff */
[----:B------:R-:W-:Y:S01]  /*545a0*/  IMAD.MOV.U32 R30, RZ, RZ, -0x7fffffff ;  /* 0x80000001ff1e7424 */ /* 0x000fe200078e00ff */
[----:B--2---:R-:W-:Y:S01]  /*545b0*/  SHF.R.U64 R9, R17, 0x10, R20 ;  /* 0x0000001011097819 */ /* 0x004fe20000001214 */
[----:B------:R-:W-:Y:S01]  /*545c0*/  IMAD.MOV.U32 R31, RZ, RZ, 0x0 ;  /* 0x00000000ff1f7424 */ /* 0x000fe200078e00ff */
[----:B------:R1:W-:Y:S01]  /*545d0*/  STL.128 [R3+0x60], R12 ;  /* 0x0000600c03007387 */ /* 0x0003e20000100c00 */
[----:B------:R-:W-:-:S02]  /*545e0*/  IMAD.MOV.U32 R32, RZ, RZ, -0x7fff7f7f ;  /* 0x80008081ff207424 */ /* 0x000fc400078e00ff */
[----:B------:R-:W-:Y:S01]  /*545f0*/  IMAD.MOV.U32 R33, RZ, RZ, -0x80000000 ;  /* 0x80000000ff217424 */ /* 0x000fe200078e00ff */
[----:B------:R2:W-:Y:S01]  /*54600*/  STL.128 [R3+0x20], R28 ;  /* 0x0000201c03007387 */ /* 0x0005e20000100c00 */
[----:B------:R-:W-:Y:S02]  /*54610*/  IMAD.MOV.U32 R34, RZ, RZ, 0x8009 ;  /* 0x00008009ff227424 */ /* 0x000fe400078e00ff */
[----:B------:R-:W-:Y:S02]  /*54620*/  IMAD.MOV.U32 R35, RZ, RZ, -0x80000000 ;  /* 0x80000000ff237424 */ /* 0x000fe400078e00ff */
[----:B------:R-:W-:Y:S02]  /*54630*/  IMAD.MOV.U32 R36, RZ, RZ, 0x8a ;  /* 0x0000008aff247424 */ /* 0x000fe400078e00ff */
[----:B------:R-:W-:Y:S01]  /*54640*/  IMAD.MOV.U32 R37, RZ, RZ, 0x0 ;  /* 0x00000000ff257424 */ /* 0x000fe200078e00ff */
[----:B------:R-:W-:Y:S01]  /*54650*/  STL.128 [R3+0x30], R32 ;  /* 0x0000302003007387 */ /* 0x000fe20000100c00 */
[----:B------:R-:W-:-:S02]  /*54660*/  IMAD.MOV.U32 R38, RZ, RZ, 0x88 ;  /* 0x00000088ff267424 */ /* 0x000fc400078e00ff */
[----:B------:R-:W-:Y:S01]  /*54670*/  IMAD.MOV.U32 R39, RZ, RZ, 0x0 ;  /* 0x00000000ff277424 */ /* 0x000fe200078e00ff */
[----:B-1----:R-:W-:Y:S01]  /*54680*/  LOP3.LUT R13, R23, 0xff00, R22, 0xf8, !PT ;  /* 0x0000ff00170d7812 */ /* 0x002fe200078ef816 */
[----:B------:R-:W-:Y:S01]  /*54690*/  IMAD.MOV.U32 R40, RZ, RZ, -0x7fff7ff7 ;  /* 0x80008009ff287424 */ /* 0x000fe200078e00ff */
[----:B------:R-:W-:Y:S01]  /*546a0*/  SHF.R.U32.HI R12, RZ, 0x10, R20 ;  /* 0x00000010ff0c7819 */ /* 0x000fe20000011614 */
[----:B------:R-:W-:Y:S01]  /*546b0*/  IMAD.MOV.U32 R41, RZ, RZ, 0x0 ;  /* 0x00000000ff297424 */ /* 0x000fe200078e00ff */
[----:B------:R-:W-:Y:S01]  /*546c0*/  LOP3.LUT R22, R13, 0xff0000, R18, 0xf8, !PT ;  /* 0x00ff00000d167812 */ /* 0x000fe200078ef812 */
[----:B------:R-:W-:Y:S01]  /*546d0*/  IMAD.MOV.U32 R42, RZ, RZ, -0x7ffffff6 ;  /* 0x8000000aff2a7424 */ /* 0x000fe200078e00ff */
[--C-:B------:R-:W-:Y:S01]  /*546e0*/  SHF.L.U64.HI R13, R17, 0x10, R20.reuse ;  /* 0x00000010110d7819 */ /* 0x100fe20000010214 */
[----:B------:R-:W-:Y:S01]  /*546f0*/  IMAD.MOV.U32 R43, RZ, RZ, 0x0 ;  /* 0x00000000ff2b7424 */ /* 0x000fe200078e00ff */
[----:B------:R-:W-:Y:S01]  /*54700*/  LOP3.LUT R12, R12, 0xff00, RZ, 0xc0, !PT ;  /* 0x0000ff000c0c7812 */ /* 0x000fe200078ec0ff */
[----:B------:R-:W-:Y:S01]  /*54710*/  IMAD.MOV.U32 R44, RZ, RZ, 0x8089 ;  /* 0x00008089ff2c7424 */ /* 0x000fe200078e00ff */
[----:B------:R-:W-:Y:S01]  /*54720*/  LOP3.LUT R13, R13, 0xff00, RZ, 0xc0, !PT ;  /* 0x0000ff000d0d7812 */ /* 0x000fe200078ec0ff */
[----:B------:R-:W-:Y:S01]  /*54730*/  IMAD.MOV.U32 R45, RZ, RZ, -0x80000000 ;  /* 0x80000000ff2d7424 */ /* 0x000fe200078e00ff */
[----:B------:R-:W-:Y:S01]  /*54740*/  SHF.R.U32.HI R14, RZ, 0x10, R7 ;  /* 0x00000010ff0e7819 */ /* 0x000fe20000011607 */
[----:B------:R-:W-:Y:S01]  /*54750*/  IMAD.MOV.U32 R46, RZ, RZ, 0x8003 ;  /* 0x00008003ff2e7424 */ /* 0x000fe200078e00ff */
[----:B------:R-:W-:Y:S01]  /*54760*/  LOP3.LUT R10, R13, 0xff, R20, 0xf8, !PT ;  /* 0x000000ff0d0a7812 */ /* 0x000fe200078ef814 */
[----:B------:R-:W-:Y:S01]  /*54770*/  IMAD.MOV.U32 R47, RZ, RZ, -0x80000000 ;  /* 0x80000000ff2f7424 */ /* 0x000fe200078e00ff */
[----:B------:R-:W-:Y:S01]  /*54780*/  LOP3.LUT R15, R12, 0xff, R19, 0xf8, !PT ;  /* 0x000000ff0c0f7812 */ /* 0x000fe200078ef813 */
[----:B------:R-:W-:Y:S01]  /*54790*/  IMAD.MOV.U32 R48, RZ, RZ, 0x8002 ;  /* 0x00008002ff307424 */ /* 0x000fe200078e00ff */
[----:B------:R-:W-:Y:S01]  /*547a0*/  LOP3.LUT R11, R10, 0xff0000, R17, 0xf8, !PT ;  /* 0x00ff00000a0b7812 */ /* 0x000fe200078ef811 */
[----:B------:R-:W-:Y:S01]  /*547b0*/  IMAD.U32 R10, R17, 0x10000, RZ ;  /* 0x00010000110a7824 */ /* 0x000fe200078e00ff */
[C---:B------:R-:W-:Y:S01]  /*547c0*/  SHF.R.U64 R23, R19.reuse, 0x10, R18 ;  /* 0x0000001013177819 */ /* 0x040fe20000001212 */
[----:B------:R-:W-:Y:S01]  /*547d0*/  IMAD.U32 R19, R19, 0x10000, RZ ;  /* 0x0001000013137824 */ /* 0x000fe200078e00ff */
[----:B------:R-:W-:Y:S01]  /*547e0*/  SHF.L.U64.HI R12, R4, 0x10, R7 ;  /* 0x00000010040c7819 */ /* 0x000fe20000010207 */
[----:B------:R-:W-:Y:S01]  /*547f0*/  IMAD.MOV.U32 R49, RZ, RZ, -0x80000000 ;  /* 0x80000000ff317424 */ /* 0x000fe200078e00ff */
[----:B------:R-:W-:Y:S01]  /*54800*/  LOP3.LUT R14, R14, 0xff00, RZ, 0xc0, !PT ;  /* 0x0000ff000e0e7812 */ /* 0x000fe200078ec0ff */
[----:B------:R-:W-:Y:S01]  /*54810*/  IMAD.MOV.U32 R50, RZ, RZ, 0x80 ;  /* 0x00000080ff327424 */ /* 0x000fe200078e00ff */
[----:B------:R-:W-:Y:S01]  /*54820*/  LOP3.LUT R12, R12, 0xff00, RZ, 0xc0, !PT ;  /* 0x0000ff000c0c7812 */ /* 0x000fe200078ec0ff */
[----:B------:R-:W-:Y:S01]  /*54830*/  IMAD.MOV.U32 R51, RZ, RZ, -0x80000000 ;  /* 0x80000000ff337424 */ /* 0x000fe200078e00ff */
[----:B------:R-:W-:Y:S01]  /*54840*/  LOP3.LUT R14, R14, 0xff, R17, 0xf8, !PT ;  /* 0x000000ff0e0e7812 */ /* 0x000fe200078ef811 */
[----:B------:R-:W-:Y:S01]  /*54850*/  IMAD.MOV.U32 R24, RZ, RZ, 0x800a ;  /* 0x0000800aff187424 */ /* 0x000fe200078e00ff */
[----:B------:R-:W-:Y:S01]  /*54860*/  SHF.R.U32.HI R13, RZ, 0x10, R6 ;  /* 0x00000010ff0d7819 */ /* 0x000fe20000011606 */
[----:B------:R-:W-:Y:S01]  /*54870*/  IMAD.MOV.U32 R25, RZ, RZ, 0x0 ;  /* 0x00000000ff197424 */ /* 0x000fe200078e00ff */
[----:B------:R-:W-:Y:S01]  /*54880*/  LOP3.LUT R10, R11, 0xff000000, R10, 0x78, !PT ;  /* 0xff0000000b0a7812 */ /* 0x000fe200078e780a */
[----:B------:R-:W-:Y:S01]  /*54890*/  IMAD.MOV.U32 R26, RZ, RZ, -0x7ffffff6 ;  /* 0x8000000aff1a7424 */ /* 0x000fe200078e00ff */
[----:B------:R-:W-:Y:S01]  /*548a0*/  LOP3.LUT R8, R16, 0xff000000, R19, 0x78, !PT ;  /* 0xff00000010087812 */ /* 0x000fe200078e7813 */
[----:B--2---:R-:W-:Y:S01]  /*548b0*/  IMAD.MOV.U32 R30, RZ, RZ, 0x8080 ;  /* 0x00008080ff1e7424 */ /* 0x004fe200078e00ff */
[----:B------:R-:W-:Y:S01]  /*548c0*/  SHF.L.U64.HI R11, R5, 0x10, R6 ;  /* 0x00000010050b7819 */ /* 0x000fe20000010206 */
[----:B------:R-:W-:Y:S01]  /*548d0*/  IMAD.MOV.U32 R31, RZ, RZ, -0x80000000 ;  /* 0x80000000ff1f7424 */ /* 0x000fe200078e00ff */
[----:B------:R-:W-:Y:S01]  /*548e0*/  LOP3.LUT R16, R15, 0xff0000, R20, 0xf8, !PT ;  /* 0x00ff00000f107812 */ /* 0x000fe200078ef814 */
[----:B------:R-:W-:Y:S01]  /*548f0*/  IMAD.MOV.U32 R28, RZ, RZ, -0x7fff7f7f ;  /* 0x80008081ff1c7424 */ /* 0x000fe200078e00ff */
[--C-:B------:R-:W-:Y:S01]  /*54900*/  LOP3.LUT R15, R12, 0xff, R7.reuse, 0xf8, !PT ;  /* 0x000000ff0c0f7812 */ /* 0x100fe200078ef807 */
[----:B------:R-:W-:Y:S01]  /*54910*/  IMAD.MOV.U32 R29, RZ, RZ, -0x80000000 ;  /* 0x80000000ff1d7424 */ /* 0x000fe200078e00ff */
[----:B------:R-:W-:Y:S01]  /*54920*/  LOP3.LUT R13, R13, 0xff00, RZ, 0xc0, !PT ;  /* 0x0000ff000d0d7812 */ /* 0x000fe200078ec0ff */
[----:B------:R1:W-:Y:S01]  /*54930*/  STL.128 [R3+0x40], R36 ;  /* 0x0000402403007387 */ /* 0x0003e20000100c00 */
[--C-:B------:R-:W-:Y:S01]  /*54940*/  LOP3.LUT R17, R14, 0xff0000, R7.reuse, 0xf8, !PT ;  /* 0x00ff00000e117812 */ /* 0x100fe200078ef807 */
[----:B------:R-:W-:Y:S01]  /*54950*/  IMAD.U32 R14, R5, 0x10000, RZ ;  /* 0x00010000050e7824 */ /* 0x000fe200078e00ff */
[C---:B------:R-:W-:Y:S01]  /*54960*/  SHF.R.U64 R12, R4.reuse, 0x10, R7 ;  /* 0x00000010040c7819 */ /* 0x040fe20000001207 */
[----:B------:R-:W-:Y:S01]  /*54970*/  STL.128 [R3+0x50], R40 ;  /* 0x0000502803007387 */ /* 0x000fe20000100c00 */
[----:B------:R-:W-:Y:S01]  /*54980*/  LOP3.LUT R7, R11, 0xff00, RZ, 0xc0, !PT ;  /* 0x0000ff000b077812 */ /* 0x000fe200078ec0ff */
[----:B------:R-:W-:Y:S01]  /*54990*/  IMAD.U32 R11, R4, 0x10000, RZ ;  /* 0x00010000040b7824 */ /* 0x000fe200078e00ff */
[----:B------:R-:W-:Y:S01]  /*549a0*/  LOP3.LUT R9, R16, 0xff000000, R9, 0xf8, !PT ;  /* 0xff00000010097812 */ /* 0x000fe200078ef809 */
[----:B------:R2:W-:Y:S01]  /*549b0*/  STL.128 [R3+0x70], R44 ;  /* 0x0000702c03007387 */ /* 0x0005e20000100c00 */
[----:B------:R-:W-:-:S02]  /*549c0*/  LOP3.LUT R13, R13, 0xff, R4, 0xf8, !PT ;  /* 0x000000ff0d0d7812 */ /* 0x000fc400078ef804 */
[----:B------:R-:W-:Y:S02]  /*549d0*/  CS2R R18, SRZ ;  /* 0x0000000000127805 */ /* 0x000fe4000001ff00 */
[----:B------:R-:W-:Y:S01]  /*549e0*/  LOP3.LUT R16, R15, 0xff0000, R4, 0xf8, !PT ;  /* 0x00ff00000f107812 */ /* 0x000fe200078ef804 */
[----:B------:R3:W-:Y:S01]  /*549f0*/  STL.128 [R3+0x80], R48 ;  /* 0x0000803003007387 */ /* 0x0007e20000100c00 */
[--C-:B------:R-:W-:Y:S02]  /*54a00*/  LOP3.LUT R4, R7, 0xff, R6.reuse, 0xf8, !PT ;  /* 0x000000ff07047812 */ /* 0x100fe400078ef806 */
[----:B------:R-:W-:Y:S02]  /*54a10*/  CS2R R20, SRZ ;  /* 0x0000000000147805 */ /* 0x000fe4000001ff00 */
[--C-:B------:R-:W-:Y:S01]  /*54a20*/  LOP3.LUT R13, R13, 0xff0000, R6.reuse, 0xf8, !PT ;  /* 0x00ff00000d0d7812 */ /* 0x100fe200078ef806 */
[----:B------:R4:W-:Y:S01]  /*54a30*/  STL.128 [R3+0x90], R24 ;  /* 0x0000901803007387 */ /* 0x0009e20000100c00 */
[C---:B------:R-:W-:Y:S01]  /*54a40*/  SHF.R.U64 R6, R5.reuse, 0x10, R6 ;  /* 0x0000001005067819 */ /* 0x040fe20000001206 */
[----:B-1----:R-:W-:Y:S01]  /*54a50*/  IMAD.MOV.U32 R39, RZ, RZ, RZ ;  /* 0x000000ffff277224 */ /* 0x002fe200078e00ff */
[----:B------:R-:W-:Y:S01]  /*54a60*/  LOP3.LUT R7, R4, 0xff0000, R5, 0xf8, !PT ;  /* 0x00ff000004077812 */ /* 0x000fe200078ef805 */
[----:B------:R1:W-:Y:S01]  /*54a70*/  STL.128 [R3+0xa0], R28 ;  /* 0x0000a01c03007387 */ /* 0x0003e20000100c00 */
[----:B------:R-:W-:Y:S01]  /*54a80*/  LOP3.LUT R23, R22, 0xff000000, R23, 0xf8, !PT ;  /* 0xff00000016177812 */ /* 0x000fe200078ef817 */
[----:B------:R-:W-:Y:S01]  /*54a90*/  IMAD.MOV.U32 R22, RZ, RZ, RZ ;  /* 0x000000ffff167224 */ /* 0x000fe200078e00ff */
[----:B------:R-:W-:-:S02]  /*54aa0*/  LOP3.LUT R5, R5, 0xff, RZ, 0xc0, !PT ;  /* 0x000000ff05057812 */ /* 0x000fc400078ec0ff */
[----:B--2---:R-:W-:Y:S02]  /*54ab0*/  CS2R R46, SRZ ;  /* 0x00000000002e7805 */ /* 0x004fe4000001ff00 */
[----:B------:R-:W-:Y:S01]  /*54ac0*/  LOP3.LUT R12, R17, 0xff000000, R12, 0xf8, !PT ;  /* 0xff000000110c7812 */ /* 0x000fe200078ef80c */
[----:B------:R-:W-:Y:S01]  /*54ad0*/  IMAD.MOV.U32 R44, RZ, RZ, RZ ;  /* 0x000000ffff2c7224 */ /* 0x000fe200078e00ff */
[----:B------:R-:W-:Y:S01]  /*54ae0*/  LOP3.LUT R11, R16, 0xff000000, R11, 0x78, !PT ;  /* 0xff000000100b7812 */ /* 0x000fe200078e780b */
[----:B---3--:R-:W-:Y:S01]  /*54af0*/  IMAD.MOV.U32 R50, RZ, RZ, -0x80000000 ;  /* 0x80000000ff327424 */ /* 0x008fe200078e00ff */
[----:B------:R-:W-:Y:S02]  /*54b00*/  LOP3.LUT R13, R13, 0xff000000, R6, 0xf8, !PT ;  /* 0xff0000000d0d7812 */ /* 0x000fe400078ef806 */
[----:B------:R-:W-:Y:S02]  /*54b10*/  CS2R R42, SRZ ;  /* 0x00000000002a7805 */ /* 0x000fe4000001ff00 */
[----:B------:R-:W-:-:S02]  /*54b20*/  LOP3.LUT R14, R7, 0xff000000, R14, 0x78, !PT ;  /* 0xff000000070e7812 */ /* 0x000fc400078e780e */
[----:B----4-:R-:W-:Y:S02]  /*54b30*/  CS2R R26, SRZ ;  /* 0x00000000001a7805 */ /* 0x010fe4000001ff00 */
[----:B------:R-:W-:Y:S02]  /*54b40*/  CS2R R34, SRZ ;  /* 0x0000000000227805 */ /* 0x000fe4000001ff00 */
[----:B------:R-:W-:Y:S02]  /*54b50*/  CS2R R40, SRZ ;  /* 0x0000000000287805 */ /* 0x000fe4000001ff00 */
[----:B------:R-:W-:Y:S02]  /*54b60*/  CS2R R36, SRZ ;  /* 0x0000000000247805 */ /* 0x000fe4000001ff00 */
[----:B-1----:R-:W-:Y:S01]  /*54b70*/  CS2R R30, SRZ ;  /* 0x00000000001e7805 */ /* 0x002fe2000001ff00 */
[----:B------:R-:W-:Y:S01]  /*54b80*/  IMAD.MOV.U32 R61, RZ, RZ, RZ ;  /* 0x000000ffff3d7224 */ /* 0x000fe200078e00ff */
[----:B------:R-:W-:Y:S01]  /*54b90*/  CS2R R28, SRZ ;  /* 0x00000000001c7805 */ /* 0x000fe2000001ff00 */
[----:B------:R-:W-:Y:S01]  /*54ba0*/  IMAD.MOV.U32 R56, RZ, RZ, RZ ;  /* 0x000000ffff387224 */ /* 0x000fe200078e00ff */
[----:B------:R-:W-:Y:S01]  /*54bb0*/  CS2R R16, SRZ ;  /* 0x0000000000107805 */ /* 0x000fe2000001ff00 */
[----:B------:R-:W-:Y:S01]  /*54bc0*/  IMAD.MOV.U32 R51, RZ, RZ, RZ ;  /* 0x000000ffff337224 */ /* 0x000fe200078e00ff */
[----:B------:R-:W-:Y:S01]  /*54bd0*/  CS2R R48, SRZ ;  /* 0x0000000000307805 */ /* 0x000fe2000001ff00 */
[----:B------:R-:W-:Y:S01]  /*54be0*/  IMAD.MOV.U32 R24, RZ, RZ, RZ ;  /* 0x000000ffff187224 */ /* 0x000fe200078e00ff */
[----:B------:R-:W-:Y:S01]  /*54bf0*/  CS2R R32, SRZ ;  /* 0x0000000000207805 */ /* 0x000fe2000001ff00 */
[----:B------:R-:W-:Y:S01]  /*54c00*/  IMAD.MOV.U32 R25, RZ, RZ, RZ ;  /* 0x000000ffff197224 */ /* 0x000fe200078e00ff */
[----:B------:R-:W-:-:S02]  /*54c10*/  LOP3.LUT R45, R5, 0x100, RZ, 0xfc, !PT ;  /* 0x00000100052d7812 */ /* 0x000fc400078efcff */
[----:B------:R-:W-:-:S07]  /*54c20*/  LOP3.LUT R6, R23, 0x2, RZ, 0xfc, !PT ;  /* 0x0000000217067812 */ /* 0x000fce00078efcff */
.L_x_111:
[----:B------:R1:W2:Y:S01]  /*54c30*/  LDL.64 R4, [R3] ;  /* 0x0000000003047983 */ /* 0x0002a20000100a00 */
[----:B------:R-:W-:Y:S01]  /*54c40*/  LOP3.LUT R38, R16, R17, R9, 0x96, !PT ;  /* 0x0000001110267212 */ /* 0x000fe200078e9609 */
[----:B------:R-:W-:Y:S01]  /*54c50*/  UIADD3 UR4, UPT, UPT, UR4, 0x1, URZ ;  /* 0x0000000104047890 */ /* 0x000fe2000fffe0ff */
[----:B------:R-:W-:Y:S02]  /*54c60*/  LOP3.LUT R69, R49, R48, R10, 0x96, !PT ;  /* 0x0000003031457212 */ /* 0x000fe400078e960a */
[----:B------:R-:W-:Y:S01]  /*54c70*/  LOP3.LUT R65, R52, R53, R13, 0x96, !PT ;  /* 0x0000003534417212 */ /* 0x000fe200078e960d */
[----:B------:R-:W-:Y:S01]  /*54c80*/  UISETP.NE.AND UP0, UPT, UR4, 0x18, UPT ;  /* 0x000000180400788c */ /* 0x000fe2000bf05270 */
[----:B------:R-:W-:Y:S01]  /*54c90*/  LOP3.LUT R68, R41, R37, R14, 0x96, !PT ;  /* 0x0000002529447212 */ /* 0x000fe200078e960e */
[----:B-1----:R-:W-:Y:S01]  /*54ca0*/  VIADD R3, R3, 0x8 ;  /* 0x0000000803037836 */ /* 0x002fe20000000000 */
[----:B------:R-:W-:Y:S02]  /*54cb0*/  LOP3.LUT R60, R44, R43, R45, 0x96, !PT ;  /* 0x0000002b2c3c7212 */ /* 0x000fe400078e962d */
[----:B------:R-:W-:-:S02]  /*54cc0*/  LOP3.LUT R63, R22, R26, R31, 0x96, !PT ;  /* 0x0000001a163f7212 */ /* 0x000fc400078e961f */
[----:B------:R-:W-:Y:S02]  /*54cd0*/  LOP3.LUT R38, R19, R38, R18, 0x96, !PT ;  /* 0x0000002613267212 */ /* 0x000fe400078e9612 */
[----:B------:R-:W-:Y:S02]  /*54ce0*/  LOP3.LUT R69, R51, R69, R50, 0x96, !PT ;  /* 0x0000004533457212 */ /* 0x000fe400078e9632 */
[----:B------:R-:W-:Y:S02]  /*54cf0*/  LOP3.LUT R65, R55, R65, R54, 0x96, !PT ;  /* 0x0000004137417212 */ /* 0x000fe400078e9636 */
[----:B------:R-:W-:Y:S02]  /*54d00*/  LOP3.LUT R68, R39, R68, R34, 0x96, !PT ;  /* 0x0000004427447212 */ /* 0x000fe400078e9622 */
[----:B------:R-:W-:Y:S02]  /*54d10*/  LOP3.LUT R60, R47, R60, R46, 0x96, !PT ;  /* 0x0000003c2f3c7212 */ /* 0x000fe400078e962e */
[----:B------:R-:W-:-:S02]  /*54d20*/  LOP3.LUT R63, R20, R63, R21, 0x96, !PT ;  /* 0x0000003f143f7212 */ /* 0x000fc400078e9615 */
[----:B------:R-:W-:Y:S02]  /*54d30*/  SHF.L.W.U32.HI R7, R38, 0x1f, R69 ;  /* 0x0000001f26077819 */ /* 0x000fe40000010e45 */
[----:B------:R-:W-:Y:S02]  /*54d40*/  LOP3.LUT R67, R30, R27, R12, 0x96, !PT ;  /* 0x0000001b1e437212 */ /* 0x000fe400078e960c */
[----:B------:R-:W-:Y:S02]  /*54d50*/  LOP3.LUT R66, R59, R58, R11, 0x96, !PT ;  /* 0x0000003a3b427212 */ /* 0x000fe400078e960b */
[----:B------:R-:W-:Y:S02]  /*54d60*/  SHF.L.W.U32.HI R15, R69, 0x1f, R38 ;  /* 0x0000001f450f7819 */ /* 0x000fe40000010e26 */
[----:B------:R-:W-:Y:S02]  /*54d70*/  SHF.L.W.U32.HI R23, R65, 0x1f, R68 ;  /* 0x0000001f41177819 */ /* 0x000fe40000010e44 */
[----:B------:R-:W-:-:S02]  /*54d80*/  SHF.L.W.U32.HI R57, R63, 0x1f, R60 ;  /* 0x0000001f3f397819 */ /* 0x000fc40000010e3c */
[----:B------:R-:W-:Y:S02]  /*54d90*/  LOP3.LUT R7, R7, R60, RZ, 0x3c, !PT ;  /* 0x0000003c07077212 */ /* 0x000fe400078e3cff */
[----:B------:R-:W-:Y:S02]  /*54da0*/  LOP3.LUT R71, R32, R33, R6, 0x96, !PT ;  /* 0x0000002120477212 */ /* 0x000fe400078e9606 */
[----:B------:R-:W-:Y:S02]  /*54db0*/  LOP3.LUT R67, R36, R67, R29, 0x96, !PT ;  /* 0x0000004324437212 */ /* 0x000fe400078e961d */
[----:B------:R-:W-:Y:S02]  /*54dc0*/  LOP3.LUT R66, R61, R66, R56, 0x96, !PT ;  /* 0x000000423d427212 */ /* 0x000fe400078e9638 */
[----:B------:R-:W-:Y:S02]  /*54dd0*/  SHF.L.W.U32.HI R60, R60, 0x1f, R63 ;  /* 0x0000001f3c3c7819 */ /* 0x000fe40000010e3f */
[----:B------:R-:W-:-:S02]  /*54de0*/  LOP3.LUT R15, R15, R63, RZ, 0x3c, !PT ;  /* 0x0000003f0f0f7212 */ /* 0x000fc400078e3cff */
[----:B------:R-:W-:Y:S02]  /*54df0*/  LOP3.LUT R73, R25, R28, R8, 0x96, !PT ;  /* 0x0000001c19497212 */ /* 0x000fe400078e9608 */
[----:B------:R-:W-:Y:S02]  /*54e00*/  LOP3.LUT R63, R23, R38, RZ, 0x3c, !PT ;  /* 0x00000026173f7212 */ /* 0x000fe400078e3cff */
[----:B------:R-:W-:Y:S02]  /*54e10*/  SHF.L.W.U32.HI R23, R68, 0x1f, R65 ;  /* 0x0000001f44177819 */ /* 0x000fe40000010e41 */
[----:B------:R-:W-:Y:S02]  /*54e20*/  LOP3.LUT R71, R40, R71, R35, 0x96, !PT ;  /* 0x0000004728477212 */ /* 0x000fe400078e9623 */
[----:B------:R-:W-:Y:S02]  /*54e30*/  SHF.L.W.U32.HI R38, R67, 0x1f, R66 ;  /* 0x0000001f43267819 */ /* 0x000fe40000010e42 */
[----:B------:R-:W-:-:S02]  /*54e40*/  LOP3.LUT R64, R42, R73, R24, 0x96, !PT ;  /* 0x000000492a407212 */ /* 0x000fc400078e9618 */
[----:B------:R-:W-:Y:S02]  /*54e50*/  LOP3.LUT R72, R23, R69, RZ, 0x3c, !PT ;  /* 0x0000004517487212 */ /* 0x000fe400078e3cff */
[----:B------:R-:W-:Y:S02]  /*54e60*/  SHF.L.W.U32.HI R23, R66, 0x1f, R67 ;  /* 0x0000001f42177819 */ /* 0x000fe40000010e43 */
[----:B------:R-:W-:Y:S02]  /*54e70*/  LOP3.LUT R74, R38, R71, RZ, 0x3c, !PT ;  /* 0x00000047264a7212 */ /* 0x000fe400078e3cff */
[----:B------:R-:W-:Y:S02]  /*54e80*/  SHF.L.W.U32.HI R38, R71, 0x1f, R64 ;  /* 0x0000001f47267819 */ /* 0x000fe40000010e40 */
[----:B------:R-:W-:Y:S02]  /*54e90*/  SHF.L.W.U32.HI R62, R64, 0x1f, R71 ;  /* 0x0000001f403e7819 */ /* 0x000fe40000010e47 */
[----:B------:R-:W-:-:S02]  /*54ea0*/  LOP3.LUT R75, R23, R64, RZ, 0x3c, !PT ;  /* 0x00000040174b7212 */ /* 0x000fc400078e3cff */
[----:B------:R-:W-:Y:S02]  /*54eb0*/  LOP3.LUT R64, R60, R67, RZ, 0x3c, !PT ;  /* 0x000000433c407212 */ /* 0x000fe400078e3cff */
[----:B------:R-:W-:Y:S02]  /*54ec0*/  LOP3.LUT R66, R57, R66, RZ, 0x3c, !PT ;  /* 0x0000004239427212 */ /* 0x000fe400078e3cff */
[----:B------:R-:W-:Y:S02]  /*54ed0*/  LOP3.LUT R38, R38, R65, RZ, 0x3c, !PT ;  /* 0x0000004126267212 */ /* 0x000fe400078e3cff */
[----:B------:R-:W-:Y:S02]  /*54ee0*/  LOP3.LUT R57, R62, R68, RZ, 0x3c, !PT ;  /* 0x000000443e397212 */ /* 0x000fe400078e3cff */
[C---:B------:R-:W-:Y:S02]  /*54ef0*/  LOP3.LUT R67, R63.reuse, R27, RZ, 0x3c, !PT ;  /* 0x0000001b3f437212 */ /* 0x040fe400078e3cff */
[----:B------:R-:W-:-:S02]  /*54f00*/  LOP3.LUT R65, R63, R29, RZ, 0x3c, !PT ;  /* 0x0000001d3f417212 */ /* 0x000fc400078e3cff */
[C---:B------:R-:W-:Y:S02]  /*54f10*/  LOP3.LUT R23, R72.reuse, R11, RZ, 0x3c, !PT ;  /* 0x0000000b48177212 */ /* 0x040fe400078e3cff */
[C---:B------:R-:W-:Y:S02]  /*54f20*/  LOP3.LUT R70, R72.reuse, R58, RZ, 0x3c, !PT ;  /* 0x0000003a48467212 */ /* 0x040fe400078e3cff */
[C---:B------:R-:W-:Y:S02]  /*54f30*/  LOP3.LUT R27, R72.reuse, R59, RZ, 0x3c, !PT ;  /* 0x0000003b481b7212 */ /* 0x040fe400078e3cff */
[C---:B------:R-:W-:Y:S02]  /*54f40*/  LOP3.LUT R68, R72.reuse, R56, RZ, 0x3c, !PT ;  /* 0x0000003848447212 */ /* 0x040fe400078e3cff */
[----:B------:R-:W-:Y:S02]  /*54f50*/  LOP3.LUT R11, R72, R61, RZ, 0x3c, !PT ;  /* 0x0000003d480b7212 */ /* 0x000fe400078e3cff */
[----:B------:R-:W-:-:S02]  /*54f60*/  LOP3.LUT R73, R74, R9, RZ, 0x3c, !PT ;  /* 0x000000094a497212 */ /* 0x000fc400078e3cff */
[C---:B------:R-:W-:Y:S02]  /*54f70*/  LOP3.LUT R17, R74.reuse, R17, RZ, 0x3c, !PT ;  /* 0x000000114a117212 */ /* 0x040fe400078e3cff */
[C---:B------:R-:W-:Y:S02]  /*54f80*/  LOP3.LUT R29, R74.reuse, R16, RZ, 0x3c, !PT ;  /* 0x000000104a1d7212 */ /* 0x040fe400078e3cff */
[C---:B------:R-:W-:Y:S02]  /*54f90*/  LOP3.LUT R71, R74.reuse, R18, RZ, 0x3c, !PT ;  /* 0x000000124a477212 */ /* 0x040fe400078e3cff */
[----:B------:R-:W-:Y:S02]  /*54fa0*/  LOP3.LUT R69, R74, R19, RZ, 0x3c, !PT ;  /* 0x000000134a457212 */ /* 0x000fe400078e3cff */
[C---:B------:R-:W-:Y:S02]  /*54fb0*/  LOP3.LUT R74, R75.reuse, R50, RZ, 0x3c, !PT ;  /* 0x000000324b4a7212 */ /* 0x040fe400078e3cff */
[----:B------:R-:W-:-:S02]  /*54fc0*/  LOP3.LUT R72, R75, R51, RZ, 0x3c, !PT ;  /* 0x000000334b487212 */ /* 0x000fc400078e3cff */
[----:B------:R-:W-:Y:S02]  /*54fd0*/  LOP3.LUT R10, R75, R10, RZ, 0x3c, !PT ;  /* 0x0000000a4b0a7212 */ /* 0x000fe400078e3cff */
[C---:B------:R-:W-:Y:S02]  /*54fe0*/  LOP3.LUT R50, R64.reuse, R13, RZ, 0x3c, !PT ;  /* 0x0000000d40327212 */ /* 0x040fe400078e3cff */
[----:B------:R-:W-:Y:S02]  /*54ff0*/  LOP3.LUT R18, R64, R54, RZ, 0x3c, !PT ;  /* 0x0000003640127212 */ /* 0x000fe400078e3cff */
[----:B------:R-:W-:Y:S02]  /*55000*/  LOP3.LUT R51, R66, R14, RZ, 0x3c, !PT ;  /* 0x0000000e42337212 */ /* 0x000fe400078e3cff */
[----:B------:R-:W-:Y:S02]  /*55010*/  LOP3.LUT R13, R7, R32, RZ, 0x3c, !PT ;  /* 0x00000020070d7212 */ /* 0x000fe400078e3cff */
[----:B------:R-:W-:-:S02]  /*55020*/  LOP3.LUT R14, R15, R25, RZ, 0x3c, !PT ;  /* 0x000000190f0e7212 */ /* 0x000fc400078e3cff */
[----:B------:R-:W-:Y:S02]  /*55030*/  LOP3.LUT R54, R57, R31, RZ, 0x3c, !PT ;  /* 0x0000001f39367212 */ /* 0x000fe400078e3cff */
[C---:B------:R-:W-:Y:S02]  /*55040*/  LOP3.LUT R12, R63.reuse, R12, RZ, 0x3c, !PT ;  /* 0x0000000c3f0c7212 */ /* 0x040fe400078e3cff */
[C---:B------:R-:W-:Y:S02]  /*55050*/  LOP3.LUT R30, R63.reuse, R30, RZ, 0x3c, !PT ;  /* 0x0000001e3f1e7212 */ /* 0x040fe400078e3cff */
        /* <DEDUP_REMOVED lines=8> */
[----:B------:R-:W-:-:S02]  /*550e0*/  LOP3.LUT R21, R15, R28, RZ, 0x3c, !PT ;  /* 0x0000001c0f157212 */ /* 0x000fc400078e3cff */
[----:B------:R-:W-:Y:S02]  /*550f0*/  LOP3.LUT R61, R64, R52, RZ, 0x3c, !PT ;  /* 0x00000034403d7212 */ /* 0x000fe400078e3cff */
[----:B------:R-:W-:Y:S02]  /*55100*/  LOP3.LUT R44, R38, R47, RZ, 0x3c, !PT ;  /* 0x0000002f262c7212 */ /* 0x000fe400078e3cff */
[----:B------:R-:W-:Y:S02]  /*55110*/  SHF.L.W.U32.HI R25, R10, 0x1f, R73 ;  /* 0x0000001f0a197819 */ /* 0x000fe40000010e49 */
[----:B------:R-:W-:Y:S02]  /*55120*/  SHF.L.W.U32.HI R32, R73, 0x1f, R10 ;  /* 0x0000001f49207819 */ /* 0x000fe40000010e0a */
[----:B------:R-:W-:Y:S02]  /*55130*/  LOP3.LUT R52, R38, R46, RZ, 0x3c, !PT ;  /* 0x0000002e26347212 */ /* 0x000fe400078e3cff */
[----:B------:R-:W-:-:S02]  /*55140*/  SHF.L.W.U32.HI R47, R14, 0x1d, R13 ;  /* 0x0000001d0e2f7819 */ /* 0x000fc40000010e0d */
[----:B------:R-:W-:Y:S02]  /*55150*/  SHF.L.W.U32.HI R10, R13, 0x1d, R14 ;  /* 0x0000001d0d0a7819 */ /* 0x000fe40000010e0e */
[----:B------:R-:W-:Y:S02]  /*55160*/  LOP3.LUT R62, R66, R39, RZ, 0x3c, !PT ;  /* 0x00000027423e7212 */ /* 0x000fe400078e3cff */
[----:B------:R-:W-:Y:S02]  /*55170*/  SHF.L.W.U32.HI R14, R19, 0xb, R18 ;  /* 0x0000000b130e7819 */ /* 0x000fe40000010e12 */
[----:B------:R-:W-:Y:S02]  /*55180*/  SHF.L.W.U32.HI R46, R18, 0xb, R19 ;  /* 0x0000000b122e7819 */ /* 0x000fe40000010e13 */
[----:B------:R-:W-:Y:S02]  /*55190*/  SHF.L.W.U32.HI R28, R51, 0x4, R50 ;  /* 0x00000004331c7819 */ /* 0x000fe40000010e32 */
[----:B------:R-:W-:-:S02]  /*551a0*/  SHF.L.W.U32.HI R33, R50, 0x4, R51 ;  /* 0x0000000432217819 */ /* 0x000fc40000010e33 */
[----:B------:R-:W-:Y:S02]  /*551b0*/  LOP3.LUT R39, R38, R45, RZ, 0x3c, !PT ;  /* 0x0000002d26277212 */ /* 0x000fe400078e3cff */
[----:B------:R-:W-:Y:S02]  /*551c0*/  SHF.L.W.U32.HI R50, R20, 0x1c, R21 ;  /* 0x0000001c14327819 */ /* 0x000fe40000010e15 */
[----:B------:R-:W-:Y:S02]  /*551d0*/  SHF.L.W.U32.HI R18, R21, 0x1c, R20 ;  /* 0x0000001c15127819 */ /* 0x000fe40000010e14 */
[----:B------:R-:W-:Y:S02]  /*551e0*/  SHF.L.W.U32.HI R51, R60, 0x9, R63 ;  /* 0x000000093c337819 */ /* 0x000fe40000010e3f */
[----:B------:R-:W-:Y:S02]  /*551f0*/  SHF.L.W.U32.HI R19, R63, 0x9, R60 ;  /* 0x000000093f137819 */ /* 0x000fe40000010e3c */
[----:B------:R-:W-:-:S02]  /*55200*/  LOP3.LUT R60, R7, R35, RZ, 0x3c, !PT ;  /* 0x00000023073c7212 */ /* 0x000fc400078e3cff */
[----:B------:R-:W-:Y:S02]  /*55210*/  LOP3.LUT R21, R15, R24, RZ, 0x3c, !PT ;  /* 0x000000180f157212 */ /* 0x000fe400078e3cff */
[----:B------:R-:W-:Y:S02]  /*55220*/  LOP3.LUT R53, R64, R55, RZ, 0x3c, !PT ;  /* 0x0000003740357212 */ /* 0x000fe400078e3cff */
[----:B------:R-:W-:Y:S02]  /*55230*/  LOP3.LUT R59, R57, R26, RZ, 0x3c, !PT ;  /* 0x0000001a393b7212 */ /* 0x000fe400078e3cff */
[----:B------:R-:W-:Y:S02]  /*55240*/  LOP3.LUT R64, R66, R41, RZ, 0x3c, !PT ;  /* 0x0000002942407212 */ /* 0x000fe400078e3cff */
[----:B------:R-:W-:Y:S02]  /*55250*/  SHF.L.W.U32.HI R24, R54, 0x5, R39 ;  /* 0x0000000536187819 */ /* 0x000fe40000010e27 */
[----:B------:R-:W-:-:S02]  /*55260*/  SHF.L.W.U32.HI R35, R39, 0x5, R54 ;  /* 0x0000000527237819 */ /* 0x000fc40000010e36 */
[----:B------:R-:W-:Y:S02]  /*55270*/  LOP3.LUT R63, R7, R40, RZ, 0x3c, !PT ;  /* 0x00000028073f7212 */ /* 0x000fe400078e3cff */
[----:B------:R-:W-:Y:S02]  /*55280*/  LOP3.LUT R26, R15, R42, RZ, 0x3c, !PT ;  /* 0x0000002a0f1a7212 */ /* 0x000fe400078e3cff */
[----:B------:R-:W-:Y:S02]  /*55290*/  SHF.L.W.U32.HI R39, R60, 0x17, R21 ;  /* 0x000000173c277819 */ /* 0x000fe40000010e15 */
[----:B------:R-:W-:Y:S02]  /*552a0*/  SHF.L.W.U32.HI R41, R31, 0x18, R52 ;  /* 0x000000181f297819 */ /* 0x000fe40000010e34 */
[----:B------:R-:W-:Y:S02]  /*552b0*/  LOP3.LUT R55, R57, R22, RZ, 0x3c, !PT ;  /* 0x0000001639377212 */ /* 0x000fe400078e3cff */
[----:B------:R-:W-:-:S02]  /*552c0*/  SHF.L.W.U32.HI R60, R21, 0x17, R60 ;  /* 0x00000017153c7819 */ /* 0x000fc40000010e3c */
[----:B------:R-:W-:Y:S02]  /*552d0*/  SHF.L.W.U32.HI R52, R52, 0x18, R31 ;  /* 0x0000001834347819 */ /* 0x000fe40000010e1f */
[----:B------:R-:W-:Y:S02]  /*552e0*/  SHF.L.W.U32.HI R21, R53, 0x8, R62 ;  /* 0x0000000835157819 */ /* 0x000fe40000010e3e */
[----:B------:R-:W-:Y:S02]  /*552f0*/  SHF.L.W.U32.HI R57, R62, 0x8, R53 ;  /* 0x000000083e397819 */ /* 0x000fe40000010e35 */
[----:B------:R-:W-:Y:S02]  /*55300*/  SHF.L.W.U32.HI R31, R12, 0x2, R23 ;  /* 0x000000020c1f7819 */ /* 0x000fe40000010e17 */
[----:B------:R-:W-:Y:S02]  /*55310*/  SHF.L.W.U32.HI R40, R23, 0x2, R12 ;  /* 0x0000000217287819 */ /* 0x000fe40000010e0c */
        /* <DEDUP_REMOVED lines=8> */
[C---:B------:R-:W-:Y:S02]  /*553a0*/  LOP3.LUT R76, R75.reuse, R49, RZ, 0x3c, !PT ;  /* 0x000000314b4c7212 */ /* 0x040fe400078e3cff */
[----:B------:R-:W-:Y:S02]  /*553b0*/  SHF.L.W.U32.HI R42, R30, 0x15, R27 ;  /* 0x000000151e2a7819 */ /* 0x000fe40000010e1b */
[----:B------:R-:W-:Y:S02]  /*553c0*/  SHF.L.W.U32.HI R62, R56, 0x19, R55 ;  /* 0x00000019383e7819 */ /* 0x000fe40000010e37 */
[----:B------:R-:W-:Y:S02]  /*553d0*/  LOP3.LUT R48, R75, R48, RZ, 0x3c, !PT ;  /* 0x000000304b307212 */ /* 0x000fe400078e3cff */
[----:B------:R-:W-:-:S02]  /*553e0*/  LOP3.LUT R58, R38, R43, RZ, 0x3c, !PT ;  /* 0x0000002b263a7212 */ /* 0x000fc400078e3cff */
[----:B------:R-:W-:Y:S02]  /*553f0*/  SHF.L.W.U32.HI R27, R27, 0x15, R30 ;  /* 0x000000151b1b7819 */ /* 0x000fe40000010e1e */
[----:B------:R-:W-:Y:S02]  /*55400*/  SHF.L.W.U32.HI R56, R55, 0x19, R56 ;  /* 0x0000001937387819 */ /* 0x000fe40000010e38 */
[----:B------:R-:W-:Y:S02]  /*55410*/  SHF.L.W.U32.HI R26, R36, 0x3, R11 ;  /* 0x00000003241a7819 */ /* 0x000fe40000010e0b */
[----:B------:R-:W-:Y:S02]  /*55420*/  SHF.L.W.U32.HI R43, R65, 0x11, R68 ;  /* 0x00000011412b7819 */ /* 0x000fe40000010e44 */
[----:B------:R-:W-:Y:S02]  /*55430*/  SHF.L.W.U32.HI R37, R71, 0x13, R74 ;  /* 0x0000001347257819 */ /* 0x000fe40000010e4a */
[----:B------:R-:W-:-:S02]  /*55440*/  SHF.L.W.U32.HI R38, R69, 0x1e, R72 ;  /* 0x0000001e45267819 */ /* 0x000fc40000010e48 */
[----:B------:R-:W-:Y:S02]  /*55450*/  LOP3.LUT R36, R52, R45, R46, 0x96, !PT ;  /* 0x0000002d34247212 */ /* 0x000fe400078e962e */
[----:B------:R-:W-:Y:S02]  /*55460*/  LOP3.LUT R55, R63, R64, R44, 0x96, !PT ;  /* 0x000000403f377212 */ /* 0x000fe400078e962c */
[----:B------:R-:W-:Y:S02]  /*55470*/  SHF.L.W.U32.HI R49, R70, 0x1a, R67 ;  /* 0x0000001a46317819 */ /* 0x000fe40000010e43 */
[----:B------:R-:W-:Y:S02]  /*55480*/  SHF.L.W.U32.HI R16, R67, 0x1a, R70 ;  /* 0x0000001a43107819 */ /* 0x000fe40000010e46 */
[----:B------:R-:W-:Y:S02]  /*55490*/  SHF.L.W.U32.HI R13, R76, 0x16, R29 ;  /* 0x000000164c0d7819 */ /* 0x000fe40000010e1d */
[----:B------:R-:W-:-:S02]  /*554a0*/  SHF.L.W.U32.HI R29, R29, 0x16, R76 ;  /* 0x000000161d1d7819 */ /* 0x000fc40000010e4c */
[----:B------:R-:W-:Y:S02]  /*554b0*/  SHF.L.W.U32.HI R34, R68, 0x11, R65 ;  /* 0x0000001144227819 */ /* 0x000fe40000010e41 */
[----:B------:R-:W-:Y:S02]  /*554c0*/  SHF.L.W.U32.HI R11, R58, 0xc, R59 ;  /* 0x0000000c3a0b7819 */ /* 0x000fe40000010e3b */
[----:B------:R-:W-:Y:S02]  /*554d0*/  SHF.L.W.U32.HI R9, R48, 0x14, R17 ;  /* 0x0000001430097819 */ /* 0x000fe40000010e11 */
[----:B------:R-:W-:Y:S02]  /*554e0*/  LOP3.LUT R67, R53, R10, R27, 0x96, !PT ;  /* 0x0000000a35437212 */ /* 0x000fe400078e961b */
[----:B------:R-:W-:Y:S02]  /*554f0*/  LOP3.LUT R71, R33, R7, R6, 0x96, !PT ;  /* 0x0000000721477212 */ /* 0x000fe400078e9606 */
[----:B------:R-:W-:-:S02]  /*55500*/  SHF.L.W.U32.HI R20, R72, 0x1e, R69 ;  /* 0x0000001e48147819 */ /* 0x000fc40000010e45 */
[----:B------:R-:W-:Y:S02]  /*55510*/  LOP3.LUT R36, R60, R36, R43, 0x96, !PT ;  /* 0x000000243c247212 */ /* 0x000fe400078e962b */
[----:B------:R-:W-:Y:S02]  /*55520*/  LOP3.LUT R55, R38, R55, R57, 0x96, !PT ;  /* 0x0000003726377212 */ /* 0x000fe400078e9639 */
[----:B------:R-:W-:Y:S02]  /*55530*/  LOP3.LUT R66, R41, R37, R14, 0x96, !PT ;  /* 0x0000002529427212 */ /* 0x000fe400078e960e */
[----:B------:R-:W-:Y:S02]  /*55540*/  LOP3.LUT R65, R23, R26, R22, 0x96, !PT ;  /* 0x0000001a17417212 */ /* 0x000fe400078e9616 */
        /* <DEDUP_REMOVED lines=14> */
[----:B------:R-:W-:Y:S02]  /*55630*/  LOP3.LUT R71, R71, R40, RZ, 0x3c, !PT ;  /* 0x0000002847477212 */ /* 0x000fe400078e3cff */
[-CC-:B------:R-:W-:Y:S02]  /*55640*/  LOP3.LUT R9, R9, R36.reuse, R67.reuse, 0xb4, !PT ;  /* 0x0000002409097212 */ /* 0x180fe400078eb443 */
[-CC-:B------:R-:W-:Y:S02]  /*55650*/  LOP3.LUT R16, R16, R36.reuse, R67.reuse, 0xb4, !PT ;  /* 0x0000002410107212 */ /* 0x180fe400078eb443 */
[-CC-:B------:R-:W-:Y:S02]  /*55660*/  LOP3.LUT R18, R18, R36.reuse, R67.reuse, 0xb4, !PT ;  /* 0x0000002412127212 */ /* 0x180fe400078eb443 */
        /* <DEDUP_REMOVED lines=8> */
[-CC-:B------:R-:W-:Y:S02]  /*556f0*/  LOP3.LUT R59, R54, R65.reuse, R66.reuse, 0xb4, !PT ;  /* 0x00000041363b7212 */ /* 0x180fe400078eb442 */
[----:B------:R-:W-:Y:S02]  /*55700*/  LOP3.LUT R56, R13, R65, R66, 0xb4, !PT ;  /* 0x000000410d387212 */ /* 0x000fe400078eb442 */
[-CC-:B------:R-:W-:Y:S02]  /*55710*/  LOP3.LUT R13, R46, R71.reuse, R55.reuse, 0xb4, !PT ;  /* 0x000000472e0d7212 */ /* 0x180fe400078eb437 */
[-CC-:B------:R-:W-:Y:S02]  /*55720*/  LOP3.LUT R53, R45, R71.reuse, R55.reuse, 0xb4, !PT ;  /* 0x000000472d357212 */ /* 0x180fe400078eb437 */
[-CC-:B------:R-:W-:Y:S02]  /*55730*/  LOP3.LUT R52, R52, R71.reuse, R55.reuse, 0xb4, !PT ;  /* 0x0000004734347212 */ /* 0x180fe400078eb437 */
[----:B------:R-:W-:-:S02]  /*55740*/  LOP3.LUT R54, R43, R71, R55, 0xb4, !PT ;  /* 0x000000472b367212 */ /* 0x000fc400078eb437 */
[----:B------:R-:W-:Y:S02]  /*55750*/  LOP3.LUT R55, R60, R71, R55, 0xb4, !PT ;  /* 0x000000473c377212 */ /* 0x000fe400078eb437 */
[----:B------:R-:W-:Y:S02]  /*55760*/  LOP3.LUT R60, R42, R31, RZ, 0x3c, !PT ;  /* 0x0000001f2a3c7212 */ /* 0x000fe400078e3cff */
[----:B--2---:R-:W-:Y:S02]  /*55770*/  LOP3.LUT R4, R4, R67, R68, 0xb4, !PT ;  /* 0x0000004304047212 */ /* 0x004fe400078eb444 */
[----:B------:R-:W-:Y:S02]  /*55780*/  LOP3.LUT R5, R5, R69, R70, 0xb4, !PT ;  /* 0x0000004505057212 */ /* 0x000fe400078eb446 */
[-CC-:B------:R-:W-:Y:S02]  /*55790*/  LOP3.LUT R10, R48, R66.reuse, R69.reuse, 0xb4, !PT ;  /* 0x00000042300a7212 */ /* 0x180fe400078eb445 */
[----:B------:R-:W-:-:S02]  /*557a0*/  LOP3.LUT R48, R58, R66, R69, 0xb4, !PT ;  /* 0x000000423a307212 */ /* 0x000fc400078eb445 */
[----:B------:R-:W-:Y:S02]  /*557b0*/  LOP3.LUT R42, R31, R69, R70, 0xb4, !PT ;  /* 0x000000451f2a7212 */ /* 0x000fe400078eb446 */
[----:B------:R-:W-:Y:S02]  /*557c0*/  LOP3.LUT R58, R47, R65, R66, 0xb4, !PT ;  /* 0x000000412f3a7212 */ /* 0x000fe400078eb442 */
[----:B------:R-:W-:Y:S02]  /*557d0*/  LOP3.LUT R45, R44, R68, R71, 0xb4, !PT ;  /* 0x000000442c2d7212 */ /* 0x000fe400078eb447 */
[----:B------:R-:W-:Y:S02]  /*557e0*/  LOP3.LUT R31, R22, R70, R60, 0xb4, !PT ;  /* 0x00000046161f7212 */ /* 0x000fe400078eb43c */
[-CC-:B------:R-:W-:Y:S02]  /*557f0*/  LOP3.LUT R49, R49, R66.reuse, R69.reuse, 0xb4, !PT ;  /* 0x0000004231317212 */ /* 0x180fe400078eb445 */
[----:B------:R-:W-:-:S02]  /*55800*/  LOP3.LUT R50, R50, R66, R69, 0xb4, !PT ;  /* 0x0000004232327212 */ /* 0x000fc400078eb445 */
[----:B------:R-:W-:Y:S02]  /*55810*/  LOP3.LUT R51, R51, R66, R69, 0xb4, !PT ;  /* 0x0000004233337212 */ /* 0x000fe400078eb445 */
[----:B------:R-:W-:Y:S02]  /*55820*/  LOP3.LUT R61, R62, R65, R66, 0xb4, !PT ;  /* 0x000000413e3d7212 */ /* 0x000fe400078eb442 */
[-CC-:B------:R-:W-:Y:S02]  /*55830*/  LOP3.LUT R43, R64, R68.reuse, R71.reuse, 0xb4, !PT ;  /* 0x00000044402b7212 */ /* 0x180fe400078eb447 */
[-CC-:B------:R-:W-:Y:S02]  /*55840*/  LOP3.LUT R44, R63, R68.reuse, R71.reuse, 0xb4, !PT ;  /* 0x000000443f2c7212 */ /* 0x180fe400078eb447 */
[-CC-:B------:R-:W-:Y:S02]  /*55850*/  LOP3.LUT R46, R57, R68.reuse, R71.reuse, 0xb4, !PT ;  /* 0x00000044392e7212 */ /* 0x180fe400078eb447 */
[----:B------:R-:W-:-:S02]  /*55860*/  LOP3.LUT R47, R38, R68, R71, 0xb4, !PT ;  /* 0x00000044262f7212 */ /* 0x000fc400078eb447 */
[-CC-:B------:R-:W-:Y:S02]  /*55870*/  LOP3.LUT R14, R14, R60.reuse, R65.reuse, 0xb4, !PT ;  /* 0x0000003c0e0e7212 */ /* 0x180fe400078eb441 */
[-CC-:B------:R-:W-:Y:S02]  /*55880*/  LOP3.LUT R37, R37, R60.reuse, R65.reuse, 0xb4, !PT ;  /* 0x0000003c25257212 */ /* 0x180fe400078eb441 */
[-CC-:B------:R-:W-:Y:S02]  /*55890*/  LOP3.LUT R41, R41, R60.reuse, R65.reuse, 0xb4, !PT ;  /* 0x0000003c29297212 */ /* 0x180fe400078eb441 */
[-CC-:B------:R-:W-:Y:S02]  /*558a0*/  LOP3.LUT R34, R34, R60.reuse, R65.reuse, 0xb4, !PT ;  /* 0x0000003c22227212 */ /* 0x180fe400078eb441 */
[----:B------:R-:W-:Y:S02]  /*558b0*/  LOP3.LUT R39, R39, R60, R65, 0xb4, !PT ;  /* 0x0000003c27277212 */ /* 0x000fe400078eb441 */
[----:B------:R-:W-:-:S02]  /*558c0*/  LOP3.LUT R33, R33, R67, R68, 0xb4, !PT ;  /* 0x0000004321217212 */ /* 0x000fc400078eb444 */
[-CC-:B------:R-:W-:Y:S02]  /*558d0*/  LOP3.LUT R32, R32, R67.reuse, R68.reuse, 0xb4, !PT ;  /* 0x0000004320207212 */ /* 0x180fe400078eb444 */
[-CC-:B------:R-:W-:Y:S02]  /*558e0*/  LOP3.LUT R35, R35, R67.reuse, R68.reuse, 0xb4, !PT ;  /* 0x0000004323237212 */ /* 0x180fe400078eb444 */
[----:B------:R-:W-:Y:S02]  /*558f0*/  LOP3.LUT R40, R40, R67, R68, 0xb4, !PT ;  /* 0x0000004328287212 */ /* 0x000fe400078eb444 */
[-CC-:B------:R-:W-:Y:S02]  /*55900*/  LOP3.LUT R28, R28, R69.reuse, R70.reuse, 0xb4, !PT ;  /* 0x000000451c1c7212 */ /* 0x180fe400078eb446 */
[-CC-:B------:R-:W-:Y:S02]  /*55910*/  LOP3.LUT R25, R25, R69.reuse, R70.reuse, 0xb4, !PT ;  /* 0x0000004519197212 */ /* 0x180fe400078eb446 */
[----:B------:R-:W-:-:S02]  /*55920*/  LOP3.LUT R24, R24, R69, R70, 0xb4, !PT ;  /* 0x0000004518187212 */ /* 0x000fc400078eb446 */
[-CC-:B------:R-:W-:Y:S02]  /*55930*/  LOP3.LUT R26, R26, R70.reuse, R60.reuse, 0xb4, !PT ;  /* 0x000000461a1a7212 */ /* 0x180fe400078eb43c */
[-CC-:B------:R-:W-:Y:S02]  /*55940*/  LOP3.LUT R22, R23, R70.reuse, R60.reuse, 0xb4, !PT ;  /* 0x0000004617167212 */ /* 0x180fe400078eb43c */
[-CC-:B------:R-:W-:Y:S02]  /*55950*/  LOP3.LUT R21, R21, R70.reuse, R60.reuse, 0xb4, !PT ;  /* 0x0000004615157212 */ /* 0x180fe400078eb43c */
[----:B------:R-:W-:Y:S02]  /*55960*/  LOP3.LUT R20, R20, R70, R60, 0xb4, !PT ;  /* 0x0000004614147212 */ /* 0x000fe400078eb43c */
[----:B------:R-:W-:Y:S02]  /*55970*/  LOP3.LUT R6, R4, R7, R6, 0x96, !PT ;  /* 0x0000000704067212 */ /* 0x000fe400078e9606 */
[----:B------:R-:W-:Y:S01]  /*55980*/  LOP3.LUT R8, R5, R15, R8, 0x96, !PT ;  /* 0x0000000f05087212 */ /* 0x000fe200078e9608 */
[----:B------:R-:W-:Y:S06]  /*55990*/  BRA.U UP0, `(.L_x_111) ;  /* 0xfffffff100a47547 */ /* 0x000fec000b83ffff */
[--C-:B------:R-:W-:Y:S01]  /*559a0*/  SHF.R.U32.HI R31, RZ, 0x10, R14.reuse ;  /* 0x00000010ff1f7819 */ /* 0x100fe2000001160e */
[----:B------:R-:W1:Y:S01]  /*559b0*/  LDCU UR4, c[0x0][0x3b8] ;  /* 0x00007700ff0477ac */ /* 0x000e620008000800 */
[--C-:B------:R-:W-:Y:S01]  /*559c0*/  SHF.R.U32.HI R32, RZ, 0x18, R14.reuse ;  /* 0x00000018ff207819 */ /* 0x100fe2000001160e */
[----:B------:R-:W-:Y:S01]  /*559d0*/  BSSY.RECONVERGENT B6, `(.L_x_112) ;  /* 0x00000b8000067945 */ /* 0x000fe20003800200 */
[----:B------:R-:W-:Y:S02]  /*559e0*/  SHF.R.U32.HI R30, RZ, 0x8, R14 ;  /* 0x00000008ff1e7819 */ /* 0x000fe4000001160e */
[----:B------:R-:W-:Y:S02]  /*559f0*/  PRMT R8, R31, 0x3340, R32 ;  /* 0x000033401f087816 */ /* 0x000fe40000000020 */
[----:B------:R-:W-:Y:S02]  /*55a00*/  PRMT R3, R14, 0x3340, R30 ;  /* 0x000033400e037816 */ /* 0x000fe4000000001e */
[----:B------:R-:W-:-:S02]  /*55a10*/  SHF.R.U64 R27, R13, 0x8, R14 ;  /* 0x000000080d1b7819 */ /* 0x000fc4000000120e */
[C-C-:B------:R-:W-:Y:S02]  /*55a20*/  SHF.R.U64 R28, R13.reuse, 0x10, R14.reuse ;  /* 0x000000100d1c7819 */ /* 0x140fe4000000120e */
[----:B------:R-:W-:Y:S02]  /*55a30*/  SHF.R.U64 R29, R13, 0x18, R14 ;  /* 0x000000180d1d7819 */ /* 0x000fe4000000120e */
[--C-:B------:R-:W-:Y:S02]  /*55a40*/  SHF.R.U32.HI R24, RZ, 0x8, R11.reuse ;  /* 0x00000008ff187819 */ /* 0x100fe4000001160b */
[--C-:B------:R-:W-:Y:S01]  /*55a50*/  SHF.R.U32.HI R25, RZ, 0x10, R11.reuse ;  /* 0x00000010ff197819 */ /* 0x100fe2000001160b */
[----:B-1----:R-:W-:Y:S01]  /*55a60*/  UISETP.NE.AND UP0, UPT, UR4, URZ, UPT ;  /* 0x000000ff0400728c */ /* 0x002fe2000bf05270 */
[--C-:B------:R-:W-:Y:S02]  /*55a70*/  SHF.R.U32.HI R26, RZ, 0x18, R11.reuse ;  /* 0x00000018ff1a7819 */ /* 0x100fe4000001160b */
[----:B------:R-:W-:-:S02]  /*55a80*/  SHF.R.U64 R21, R12, 0x8, R11 ;  /* 0x000000080c157819 */ /* 0x000fc4000000120b */
[C-C-:B------:R-:W-:Y:S02]  /*55a90*/  SHF.R.U64 R22, R12.reuse, 0x10, R11.reuse ;  /* 0x000000100c167819 */ /* 0x140fe4000000120b */
[----:B------:R-:W-:Y:S02]  /*55aa0*/  SHF.R.U64 R23, R12, 0x18, R11 ;  /* 0x000000180c177819 */ /* 0x000fe4000000120b */
[--C-:B------:R-:W-:Y:S02]  /*55ab0*/  SHF.R.U32.HI R17, RZ, 0x8, R10.reuse ;  /* 0x00000008ff117819 */ /* 0x100fe4000001160a */
[--C-:B------:R-:W-:Y:S02]  /*55ac0*/  SHF.R.U32.HI R19, RZ, 0x10, R10.reuse ;  /* 0x00000010ff137819 */ /* 0x100fe4000001160a */
[----:B------:R-:W-:Y:S02]  /*55ad0*/  SHF.R.U32.HI R20, RZ, 0x18, R10 ;  /* 0x00000018ff147819 */ /* 0x000fe4000001160a */
[----:B------:R-:W-:-:S02]  /*55ae0*/  PRMT R8, R3, 0x5410, R8 ;  /* 0x0000541003087816 */ /* 0x000fc40000000008 */
[----:B------:R-:W-:Y:S02]  /*55af0*/  PRMT R7, R28, 0x3340, R29 ;  /* 0x000033401c077816 */ /* 0x000fe4000000001d */
[----:B------:R-:W-:Y:S01]  /*55b00*/  PRMT R4, R13, 0x3340, R27 ;  /* 0x000033400d047816 */ /* 0x000fe2000000001b */
[----:B------:R1:W-:Y:S01]  /*55b10*/  STL [R1+0x10], R8 ;  /* 0x0000100801007387 */ /* 0x0003e20000100800 */
        /* <DEDUP_REMOVED lines=9> */
[----:B------:R-:W-:-:S05]  /*55bb0*/  PRMT R4, R18, 0x5410, R15 ;  /* 0x0000541012047816 */ /* 0x000fca000000000f */
[----:B------:R1:W-:Y:S01]  /*55bc0*/  STL.128 [R1], R4 ;  /* 0x0000000401007387 */ /* 0x0003e20000100c00 */
[----:B------:R-:W-:Y:S05]  /*55bd0*/  BRA.U !UP0, `(.L_x_113) ;  /* 0x0000000108b47547 */ /* 0x000fea000b800000 */
[----:B------:R-:W-:-:S09]  /*55be0*/  UISETP.NE.AND UP0, UPT, UR4, 0x1, UPT ;  /* 0x000000010400788c */ /* 0x000fd2000bf05270 */
[----:B------:R-:W-:Y:S05]  /*55bf0*/  BRA.U UP0, `(.L_x_114) ;  /* 0x0000000100587547 */ /* 0x000fea000b800000 */
[----:B------:R-:W2:Y:S02]  /*55c00*/  LDCU UR4, c[0x0][0x3bc] ;  /* 0x00007780ff0477ac */ /* 0x000ea40008000800 */
[----:B--2---:R-:W-:-:S09]  /*55c10*/  UISETP.GE.AND UP0, UPT, UR4, 0x1, UPT ;  /* 0x000000010400788c */ /* 0x004fd2000bf06270 */
[----:B------:R-:W-:Y:S05]  /*55c20*/  BRA.U !UP0, `(.L_x_115) ;  /* 0x0000000508e47547 */ /* 0x000fea000b800000 */
[----:B-1----:R-:W1:Y:S01]  /*55c30*/  LDC.64 R4, c[0x0][0x3b0] ;  /* 0x0000ec00ff047b82 */ /* 0x002e620000000a00 */
[----:B------:R-:W2:Y:S04]  /*55c40*/  LDL.U8 R6, [R1] ;  /* 0x0000000001067983 */ /* 0x000ea80000100000 */
[----:B-1----:R-:W2:Y:S02]  /*55c50*/  LDG.E.U8 R3, desc[UR36][R4.64] ;  /* 0x0000002404037981 */ /* 0x002ea4000c1e1100 */
[----:B--2---:R-:W-:-:S13]  /*55c60*/  ISETP.NE.AND P0, PT, R6, R3, PT ;  /* 0x000000030600720c */ /* 0x004fda0003f05270 */
[----:B------:R-:W-:Y:S05]  /*55c70*/  @P0 BRA `(.L_x_116) ;  /* 0x0000000800340947 */ /* 0x000fea0003800000 */
[----:B------:R-:W-:-:S07]  /*55c80*/  IMAD.MOV.U32 R4, RZ, RZ, RZ ;  /* 0x000000ffff047224 */ /* 0x000fce00078e00ff */
.L_x_117:
[----:B------:R-:W1:Y:S01]  /*55c90*/  LDCU UR4, c[0x0][0x3bc] ;  /* 0x00007780ff0477ac */ /* 0x000e620008000800 */
[----:B------:R-:W-:-:S05]  /*55ca0*/  VIADD R4, R4, 0x1 ;  /* 0x0000000104047836 */ /* 0x000fca0000000000 */
[----:B-1----:R-:W-:-:S13]  /*55cb0*/  ISETP.NE.AND P0, PT, R4, UR4, PT ;  /* 0x0000000404007c0c */ /* 0x002fda000bf05270 */
[----:B------:R-:W-:Y:S05]  /*55cc0*/  @!P0 BRA `(.L_x_115) ;  /* 0x0000000400bc8947 */ /* 0x000fea0003800000 */
[----:B------:R-:W1:Y:S01]  /*55cd0*/  LDCU.64 UR4, c[0x0][0x3b0] ;  /* 0x00007600ff0477ac */ /* 0x000e620008000a00 */
[----:B------:R-:W-:-:S06]  /*55ce0*/  IMAD.IADD R3, R1, 0x1, R4 ;  /* 0x0000000101037824 */ /* 0x000fcc00078e0204 */
[----:B------:R-:W2:Y:S01]  /*55cf0*/  LDL.U8 R3, [R3] ;  /* 0x0000000003037983 */ /* 0x000ea20000100000 */
[----:B-1----:R-:W-:-:S05]  /*55d00*/  IADD3 R6, P0, PT, R4, UR4, RZ ;  /* 0x0000000404067c10 */ /* 0x002fca000ff1e0ff */
[----:B------:R-:W-:-:S05]  /*55d10*/  IMAD.X R7, RZ, RZ, UR5, P0 ;  /* 0x00000005ff077e24 */ /* 0x000fca00080e06ff */
[----:B------:R-:W2:Y:S02]  /*55d20*/  LDG.E.U8 R6, desc[UR36][R6.64] ;  /* 0x0000002406067981 */ /* 0x000ea4000c1e1100 */
[----:B--2---:R-:W-:-:S13]  /*55d30*/  ISETP.NE.AND P0, PT, R3, R6, PT ;  /* 0x000000060300720c */ /* 0x004fda0003f05270 */
[----:B------:R-:W-:Y:S05]  /*55d40*/  @!P0 BRA `(.L_x_117) ;  /* 0xfffffffc00d08947 */ /* 0x000fea000383ffff */
[----:B------:R-:W-:Y:S05]  /*55d50*/  BRA `(.L_x_116) ;  /* 0x0000000400fc7947 */ /* 0x000fea0003800000 */
.L_x_114:
[----:B------:R-:W-:Y:S02]  /*55d60*/  LOP3.LUT R3, R19, R10, R17, 0xfe, !PT ;  /* 0x0000000a13037212 */ /* 0x000fe400078efe11 */
[-C--:B------:R-:W-:Y:S02]  /*55d70*/  ISETP.GT.U32.AND P0, PT, R9, R12.reuse, PT ;  /* 0x0000000c0900720c */ /* 0x080fe40003f04070 */
[----:B------:R-:W-:Y:S02]  /*55d80*/  LOP3.LUT R3, R21, R3, R12, 0xfe, !PT ;  /* 0x0000000315037212 */ /* 0x000fe400078efe0c */
[----:B------:R-:W-:Y:S02]  /*55d90*/  ISETP.GT.U32.AND.EX P0, PT, R10, R11, PT, P0 ;  /* 0x0000000b0a00720c */ /* 0x000fe40003f04100 */
[----:B-1----:R-:W-:Y:S02]  /*55da0*/  LOP3.LUT R4, R23, R3, R22, 0xfe, !PT ;  /* 0x0000000317047212 */ /* 0x002fe400078efe16 */
[----:B------:R-:W-:-:S02]  /*55db0*/  SEL R12, R9, R12, P0 ;  /* 0x0000000c090c7207 */ /* 0x000fc40000000000 */
[----:B------:R-:W-:Y:S02]  /*55dc0*/  LOP3.LUT R4, R24, R4, R11, 0xfe, !PT ;  /* 0x0000000418047212 */ /* 0x000fe400078efe0b */
[----:B------:R-:W-:Y:S02]  /*55dd0*/  SEL R11, R10, R11, P0 ;  /* 0x0000000b0a0b7207 */ /* 0x000fe40000000000 */
[----:B------:R-:W-:Y:S02]  /*55de0*/  LOP3.LUT R4, R13, R4, R25, 0xfe, !PT ;  /* 0x000000040d047212 */ /* 0x000fe400078efe19 */
[----:B------:R-:W-:Y:S02]  /*55df0*/  ISETP.GT.U32.AND P0, PT, R12, R13, PT ;  /* 0x0000000d0c00720c */ /* 0x000fe40003f04070 */
[----:B------:R-:W-:Y:S02]  /*55e00*/  LOP3.LUT R3, R28, R4, R27, 0xfe, !PT ;  /* 0x000000041c037212 */ /* 0x000fe400078efe1b */
[----:B------:R-:W-:-:S02]  /*55e10*/  ISETP.GT.U32.AND.EX P0, PT, R11, R14, PT, P0 ;  /* 0x0000000e0b00720c */ /* 0x000fc40003f04100 */
[----:B------:R-:W-:Y:S02]  /*55e20*/  LOP3.LUT R3, R14, R3, R29, 0xfe, !PT ;  /* 0x000000030e037212 */ /* 0x000fe400078efe1d */
[----:B------:R-:W-:Y:S02]  /*55e30*/  SEL R13, R12, R13, P0 ;  /* 0x0000000d0c0d7207 */ /* 0x000fe40000000000 */
[----:B------:R-:W-:Y:S02]  /*55e40*/  LOP3.LUT R3, R31, R3, R30, 0xfe, !PT ;  /* 0x000000031f037212 */ /* 0x000fe400078efe1e */
[----:B------:R-:W-:Y:S02]  /*55e50*/  SEL R14, R11, R14, P0 ;  /* 0x0000000e0b0e7207 */ /* 0x000fe40000000000 */
[----:B------:R-:W-:Y:S02]  /*55e60*/  ISETP.GT.U32.AND P1, PT, R13, -0x1, PT ;  /* 0xffffffff0d00780c */ /* 0x000fe40003f24070 */
[----:B------:R-:W-:-:S04]  /*55e70*/  LOP3.LUT P0, RZ, R3, 0xff, RZ, 0xc0, !PT ;  /* 0x000000ff03ff7812 */ /* 0x000fc8000780c0ff */
[----:B------:R-:W-:-:S13]  /*55e80*/  ISETP.GT.U32.OR.EX P0, PT, R14, 0xffffff, P0, P1 ;  /* 0x00ffffff0e00780c */ /* 0x000fda0000704510 */
[----:B------:R-:W-:Y:S05]  /*55e90*/  @P0 BRA `(.L_x_116) ;  /* 0x0000000400ac0947 */ /* 0x000fea0003800000 */
[----:B------:R-:W-:Y:S05]  /*55ea0*/  BRA `(.L_x_115) ;  /* 0x0000000400447947 */ /* 0x000fea0003800000 */
.L_x_113:
[----:B-1----:R-:W1:Y:S02]  /*55eb0*/  LDC.64 R4, c[0x0][0x3b0] ;  /* 0x0000ec00ff047b82 */ /* 0x002e640000000a00 */
[----:B-1----:R-:W2:Y:S01]  /*55ec0*/  LDG.E.U8 R3, desc[UR36][R4.64] ;  /* 0x0000002404037981 */ /* 0x002ea2000c1e1100 */
[----:B------:R-:W-:-:S04]  /*55ed0*/  LOP3.LUT R10, R10, 0xff, RZ, 0xc0, !PT ;  /* 0x000000ff0a0a7812 */ /* 0x000fc800078ec0ff */
[----:B--2---:R-:W-:-:S13]  /*55ee0*/  ISETP.NE.AND P0, PT, R3, R10, PT ;  /* 0x0000000a0300720c */ /* 0x004fda0003f05270 */
[----:B------:R-:W-:Y:S05]  /*55ef0*/  @P0 BRA `(.L_x_116) ;  /* 0x0000000400940947 */ /* 0x000fea0003800000 */
[----:B------:R-:W2:Y:S01]  /*55f00*/  LDG.E.U8 R3, desc[UR36][R4.64+0x1] ;  /* 0x0000012404037981 */ /* 0x000ea2000c1e1100 */
        /* <DEDUP_REMOVED lines=8> */
[----:B------:R-:W-:-:S04]  /*55f90*/  PRMT R6, R20, 0x9910, RZ ;  /* 0x0000991014067816 */ /* 0x000fc800000000ff */
        /* <DEDUP_REMOVED lines=66> */
.L_x_115:
[----:B------:R-:W-:Y:S01]  /*563c0*/  IADD3 R10, P0, PT, R2, 0xc0, RZ ;  /* 0x000000c0020a7810 */ /* 0x000fe20007f1e0ff */
[----:B------:R-:W2:Y:S01]  /*563d0*/  LDCU.64 UR4, c[0x4][0x8] ;  /* 0x01000100ff0477ac */ /* 0x000ea20008000a00 */
[----:B------:R-:W-:-:S03]  /*563e0*/  MOV R3, 0x0 ;  /* 0x0000000000037802 */ /* 0x000fc60000000f00 */
[----:B------:R-:W-:Y:S01]  /*563f0*/  IMAD.X R11, RZ, RZ, R0, P0 ;  /* 0x000000ffff0b7224 */ /* 0x000fe200000e0600 */
[----:B-1----:R1:W3:Y:S01]  /*56400*/  LDC.64 R8, c[0x4][R3] ;  /* 0x0100000003087b82 */ /* 0x0022e20000000a00 */
[----:B------:R-:W-:-:S03]  /*56410*/  IADD3 R6, P0, PT, R2, 0x270, RZ ;  /* 0x0000027002067810 */ /* 0x000fc60007f1e0ff */
[----:B------:R1:W-:Y:S02]  /*56420*/  STL.64 [R1+0x270], R10 ;  /* 0x0002700a01007387 */ /* 0x0003e40000100a00 */
[----:B------:R-:W-:Y:S02]  /*56430*/  IMAD.X R7, RZ, RZ, R0, P0 ;  /* 0x000000ffff077224 */ /* 0x000fe400000e0600 */
[----:B--2---:R-:W-:Y:S02]  /*56440*/  IMAD.U32 R4, RZ, RZ, UR4 ;  /* 0x00000004ff047e24 */ /* 0x004fe4000f8e00ff */
[----:B------:R-:W-:-:S07]  /*56450*/  IMAD.U32 R5, RZ, RZ, UR5 ;  /* 0x00000005ff057e24 */ /* 0x000fce000f8e00ff */
[----:B------:R-:W-:-:S07]  /*56460*/  LEPC R20, `(.L_x_118) ;  /* 0x000000001014794e */ /* 0x000fce0000000000 */
[----:B01-3--:R-:W-:Y:S05]  /*56470*/  CALL.ABS.NOINC R8 ;  /* 0x0000000008007343 */ /* 0x00bfea0003c00000 */
.L_x_118:
        /* <DEDUP_REMOVED lines=12> */
[----:B-1----:R1:W-:Y:S02]  /*56540*/  @P0 REDG.E.ADD.64.STRONG.GPU desc[UR36][R2.64], R4 ;  /* 0x000000040200098e */ /* 0x0023e4000c12e524 */
.L_x_116:
[----:B------:R-:W-:Y:S05]  /*56550*/  BSYNC.RECONVERGENT B6 ;  /* 0x0000000000067941 */ /* 0x000fea0003800200 */
.L_x_112:
[----:B------:R-:W2:Y:S01]  /*56560*/  S2R R0, SR_LANEID ;  /* 0x0000000000007919 */ /* 0x000ea20000000000 */
[----:B-1----:R-:W1:Y:S01]  /*56570*/  LDC.64 R4, c[0x0][0x380] ;  /* 0x0000e000ff047b82 */ /* 0x002e620000000a00 */
        /* <DEDUP_REMOVED lines=9> */
[----:B--2---:R-:W-:-:S13]  /*56610*/  ISETP.EQ.U32.AND P0, PT, R0, UR5, PT ;  /* 0x0000000500007c0c */ /* 0x004fda000bf02070 */
[----:B-1----:R-:W-:Y:S01]  /*56620*/  @P0 REDG.E.ADD.64.STRONG.GPU desc[UR36][R4.64], R2 ;  /* 0x000000020400098e */ /* 0x002fe2000c12e524 */
[----:B------:R-:W-:Y:S05]  /*56630*/  EXIT ;  /* 0x000000000000794d */ /* 0x000fea0003800000 */
.L_x_119:
[----:B------:R-:W-:-:S00]  /*56640*/  BRA `(.L_x_119) ;  /* 0xfffffffc00fc7947 */ /* 0x000fc0000383ffff */
[----:B------:R-:W-:-:S00]  /*56650*/  NOP ;  /* 0x0000000000007918 */ /* 0x000fc00000000000 */
        /* <DEDUP_REMOVED lines=10> */
.L_x_120:


//--------------------- .nv.global.init           --------------------------
	.section	.nv.global.init,"aw",@progbits
.nv.global.init:
	.type		$str$1,@object
	.size		$str$1,(.L_3 - $str$1)
$str$1:
        /*0000*/ 	.byte	0x5b, 0x46, 0x4f, 0x55, 0x4e, 0x44, 0x5d, 0x20, 0x4d, 0x6e, 0x65, 0x6d, 0x6f, 0x6e, 0x69, 0x63
        /*0010*/ 	.byte	0x3a, 0x20, 0x25, 0x73, 0x0a, 0x00
.L_3:


//--------------------- .nv.shared.reserved.0     --------------------------
	.section	.nv.shared.reserved.0,"aw",@nobits
	.weak		__nv_reservedSMEM_offset_0_alias
	.size		__nv_reservedSMEM_offset_0_alias, 0, 64
	.other		__nv_reservedSMEM_offset_0_alias,@"STO_CUDA_RESERVED_SHARED STV_DEFAULT"
__nv_reservedSMEM_offset_0_alias:
	.zero		0
	.zero		64


//--------------------- .nv.constant0.search_seeds --------------------------
	.section	.nv.constant0.search_seeds,"a",@progbits
	.sectionflags	@""
	.align	4
.nv.constant0.search_seeds:
	.zero		960


//--------------------- SYMBOLS --------------------------

	.type		.nv.reservedSmem.offset0,@object
	.size		.nv.reservedSmem.offset0,0x4
	.type		vprintf,@function
